//
// Generated by NVIDIA NVVM Compiler
//
// Compiler Build ID: CL-36424714
// Cuda compilation tools, release 13.0, V13.0.88
// Based on NVVM 20.0.0
//

.version 9.0
.target sm_100
.address_size 64

	// .globl	deterministic_clustering
.extern .shared .align 16 .b8 shared_mem[];

.visible .entry deterministic_clustering(
	.param .u64 .ptr .align 1 deterministic_clustering_param_0,
	.param .u64 .ptr .align 1 deterministic_clustering_param_1,
	.param .u64 .ptr .align 1 deterministic_clustering_param_2,
	.param .u64 .ptr .align 1 deterministic_clustering_param_3,
	.param .u32 deterministic_clustering_param_4,
	.param .u32 deterministic_clustering_param_5,
	.param .u32 deterministic_clustering_param_6,
	.param .u32 deterministic_clustering_param_7
)
{
	.reg .pred 	%p<60>;
	.reg .b32 	%r<199>;
	.reg .b32 	%f<1570>;
	.reg .b64 	%rd<111>;

	ld.param.u64 	%rd22, [deterministic_clustering_param_0];
	ld.param.u64 	%rd23, [deterministic_clustering_param_1];
	ld.param.u64 	%rd21, [deterministic_clustering_param_3];
	ld.param.u32 	%r100, [deterministic_clustering_param_4];
	ld.param.u32 	%r101, [deterministic_clustering_param_5];
	ld.param.u32 	%r102, [deterministic_clustering_param_6];
	ld.param.u32 	%r103, [deterministic_clustering_param_7];
	cvta.to.global.u64 	%rd1, %rd23;
	cvta.to.global.u64 	%rd2, %rd22;
	mov.u32 	%r1, %ctaid.x;
	mov.u32 	%r157, %tid.x;
	setp.ge.s32 	%p1, %r1, %r102;
	@%p1 bra 	$L__BB0_80;
	setp.ge.s32 	%p2, %r157, %r101;
	@%p2 bra 	$L__BB0_4;
	mov.u32 	%r3, %ntid.x;
	mov.u32 	%r105, shared_mem;
	mov.u32 	%r155, %r157;
$L__BB0_3:
	shl.b32 	%r104, %r155, 2;
	add.s32 	%r106, %r105, %r104;
	mov.b32 	%r107, 0;
	st.shared.u32 	[%r106], %r107;
	add.s32 	%r155, %r155, %r3;
	setp.lt.s32 	%p3, %r155, %r101;
	@%p3 bra 	$L__BB0_3;
$L__BB0_4:
	bar.sync 	0;
	mul.wide.u32 	%rd24, %r1, 982451653;
	add.s64 	%rd3, %rd24, 1566083941;
	cvt.s64.s32 	%rd4, %r100;
	or.b64  	%rd25, %rd3, %rd4;
	and.b64  	%rd26, %rd25, -4294967296;
	setp.ne.s64 	%p4, %rd26, 0;
	@%p4 bra 	$L__BB0_6;
	cvt.u32.u64 	%r108, %rd4;
	cvt.u32.u64 	%r109, %rd3;
	rem.u32 	%r110, %r109, %r108;
	cvt.u64.u32 	%rd108, %r110;
	bra.uni 	$L__BB0_7;
$L__BB0_6:
	rem.s64 	%rd108, %rd3, %rd4;
$L__BB0_7:
	setp.ge.s32 	%p5, %r157, %r101;
	cvt.u32.u64 	%r111, %rd108;
	mul.lo.s32 	%r6, %r101, %r111;
	@%p5 bra 	$L__BB0_10;
	mul.lo.s32 	%r7, %r101, %r1;
	mov.u32 	%r8, %ntid.x;
	cvt.s64.s32 	%rd8, %r6;
	mov.u32 	%r113, shared_mem;
	mov.u32 	%r156, %r157;
$L__BB0_9:
	cvt.s64.s32 	%rd27, %r156;
	add.s64 	%rd28, %rd27, %rd8;
	shl.b64 	%rd29, %rd28, 2;
	add.s64 	%rd30, %rd2, %rd29;
	ld.global.f32 	%f115, [%rd30];
	shl.b32 	%r112, %r156, 2;
	add.s32 	%r114, %r113, %r112;
	st.shared.f32 	[%r114], %f115;
	add.s32 	%r115, %r156, %r7;
	mul.wide.s32 	%rd31, %r115, 4;
	add.s64 	%rd32, %rd1, %rd31;
	st.global.f32 	[%rd32], %f115;
	add.s32 	%r156, %r156, %r8;
	setp.lt.s32 	%p6, %r156, %r101;
	@%p6 bra 	$L__BB0_9;
$L__BB0_10:
	setp.ne.s32 	%p7, %r157, 0;
	cvta.to.global.u64 	%rd33, %rd21;
	mul.wide.u32 	%rd34, %r1, 4;
	add.s64 	%rd9, %rd33, %rd34;
	@%p7 bra 	$L__BB0_12;
	mov.b32 	%r116, 0;
	st.global.u32 	[%rd9], %r116;
$L__BB0_12:
	bar.sync 	0;
	setp.ge.s32 	%p8, %r157, %r100;
	@%p8 bra 	$L__BB0_80;
	add.s32 	%r11, %r101, -31;
	add.s32 	%r12, %r101, -15;
	add.s32 	%r13, %r101, -7;
	add.s32 	%r14, %r101, -3;
	setp.lt.s32 	%p9, %r103, 4001;
	@%p9 bra 	$L__BB0_14;
	bra.uni 	$L__BB0_47;
$L__BB0_14:
	mul.lo.s32 	%r137, %r157, %r101;
	mul.wide.s32 	%rd70, %r137, 4;
	add.s64 	%rd10, %rd2, %rd70;
	mov.f32 	%f1496, 0f7F7FFFFF;
	mov.b32 	%r158, 0;
	mov.u32 	%r159, %r158;
$L__BB0_15:
	setp.lt.s32 	%p35, %r101, 32;
	mul.lo.s32 	%r19, %r158, %r101;
	mov.f32 	%f1503, 0f00000000;
	mov.b32 	%r163, 0;
	mov.f32 	%f1504, %f1503;
	@%p35 bra 	$L__BB0_18;
	mul.lo.s32 	%r140, %r157, %r101;
	mul.wide.s32 	%rd71, %r140, 4;
	add.s64 	%rd72, %rd2, %rd71;
	add.s64 	%rd110, %rd72, 64;
	mul.wide.s32 	%rd73, %r19, 4;
	add.s64 	%rd74, %rd1, %rd73;
	add.s64 	%rd109, %rd74, 64;
	mov.b32 	%r163, 0;
	mov.f32 	%f1504, 0f00000000;
	mov.f32 	%f1503, %f1504;
$L__BB0_17:
	ld.global.f32 	%f809, [%rd110+-64];
	ld.global.f32 	%f810, [%rd109+-64];
	sub.f32 	%f811, %f809, %f810;
	ld.global.f32 	%f812, [%rd110+-60];
	ld.global.f32 	%f813, [%rd109+-60];
	sub.f32 	%f814, %f812, %f813;
	ld.global.f32 	%f815, [%rd110+-56];
	ld.global.f32 	%f816, [%rd109+-56];
	sub.f32 	%f817, %f815, %f816;
	ld.global.f32 	%f818, [%rd110+-52];
	ld.global.f32 	%f819, [%rd109+-52];
	sub.f32 	%f820, %f818, %f819;
	ld.global.f32 	%f821, [%rd110+-48];
	ld.global.f32 	%f822, [%rd109+-48];
	sub.f32 	%f823, %f821, %f822;
	ld.global.f32 	%f824, [%rd110+-44];
	ld.global.f32 	%f825, [%rd109+-44];
	sub.f32 	%f826, %f824, %f825;
	ld.global.f32 	%f827, [%rd110+-40];
	ld.global.f32 	%f828, [%rd109+-40];
	sub.f32 	%f829, %f827, %f828;
	ld.global.f32 	%f830, [%rd110+-36];
	ld.global.f32 	%f831, [%rd109+-36];
	sub.f32 	%f832, %f830, %f831;
	ld.global.f32 	%f833, [%rd110+-32];
	ld.global.f32 	%f834, [%rd109+-32];
	sub.f32 	%f835, %f833, %f834;
	ld.global.f32 	%f836, [%rd110+-28];
	ld.global.f32 	%f837, [%rd109+-28];
	sub.f32 	%f838, %f836, %f837;
	ld.global.f32 	%f839, [%rd110+-24];
	ld.global.f32 	%f840, [%rd109+-24];
	sub.f32 	%f841, %f839, %f840;
	ld.global.f32 	%f842, [%rd110+-20];
	ld.global.f32 	%f843, [%rd109+-20];
	sub.f32 	%f844, %f842, %f843;
	ld.global.f32 	%f845, [%rd110+-16];
	ld.global.f32 	%f846, [%rd109+-16];
	sub.f32 	%f847, %f845, %f846;
	ld.global.f32 	%f848, [%rd110+-12];
	ld.global.f32 	%f849, [%rd109+-12];
	sub.f32 	%f850, %f848, %f849;
	ld.global.f32 	%f851, [%rd110+-8];
	ld.global.f32 	%f852, [%rd109+-8];
	sub.f32 	%f853, %f851, %f852;
	ld.global.f32 	%f854, [%rd110+-4];
	ld.global.f32 	%f855, [%rd109+-4];
	sub.f32 	%f856, %f854, %f855;
	ld.global.f32 	%f857, [%rd110];
	ld.global.f32 	%f858, [%rd109];
	sub.f32 	%f859, %f857, %f858;
	ld.global.f32 	%f860, [%rd110+4];
	ld.global.f32 	%f861, [%rd109+4];
	sub.f32 	%f862, %f860, %f861;
	ld.global.f32 	%f863, [%rd110+8];
	ld.global.f32 	%f864, [%rd109+8];
	sub.f32 	%f865, %f863, %f864;
	ld.global.f32 	%f866, [%rd110+12];
	ld.global.f32 	%f867, [%rd109+12];
	sub.f32 	%f868, %f866, %f867;
	ld.global.f32 	%f869, [%rd110+16];
	ld.global.f32 	%f870, [%rd109+16];
	sub.f32 	%f871, %f869, %f870;
	ld.global.f32 	%f872, [%rd110+20];
	ld.global.f32 	%f873, [%rd109+20];
	sub.f32 	%f874, %f872, %f873;
	ld.global.f32 	%f875, [%rd110+24];
	ld.global.f32 	%f876, [%rd109+24];
	sub.f32 	%f877, %f875, %f876;
	ld.global.f32 	%f878, [%rd110+28];
	ld.global.f32 	%f879, [%rd109+28];
	sub.f32 	%f880, %f878, %f879;
	ld.global.f32 	%f881, [%rd110+32];
	ld.global.f32 	%f882, [%rd109+32];
	sub.f32 	%f883, %f881, %f882;
	ld.global.f32 	%f884, [%rd110+36];
	ld.global.f32 	%f885, [%rd109+36];
	sub.f32 	%f886, %f884, %f885;
	ld.global.f32 	%f887, [%rd110+40];
	ld.global.f32 	%f888, [%rd109+40];
	sub.f32 	%f889, %f887, %f888;
	ld.global.f32 	%f890, [%rd110+44];
	ld.global.f32 	%f891, [%rd109+44];
	sub.f32 	%f892, %f890, %f891;
	ld.global.f32 	%f893, [%rd110+48];
	ld.global.f32 	%f894, [%rd109+48];
	sub.f32 	%f895, %f893, %f894;
	ld.global.f32 	%f896, [%rd110+52];
	ld.global.f32 	%f897, [%rd109+52];
	sub.f32 	%f898, %f896, %f897;
	ld.global.f32 	%f899, [%rd110+56];
	ld.global.f32 	%f900, [%rd109+56];
	sub.f32 	%f901, %f899, %f900;
	ld.global.f32 	%f902, [%rd110+60];
	ld.global.f32 	%f903, [%rd109+60];
	sub.f32 	%f904, %f902, %f903;
	mul.f32 	%f905, %f811, %f811;
	sub.f32 	%f906, %f905, %f1503;
	add.f32 	%f907, %f1504, %f906;
	sub.f32 	%f908, %f1504, %f907;
	add.f32 	%f909, %f906, %f908;
	fma.rn.f32 	%f910, %f814, %f814, %f909;
	add.f32 	%f911, %f907, %f910;
	sub.f32 	%f912, %f907, %f911;
	add.f32 	%f913, %f910, %f912;
	fma.rn.f32 	%f914, %f817, %f817, %f913;
	add.f32 	%f915, %f911, %f914;
	sub.f32 	%f916, %f911, %f915;
	add.f32 	%f917, %f914, %f916;
	fma.rn.f32 	%f918, %f820, %f820, %f917;
	add.f32 	%f919, %f915, %f918;
	sub.f32 	%f920, %f915, %f919;
	add.f32 	%f921, %f918, %f920;
	fma.rn.f32 	%f922, %f823, %f823, %f921;
	add.f32 	%f923, %f919, %f922;
	sub.f32 	%f924, %f919, %f923;
	add.f32 	%f925, %f922, %f924;
	fma.rn.f32 	%f926, %f826, %f826, %f925;
	add.f32 	%f927, %f923, %f926;
	sub.f32 	%f928, %f923, %f927;
	add.f32 	%f929, %f926, %f928;
	fma.rn.f32 	%f930, %f829, %f829, %f929;
	add.f32 	%f931, %f927, %f930;
	sub.f32 	%f932, %f927, %f931;
	add.f32 	%f933, %f930, %f932;
	fma.rn.f32 	%f934, %f832, %f832, %f933;
	add.f32 	%f935, %f931, %f934;
	sub.f32 	%f936, %f931, %f935;
	add.f32 	%f937, %f934, %f936;
	fma.rn.f32 	%f938, %f835, %f835, %f937;
	add.f32 	%f939, %f935, %f938;
	sub.f32 	%f940, %f935, %f939;
	add.f32 	%f941, %f938, %f940;
	fma.rn.f32 	%f942, %f838, %f838, %f941;
	add.f32 	%f943, %f939, %f942;
	sub.f32 	%f944, %f939, %f943;
	add.f32 	%f945, %f942, %f944;
	fma.rn.f32 	%f946, %f841, %f841, %f945;
	add.f32 	%f947, %f943, %f946;
	sub.f32 	%f948, %f943, %f947;
	add.f32 	%f949, %f946, %f948;
	fma.rn.f32 	%f950, %f844, %f844, %f949;
	add.f32 	%f951, %f947, %f950;
	sub.f32 	%f952, %f947, %f951;
	add.f32 	%f953, %f950, %f952;
	fma.rn.f32 	%f954, %f847, %f847, %f953;
	add.f32 	%f955, %f951, %f954;
	sub.f32 	%f956, %f951, %f955;
	add.f32 	%f957, %f954, %f956;
	fma.rn.f32 	%f958, %f850, %f850, %f957;
	add.f32 	%f959, %f955, %f958;
	sub.f32 	%f960, %f955, %f959;
	add.f32 	%f961, %f958, %f960;
	fma.rn.f32 	%f962, %f853, %f853, %f961;
	add.f32 	%f963, %f959, %f962;
	sub.f32 	%f964, %f959, %f963;
	add.f32 	%f965, %f962, %f964;
	fma.rn.f32 	%f966, %f856, %f856, %f965;
	add.f32 	%f967, %f963, %f966;
	sub.f32 	%f968, %f963, %f967;
	add.f32 	%f969, %f966, %f968;
	fma.rn.f32 	%f970, %f859, %f859, %f969;
	add.f32 	%f971, %f967, %f970;
	sub.f32 	%f972, %f967, %f971;
	add.f32 	%f973, %f970, %f972;
	fma.rn.f32 	%f974, %f862, %f862, %f973;
	add.f32 	%f975, %f971, %f974;
	sub.f32 	%f976, %f971, %f975;
	add.f32 	%f977, %f974, %f976;
	fma.rn.f32 	%f978, %f865, %f865, %f977;
	add.f32 	%f979, %f975, %f978;
	sub.f32 	%f980, %f975, %f979;
	add.f32 	%f981, %f978, %f980;
	fma.rn.f32 	%f982, %f868, %f868, %f981;
	add.f32 	%f983, %f979, %f982;
	sub.f32 	%f984, %f979, %f983;
	add.f32 	%f985, %f982, %f984;
	fma.rn.f32 	%f986, %f871, %f871, %f985;
	add.f32 	%f987, %f983, %f986;
	sub.f32 	%f988, %f983, %f987;
	add.f32 	%f989, %f986, %f988;
	fma.rn.f32 	%f990, %f874, %f874, %f989;
	add.f32 	%f991, %f987, %f990;
	sub.f32 	%f992, %f987, %f991;
	add.f32 	%f993, %f990, %f992;
	fma.rn.f32 	%f994, %f877, %f877, %f993;
	add.f32 	%f995, %f991, %f994;
	sub.f32 	%f996, %f991, %f995;
	add.f32 	%f997, %f994, %f996;
	fma.rn.f32 	%f998, %f880, %f880, %f997;
	add.f32 	%f999, %f995, %f998;
	sub.f32 	%f1000, %f995, %f999;
	add.f32 	%f1001, %f998, %f1000;
	fma.rn.f32 	%f1002, %f883, %f883, %f1001;
	add.f32 	%f1003, %f999, %f1002;
	sub.f32 	%f1004, %f999, %f1003;
	add.f32 	%f1005, %f1002, %f1004;
	fma.rn.f32 	%f1006, %f886, %f886, %f1005;
	add.f32 	%f1007, %f1003, %f1006;
	sub.f32 	%f1008, %f1003, %f1007;
	add.f32 	%f1009, %f1006, %f1008;
	fma.rn.f32 	%f1010, %f889, %f889, %f1009;
	add.f32 	%f1011, %f1007, %f1010;
	sub.f32 	%f1012, %f1007, %f1011;
	add.f32 	%f1013, %f1010, %f1012;
	fma.rn.f32 	%f1014, %f892, %f892, %f1013;
	add.f32 	%f1015, %f1011, %f1014;
	sub.f32 	%f1016, %f1011, %f1015;
	add.f32 	%f1017, %f1014, %f1016;
	fma.rn.f32 	%f1018, %f895, %f895, %f1017;
	add.f32 	%f1019, %f1015, %f1018;
	sub.f32 	%f1020, %f1015, %f1019;
	add.f32 	%f1021, %f1018, %f1020;
	fma.rn.f32 	%f1022, %f898, %f898, %f1021;
	add.f32 	%f1023, %f1019, %f1022;
	sub.f32 	%f1024, %f1019, %f1023;
	add.f32 	%f1025, %f1022, %f1024;
	fma.rn.f32 	%f1026, %f901, %f901, %f1025;
	add.f32 	%f1027, %f1023, %f1026;
	sub.f32 	%f1028, %f1023, %f1027;
	add.f32 	%f1029, %f1026, %f1028;
	fma.rn.f32 	%f1030, %f904, %f904, %f1029;
	add.f32 	%f1504, %f1027, %f1030;
	sub.f32 	%f1031, %f1504, %f1027;
	sub.f32 	%f1503, %f1031, %f1030;
	add.s32 	%r163, %r163, 32;
	add.s64 	%rd110, %rd110, 128;
	add.s64 	%rd109, %rd109, 128;
	setp.lt.s32 	%p36, %r163, %r11;
	@%p36 bra 	$L__BB0_17;
$L__BB0_18:
	mul.wide.s32 	%rd75, %r19, 4;
	add.s64 	%rd17, %rd1, %rd75;
	setp.ge.s32 	%p37, %r163, %r12;
	@%p37 bra 	$L__BB0_20;
$L__BB0_19:
	mul.wide.u32 	%rd76, %r163, 4;
	add.s64 	%rd77, %rd10, %rd76;
	ld.global.f32 	%f1032, [%rd77];
	add.s64 	%rd78, %rd17, %rd76;
	ld.global.f32 	%f1033, [%rd78];
	sub.f32 	%f1034, %f1032, %f1033;
	ld.global.f32 	%f1035, [%rd77+4];
	ld.global.f32 	%f1036, [%rd78+4];
	sub.f32 	%f1037, %f1035, %f1036;
	ld.global.f32 	%f1038, [%rd77+8];
	ld.global.f32 	%f1039, [%rd78+8];
	sub.f32 	%f1040, %f1038, %f1039;
	ld.global.f32 	%f1041, [%rd77+12];
	ld.global.f32 	%f1042, [%rd78+12];
	sub.f32 	%f1043, %f1041, %f1042;
	ld.global.f32 	%f1044, [%rd77+16];
	ld.global.f32 	%f1045, [%rd78+16];
	sub.f32 	%f1046, %f1044, %f1045;
	ld.global.f32 	%f1047, [%rd77+20];
	ld.global.f32 	%f1048, [%rd78+20];
	sub.f32 	%f1049, %f1047, %f1048;
	ld.global.f32 	%f1050, [%rd77+24];
	ld.global.f32 	%f1051, [%rd78+24];
	sub.f32 	%f1052, %f1050, %f1051;
	ld.global.f32 	%f1053, [%rd77+28];
	ld.global.f32 	%f1054, [%rd78+28];
	sub.f32 	%f1055, %f1053, %f1054;
	ld.global.f32 	%f1056, [%rd77+32];
	ld.global.f32 	%f1057, [%rd78+32];
	sub.f32 	%f1058, %f1056, %f1057;
	ld.global.f32 	%f1059, [%rd77+36];
	ld.global.f32 	%f1060, [%rd78+36];
	sub.f32 	%f1061, %f1059, %f1060;
	ld.global.f32 	%f1062, [%rd77+40];
	ld.global.f32 	%f1063, [%rd78+40];
	sub.f32 	%f1064, %f1062, %f1063;
	ld.global.f32 	%f1065, [%rd77+44];
	ld.global.f32 	%f1066, [%rd78+44];
	sub.f32 	%f1067, %f1065, %f1066;
	ld.global.f32 	%f1068, [%rd77+48];
	ld.global.f32 	%f1069, [%rd78+48];
	sub.f32 	%f1070, %f1068, %f1069;
	ld.global.f32 	%f1071, [%rd77+52];
	ld.global.f32 	%f1072, [%rd78+52];
	sub.f32 	%f1073, %f1071, %f1072;
	ld.global.f32 	%f1074, [%rd77+56];
	ld.global.f32 	%f1075, [%rd78+56];
	sub.f32 	%f1076, %f1074, %f1075;
	ld.global.f32 	%f1077, [%rd77+60];
	ld.global.f32 	%f1078, [%rd78+60];
	sub.f32 	%f1079, %f1077, %f1078;
	mul.f32 	%f1080, %f1034, %f1034;
	sub.f32 	%f1081, %f1080, %f1503;
	add.f32 	%f1082, %f1504, %f1081;
	sub.f32 	%f1083, %f1504, %f1082;
	add.f32 	%f1084, %f1081, %f1083;
	fma.rn.f32 	%f1085, %f1037, %f1037, %f1084;
	add.f32 	%f1086, %f1082, %f1085;
	sub.f32 	%f1087, %f1082, %f1086;
	add.f32 	%f1088, %f1085, %f1087;
	fma.rn.f32 	%f1089, %f1040, %f1040, %f1088;
	add.f32 	%f1090, %f1086, %f1089;
	sub.f32 	%f1091, %f1086, %f1090;
	add.f32 	%f1092, %f1089, %f1091;
	fma.rn.f32 	%f1093, %f1043, %f1043, %f1092;
	add.f32 	%f1094, %f1090, %f1093;
	sub.f32 	%f1095, %f1090, %f1094;
	add.f32 	%f1096, %f1093, %f1095;
	fma.rn.f32 	%f1097, %f1046, %f1046, %f1096;
	add.f32 	%f1098, %f1094, %f1097;
	sub.f32 	%f1099, %f1094, %f1098;
	add.f32 	%f1100, %f1097, %f1099;
	fma.rn.f32 	%f1101, %f1049, %f1049, %f1100;
	add.f32 	%f1102, %f1098, %f1101;
	sub.f32 	%f1103, %f1098, %f1102;
	add.f32 	%f1104, %f1101, %f1103;
	fma.rn.f32 	%f1105, %f1052, %f1052, %f1104;
	add.f32 	%f1106, %f1102, %f1105;
	sub.f32 	%f1107, %f1102, %f1106;
	add.f32 	%f1108, %f1105, %f1107;
	fma.rn.f32 	%f1109, %f1055, %f1055, %f1108;
	add.f32 	%f1110, %f1106, %f1109;
	sub.f32 	%f1111, %f1106, %f1110;
	add.f32 	%f1112, %f1109, %f1111;
	fma.rn.f32 	%f1113, %f1058, %f1058, %f1112;
	add.f32 	%f1114, %f1110, %f1113;
	sub.f32 	%f1115, %f1110, %f1114;
	add.f32 	%f1116, %f1113, %f1115;
	fma.rn.f32 	%f1117, %f1061, %f1061, %f1116;
	add.f32 	%f1118, %f1114, %f1117;
	sub.f32 	%f1119, %f1114, %f1118;
	add.f32 	%f1120, %f1117, %f1119;
	fma.rn.f32 	%f1121, %f1064, %f1064, %f1120;
	add.f32 	%f1122, %f1118, %f1121;
	sub.f32 	%f1123, %f1118, %f1122;
	add.f32 	%f1124, %f1121, %f1123;
	fma.rn.f32 	%f1125, %f1067, %f1067, %f1124;
	add.f32 	%f1126, %f1122, %f1125;
	sub.f32 	%f1127, %f1122, %f1126;
	add.f32 	%f1128, %f1125, %f1127;
	fma.rn.f32 	%f1129, %f1070, %f1070, %f1128;
	add.f32 	%f1130, %f1126, %f1129;
	sub.f32 	%f1131, %f1126, %f1130;
	add.f32 	%f1132, %f1129, %f1131;
	fma.rn.f32 	%f1133, %f1073, %f1073, %f1132;
	add.f32 	%f1134, %f1130, %f1133;
	sub.f32 	%f1135, %f1130, %f1134;
	add.f32 	%f1136, %f1133, %f1135;
	fma.rn.f32 	%f1137, %f1076, %f1076, %f1136;
	add.f32 	%f1138, %f1134, %f1137;
	sub.f32 	%f1139, %f1134, %f1138;
	add.f32 	%f1140, %f1137, %f1139;
	fma.rn.f32 	%f1141, %f1079, %f1079, %f1140;
	add.f32 	%f1504, %f1138, %f1141;
	sub.f32 	%f1142, %f1504, %f1138;
	sub.f32 	%f1503, %f1142, %f1141;
	add.s32 	%r163, %r163, 16;
	setp.lt.s32 	%p38, %r163, %r12;
	@%p38 bra 	$L__BB0_19;
$L__BB0_20:
	setp.ge.s32 	%p39, %r163, %r13;
	@%p39 bra 	$L__BB0_22;
$L__BB0_21:
	mul.wide.u32 	%rd79, %r163, 4;
	add.s64 	%rd80, %rd10, %rd79;
	ld.global.f32 	%f1143, [%rd80];
	add.s64 	%rd81, %rd17, %rd79;
	ld.global.f32 	%f1144, [%rd81];
	sub.f32 	%f1145, %f1143, %f1144;
	ld.global.f32 	%f1146, [%rd80+4];
	ld.global.f32 	%f1147, [%rd81+4];
	sub.f32 	%f1148, %f1146, %f1147;
	ld.global.f32 	%f1149, [%rd80+8];
	ld.global.f32 	%f1150, [%rd81+8];
	sub.f32 	%f1151, %f1149, %f1150;
	ld.global.f32 	%f1152, [%rd80+12];
	ld.global.f32 	%f1153, [%rd81+12];
	sub.f32 	%f1154, %f1152, %f1153;
	ld.global.f32 	%f1155, [%rd80+16];
	ld.global.f32 	%f1156, [%rd81+16];
	sub.f32 	%f1157, %f1155, %f1156;
	ld.global.f32 	%f1158, [%rd80+20];
	ld.global.f32 	%f1159, [%rd81+20];
	sub.f32 	%f1160, %f1158, %f1159;
	ld.global.f32 	%f1161, [%rd80+24];
	ld.global.f32 	%f1162, [%rd81+24];
	sub.f32 	%f1163, %f1161, %f1162;
	ld.global.f32 	%f1164, [%rd80+28];
	ld.global.f32 	%f1165, [%rd81+28];
	sub.f32 	%f1166, %f1164, %f1165;
	mul.f32 	%f1167, %f1145, %f1145;
	sub.f32 	%f1168, %f1167, %f1503;
	add.f32 	%f1169, %f1504, %f1168;
	sub.f32 	%f1170, %f1504, %f1169;
	add.f32 	%f1171, %f1168, %f1170;
	fma.rn.f32 	%f1172, %f1148, %f1148, %f1171;
	add.f32 	%f1173, %f1169, %f1172;
	sub.f32 	%f1174, %f1169, %f1173;
	add.f32 	%f1175, %f1172, %f1174;
	fma.rn.f32 	%f1176, %f1151, %f1151, %f1175;
	add.f32 	%f1177, %f1173, %f1176;
	sub.f32 	%f1178, %f1173, %f1177;
	add.f32 	%f1179, %f1176, %f1178;
	fma.rn.f32 	%f1180, %f1154, %f1154, %f1179;
	add.f32 	%f1181, %f1177, %f1180;
	sub.f32 	%f1182, %f1177, %f1181;
	add.f32 	%f1183, %f1180, %f1182;
	fma.rn.f32 	%f1184, %f1157, %f1157, %f1183;
	add.f32 	%f1185, %f1181, %f1184;
	sub.f32 	%f1186, %f1181, %f1185;
	add.f32 	%f1187, %f1184, %f1186;
	fma.rn.f32 	%f1188, %f1160, %f1160, %f1187;
	add.f32 	%f1189, %f1185, %f1188;
	sub.f32 	%f1190, %f1185, %f1189;
	add.f32 	%f1191, %f1188, %f1190;
	fma.rn.f32 	%f1192, %f1163, %f1163, %f1191;
	add.f32 	%f1193, %f1189, %f1192;
	sub.f32 	%f1194, %f1189, %f1193;
	add.f32 	%f1195, %f1192, %f1194;
	fma.rn.f32 	%f1196, %f1166, %f1166, %f1195;
	add.f32 	%f1504, %f1193, %f1196;
	sub.f32 	%f1197, %f1504, %f1193;
	sub.f32 	%f1503, %f1197, %f1196;
	add.s32 	%r163, %r163, 8;
	setp.lt.s32 	%p40, %r163, %r13;
	@%p40 bra 	$L__BB0_21;
$L__BB0_22:
	setp.ge.s32 	%p41, %r163, %r14;
	@%p41 bra 	$L__BB0_31;
	add.s32 	%r142, %r163, 4;
	max.s32 	%r143, %r14, %r142;
	not.b32 	%r144, %r163;
	add.s32 	%r29, %r143, %r144;
	shr.u32 	%r145, %r29, 2;
	add.s32 	%r30, %r145, 1;
	setp.lt.u32 	%p42, %r29, 12;
	@%p42 bra 	$L__BB0_26;
	and.b32  	%r31, %r30, 2147483644;
	mov.b32 	%r167, 0;
$L__BB0_25:
	.pragma "nounroll";
	mul.wide.u32 	%rd82, %r163, 4;
	add.s64 	%rd83, %rd10, %rd82;
	ld.global.f32 	%f1199, [%rd83];
	add.s64 	%rd84, %rd17, %rd82;
	ld.global.f32 	%f1200, [%rd84];
	sub.f32 	%f1201, %f1199, %f1200;
	ld.global.f32 	%f1202, [%rd83+4];
	ld.global.f32 	%f1203, [%rd84+4];
	sub.f32 	%f1204, %f1202, %f1203;
	ld.global.f32 	%f1205, [%rd83+8];
	ld.global.f32 	%f1206, [%rd84+8];
	sub.f32 	%f1207, %f1205, %f1206;
	ld.global.f32 	%f1208, [%rd83+12];
	ld.global.f32 	%f1209, [%rd84+12];
	sub.f32 	%f1210, %f1208, %f1209;
	mul.f32 	%f1211, %f1201, %f1201;
	sub.f32 	%f1212, %f1211, %f1503;
	add.f32 	%f1213, %f1504, %f1212;
	sub.f32 	%f1214, %f1504, %f1213;
	add.f32 	%f1215, %f1212, %f1214;
	fma.rn.f32 	%f1216, %f1204, %f1204, %f1215;
	add.f32 	%f1217, %f1213, %f1216;
	sub.f32 	%f1218, %f1213, %f1217;
	add.f32 	%f1219, %f1216, %f1218;
	fma.rn.f32 	%f1220, %f1207, %f1207, %f1219;
	add.f32 	%f1221, %f1217, %f1220;
	sub.f32 	%f1222, %f1217, %f1221;
	add.f32 	%f1223, %f1220, %f1222;
	fma.rn.f32 	%f1224, %f1210, %f1210, %f1223;
	add.f32 	%f1225, %f1221, %f1224;
	ld.global.f32 	%f1226, [%rd83+16];
	ld.global.f32 	%f1227, [%rd84+16];
	sub.f32 	%f1228, %f1226, %f1227;
	ld.global.f32 	%f1229, [%rd83+20];
	ld.global.f32 	%f1230, [%rd84+20];
	sub.f32 	%f1231, %f1229, %f1230;
	ld.global.f32 	%f1232, [%rd83+24];
	ld.global.f32 	%f1233, [%rd84+24];
	sub.f32 	%f1234, %f1232, %f1233;
	ld.global.f32 	%f1235, [%rd83+28];
	ld.global.f32 	%f1236, [%rd84+28];
	sub.f32 	%f1237, %f1235, %f1236;
	sub.f32 	%f1238, %f1221, %f1225;
	add.f32 	%f1239, %f1224, %f1238;
	fma.rn.f32 	%f1240, %f1228, %f1228, %f1239;
	add.f32 	%f1241, %f1225, %f1240;
	sub.f32 	%f1242, %f1225, %f1241;
	add.f32 	%f1243, %f1240, %f1242;
	fma.rn.f32 	%f1244, %f1231, %f1231, %f1243;
	add.f32 	%f1245, %f1241, %f1244;
	sub.f32 	%f1246, %f1241, %f1245;
	add.f32 	%f1247, %f1244, %f1246;
	fma.rn.f32 	%f1248, %f1234, %f1234, %f1247;
	add.f32 	%f1249, %f1245, %f1248;
	sub.f32 	%f1250, %f1245, %f1249;
	add.f32 	%f1251, %f1248, %f1250;
	fma.rn.f32 	%f1252, %f1237, %f1237, %f1251;
	add.f32 	%f1253, %f1249, %f1252;
	ld.global.f32 	%f1254, [%rd83+32];
	ld.global.f32 	%f1255, [%rd84+32];
	sub.f32 	%f1256, %f1254, %f1255;
	ld.global.f32 	%f1257, [%rd83+36];
	ld.global.f32 	%f1258, [%rd84+36];
	sub.f32 	%f1259, %f1257, %f1258;
	ld.global.f32 	%f1260, [%rd83+40];
	ld.global.f32 	%f1261, [%rd84+40];
	sub.f32 	%f1262, %f1260, %f1261;
	ld.global.f32 	%f1263, [%rd83+44];
	ld.global.f32 	%f1264, [%rd84+44];
	sub.f32 	%f1265, %f1263, %f1264;
	sub.f32 	%f1266, %f1249, %f1253;
	add.f32 	%f1267, %f1252, %f1266;
	fma.rn.f32 	%f1268, %f1256, %f1256, %f1267;
	add.f32 	%f1269, %f1253, %f1268;
	sub.f32 	%f1270, %f1253, %f1269;
	add.f32 	%f1271, %f1268, %f1270;
	fma.rn.f32 	%f1272, %f1259, %f1259, %f1271;
	add.f32 	%f1273, %f1269, %f1272;
	sub.f32 	%f1274, %f1269, %f1273;
	add.f32 	%f1275, %f1272, %f1274;
	fma.rn.f32 	%f1276, %f1262, %f1262, %f1275;
	add.f32 	%f1277, %f1273, %f1276;
	sub.f32 	%f1278, %f1273, %f1277;
	add.f32 	%f1279, %f1276, %f1278;
	fma.rn.f32 	%f1280, %f1265, %f1265, %f1279;
	add.f32 	%f1281, %f1277, %f1280;
	ld.global.f32 	%f1282, [%rd83+48];
	ld.global.f32 	%f1283, [%rd84+48];
	sub.f32 	%f1284, %f1282, %f1283;
	ld.global.f32 	%f1285, [%rd83+52];
	ld.global.f32 	%f1286, [%rd84+52];
	sub.f32 	%f1287, %f1285, %f1286;
	ld.global.f32 	%f1288, [%rd83+56];
	ld.global.f32 	%f1289, [%rd84+56];
	sub.f32 	%f1290, %f1288, %f1289;
	ld.global.f32 	%f1291, [%rd83+60];
	ld.global.f32 	%f1292, [%rd84+60];
	sub.f32 	%f1293, %f1291, %f1292;
	sub.f32 	%f1294, %f1277, %f1281;
	add.f32 	%f1295, %f1280, %f1294;
	fma.rn.f32 	%f1296, %f1284, %f1284, %f1295;
	add.f32 	%f1297, %f1281, %f1296;
	sub.f32 	%f1298, %f1281, %f1297;
	add.f32 	%f1299, %f1296, %f1298;
	fma.rn.f32 	%f1300, %f1287, %f1287, %f1299;
	add.f32 	%f1301, %f1297, %f1300;
	sub.f32 	%f1302, %f1297, %f1301;
	add.f32 	%f1303, %f1300, %f1302;
	fma.rn.f32 	%f1304, %f1290, %f1290, %f1303;
	add.f32 	%f1305, %f1301, %f1304;
	sub.f32 	%f1306, %f1301, %f1305;
	add.f32 	%f1307, %f1304, %f1306;
	fma.rn.f32 	%f1308, %f1293, %f1293, %f1307;
	add.f32 	%f1504, %f1305, %f1308;
	sub.f32 	%f1309, %f1504, %f1305;
	sub.f32 	%f1503, %f1309, %f1308;
	add.s32 	%r163, %r163, 16;
	add.s32 	%r167, %r167, 4;
	setp.ne.s32 	%p43, %r167, %r31;
	@%p43 bra 	$L__BB0_25;
$L__BB0_26:
	and.b32  	%r148, %r30, 3;
	setp.eq.s32 	%p44, %r148, 0;
	@%p44 bra 	$L__BB0_31;
	setp.eq.s32 	%p45, %r148, 1;
	@%p45 bra 	$L__BB0_29;
	mul.wide.u32 	%rd85, %r163, 4;
	add.s64 	%rd86, %rd10, %rd85;
	ld.global.f32 	%f1311, [%rd86];
	add.s64 	%rd87, %rd17, %rd85;
	ld.global.f32 	%f1312, [%rd87];
	sub.f32 	%f1313, %f1311, %f1312;
	ld.global.f32 	%f1314, [%rd86+4];
	ld.global.f32 	%f1315, [%rd87+4];
	sub.f32 	%f1316, %f1314, %f1315;
	ld.global.f32 	%f1317, [%rd86+8];
	ld.global.f32 	%f1318, [%rd87+8];
	sub.f32 	%f1319, %f1317, %f1318;
	ld.global.f32 	%f1320, [%rd86+12];
	ld.global.f32 	%f1321, [%rd87+12];
	sub.f32 	%f1322, %f1320, %f1321;
	mul.f32 	%f1323, %f1313, %f1313;
	sub.f32 	%f1324, %f1323, %f1503;
	add.f32 	%f1325, %f1504, %f1324;
	sub.f32 	%f1326, %f1504, %f1325;
	add.f32 	%f1327, %f1324, %f1326;
	fma.rn.f32 	%f1328, %f1316, %f1316, %f1327;
	add.f32 	%f1329, %f1325, %f1328;
	sub.f32 	%f1330, %f1325, %f1329;
	add.f32 	%f1331, %f1328, %f1330;
	fma.rn.f32 	%f1332, %f1319, %f1319, %f1331;
	add.f32 	%f1333, %f1329, %f1332;
	sub.f32 	%f1334, %f1329, %f1333;
	add.f32 	%f1335, %f1332, %f1334;
	fma.rn.f32 	%f1336, %f1322, %f1322, %f1335;
	add.f32 	%f1337, %f1333, %f1336;
	ld.global.f32 	%f1338, [%rd86+16];
	ld.global.f32 	%f1339, [%rd87+16];
	sub.f32 	%f1340, %f1338, %f1339;
	ld.global.f32 	%f1341, [%rd86+20];
	ld.global.f32 	%f1342, [%rd87+20];
	sub.f32 	%f1343, %f1341, %f1342;
	ld.global.f32 	%f1344, [%rd86+24];
	ld.global.f32 	%f1345, [%rd87+24];
	sub.f32 	%f1346, %f1344, %f1345;
	ld.global.f32 	%f1347, [%rd86+28];
	ld.global.f32 	%f1348, [%rd87+28];
	sub.f32 	%f1349, %f1347, %f1348;
	sub.f32 	%f1350, %f1333, %f1337;
	add.f32 	%f1351, %f1336, %f1350;
	fma.rn.f32 	%f1352, %f1340, %f1340, %f1351;
	add.f32 	%f1353, %f1337, %f1352;
	sub.f32 	%f1354, %f1337, %f1353;
	add.f32 	%f1355, %f1352, %f1354;
	fma.rn.f32 	%f1356, %f1343, %f1343, %f1355;
	add.f32 	%f1357, %f1353, %f1356;
	sub.f32 	%f1358, %f1353, %f1357;
	add.f32 	%f1359, %f1356, %f1358;
	fma.rn.f32 	%f1360, %f1346, %f1346, %f1359;
	add.f32 	%f1361, %f1357, %f1360;
	sub.f32 	%f1362, %f1357, %f1361;
	add.f32 	%f1363, %f1360, %f1362;
	fma.rn.f32 	%f1364, %f1349, %f1349, %f1363;
	add.f32 	%f1504, %f1361, %f1364;
	sub.f32 	%f1365, %f1504, %f1361;
	sub.f32 	%f1503, %f1365, %f1364;
	add.s32 	%r163, %r163, 8;
$L__BB0_29:
	and.b32  	%r149, %r29, 4;
	setp.ne.s32 	%p46, %r149, 0;
	@%p46 bra 	$L__BB0_31;
	mul.wide.u32 	%rd88, %r163, 4;
	add.s64 	%rd89, %rd10, %rd88;
	ld.global.f32 	%f1366, [%rd89];
	add.s64 	%rd90, %rd17, %rd88;
	ld.global.f32 	%f1367, [%rd90];
	sub.f32 	%f1368, %f1366, %f1367;
	ld.global.f32 	%f1369, [%rd89+4];
	ld.global.f32 	%f1370, [%rd90+4];
	sub.f32 	%f1371, %f1369, %f1370;
	ld.global.f32 	%f1372, [%rd89+8];
	ld.global.f32 	%f1373, [%rd90+8];
	sub.f32 	%f1374, %f1372, %f1373;
	ld.global.f32 	%f1375, [%rd89+12];
	ld.global.f32 	%f1376, [%rd90+12];
	sub.f32 	%f1377, %f1375, %f1376;
	mul.f32 	%f1378, %f1368, %f1368;
	sub.f32 	%f1379, %f1378, %f1503;
	add.f32 	%f1380, %f1504, %f1379;
	sub.f32 	%f1381, %f1504, %f1380;
	add.f32 	%f1382, %f1379, %f1381;
	fma.rn.f32 	%f1383, %f1371, %f1371, %f1382;
	add.f32 	%f1384, %f1380, %f1383;
	sub.f32 	%f1385, %f1380, %f1384;
	add.f32 	%f1386, %f1383, %f1385;
	fma.rn.f32 	%f1387, %f1374, %f1374, %f1386;
	add.f32 	%f1388, %f1384, %f1387;
	sub.f32 	%f1389, %f1384, %f1388;
	add.f32 	%f1390, %f1387, %f1389;
	fma.rn.f32 	%f1391, %f1377, %f1377, %f1390;
	add.f32 	%f1504, %f1388, %f1391;
	sub.f32 	%f1392, %f1504, %f1388;
	sub.f32 	%f1503, %f1392, %f1391;
	add.s32 	%r163, %r163, 4;
$L__BB0_31:
	setp.ge.s32 	%p47, %r163, %r101;
	@%p47 bra 	$L__BB0_43;
	sub.s32 	%r43, %r101, %r163;
	and.b32  	%r44, %r43, 7;
	sub.s32 	%r150, %r163, %r101;
	setp.gt.u32 	%p48, %r150, -8;
	@%p48 bra 	$L__BB0_35;
	and.b32  	%r45, %r43, -8;
	mov.b32 	%r174, 0;
$L__BB0_34:
	.pragma "nounroll";
	mul.wide.u32 	%rd91, %r163, 4;
	add.s64 	%rd92, %rd10, %rd91;
	ld.global.f32 	%f1394, [%rd92];
	add.s64 	%rd93, %rd17, %rd91;
	ld.global.f32 	%f1395, [%rd93];
	sub.f32 	%f1396, %f1394, %f1395;
	mul.f32 	%f1397, %f1396, %f1396;
	sub.f32 	%f1398, %f1397, %f1503;
	add.f32 	%f1399, %f1504, %f1398;
	ld.global.f32 	%f1400, [%rd92+4];
	ld.global.f32 	%f1401, [%rd93+4];
	sub.f32 	%f1402, %f1400, %f1401;
	sub.f32 	%f1403, %f1504, %f1399;
	add.f32 	%f1404, %f1398, %f1403;
	fma.rn.f32 	%f1405, %f1402, %f1402, %f1404;
	add.f32 	%f1406, %f1399, %f1405;
	ld.global.f32 	%f1407, [%rd92+8];
	ld.global.f32 	%f1408, [%rd93+8];
	sub.f32 	%f1409, %f1407, %f1408;
	sub.f32 	%f1410, %f1399, %f1406;
	add.f32 	%f1411, %f1405, %f1410;
	fma.rn.f32 	%f1412, %f1409, %f1409, %f1411;
	add.f32 	%f1413, %f1406, %f1412;
	ld.global.f32 	%f1414, [%rd92+12];
	ld.global.f32 	%f1415, [%rd93+12];
	sub.f32 	%f1416, %f1414, %f1415;
	sub.f32 	%f1417, %f1406, %f1413;
	add.f32 	%f1418, %f1412, %f1417;
	fma.rn.f32 	%f1419, %f1416, %f1416, %f1418;
	add.f32 	%f1420, %f1413, %f1419;
	ld.global.f32 	%f1421, [%rd92+16];
	ld.global.f32 	%f1422, [%rd93+16];
	sub.f32 	%f1423, %f1421, %f1422;
	sub.f32 	%f1424, %f1413, %f1420;
	add.f32 	%f1425, %f1419, %f1424;
	fma.rn.f32 	%f1426, %f1423, %f1423, %f1425;
	add.f32 	%f1427, %f1420, %f1426;
	ld.global.f32 	%f1428, [%rd92+20];
	ld.global.f32 	%f1429, [%rd93+20];
	sub.f32 	%f1430, %f1428, %f1429;
	sub.f32 	%f1431, %f1420, %f1427;
	add.f32 	%f1432, %f1426, %f1431;
	fma.rn.f32 	%f1433, %f1430, %f1430, %f1432;
	add.f32 	%f1434, %f1427, %f1433;
	ld.global.f32 	%f1435, [%rd92+24];
	ld.global.f32 	%f1436, [%rd93+24];
	sub.f32 	%f1437, %f1435, %f1436;
	sub.f32 	%f1438, %f1427, %f1434;
	add.f32 	%f1439, %f1433, %f1438;
	fma.rn.f32 	%f1440, %f1437, %f1437, %f1439;
	add.f32 	%f1441, %f1434, %f1440;
	ld.global.f32 	%f1442, [%rd92+28];
	ld.global.f32 	%f1443, [%rd93+28];
	sub.f32 	%f1444, %f1442, %f1443;
	sub.f32 	%f1445, %f1434, %f1441;
	add.f32 	%f1446, %f1440, %f1445;
	fma.rn.f32 	%f1447, %f1444, %f1444, %f1446;
	add.f32 	%f1504, %f1441, %f1447;
	sub.f32 	%f1448, %f1504, %f1441;
	sub.f32 	%f1503, %f1448, %f1447;
	add.s32 	%r163, %r163, 8;
	add.s32 	%r174, %r174, 8;
	setp.ne.s32 	%p49, %r174, %r45;
	@%p49 bra 	$L__BB0_34;
$L__BB0_35:
	setp.eq.s32 	%p50, %r44, 0;
	@%p50 bra 	$L__BB0_43;
	and.b32  	%r51, %r43, 3;
	setp.lt.u32 	%p51, %r44, 4;
	@%p51 bra 	$L__BB0_38;
	mul.wide.u32 	%rd94, %r163, 4;
	add.s64 	%rd95, %rd10, %rd94;
	ld.global.f32 	%f1450, [%rd95];
	add.s64 	%rd96, %rd17, %rd94;
	ld.global.f32 	%f1451, [%rd96];
	sub.f32 	%f1452, %f1450, %f1451;
	mul.f32 	%f1453, %f1452, %f1452;
	sub.f32 	%f1454, %f1453, %f1503;
	add.f32 	%f1455, %f1504, %f1454;
	ld.global.f32 	%f1456, [%rd95+4];
	ld.global.f32 	%f1457, [%rd96+4];
	sub.f32 	%f1458, %f1456, %f1457;
	sub.f32 	%f1459, %f1504, %f1455;
	add.f32 	%f1460, %f1454, %f1459;
	fma.rn.f32 	%f1461, %f1458, %f1458, %f1460;
	add.f32 	%f1462, %f1455, %f1461;
	ld.global.f32 	%f1463, [%rd95+8];
	ld.global.f32 	%f1464, [%rd96+8];
	sub.f32 	%f1465, %f1463, %f1464;
	sub.f32 	%f1466, %f1455, %f1462;
	add.f32 	%f1467, %f1461, %f1466;
	fma.rn.f32 	%f1468, %f1465, %f1465, %f1467;
	add.f32 	%f1469, %f1462, %f1468;
	ld.global.f32 	%f1470, [%rd95+12];
	ld.global.f32 	%f1471, [%rd96+12];
	sub.f32 	%f1472, %f1470, %f1471;
	sub.f32 	%f1473, %f1462, %f1469;
	add.f32 	%f1474, %f1468, %f1473;
	fma.rn.f32 	%f1475, %f1472, %f1472, %f1474;
	add.f32 	%f1504, %f1469, %f1475;
	sub.f32 	%f1476, %f1504, %f1469;
	sub.f32 	%f1503, %f1476, %f1475;
	add.s32 	%r163, %r163, 4;
$L__BB0_38:
	setp.eq.s32 	%p52, %r51, 0;
	@%p52 bra 	$L__BB0_43;
	setp.eq.s32 	%p53, %r51, 1;
	@%p53 bra 	$L__BB0_41;
	mul.wide.u32 	%rd97, %r163, 4;
	add.s64 	%rd98, %rd10, %rd97;
	ld.global.f32 	%f1478, [%rd98];
	add.s64 	%rd99, %rd17, %rd97;
	ld.global.f32 	%f1479, [%rd99];
	sub.f32 	%f1480, %f1478, %f1479;
	mul.f32 	%f1481, %f1480, %f1480;
	sub.f32 	%f1482, %f1481, %f1503;
	add.f32 	%f1483, %f1504, %f1482;
	ld.global.f32 	%f1484, [%rd98+4];
	ld.global.f32 	%f1485, [%rd99+4];
	sub.f32 	%f1486, %f1484, %f1485;
	sub.f32 	%f1487, %f1504, %f1483;
	add.f32 	%f1488, %f1482, %f1487;
	fma.rn.f32 	%f1489, %f1486, %f1486, %f1488;
	add.f32 	%f1504, %f1483, %f1489;
	sub.f32 	%f1490, %f1504, %f1483;
	sub.f32 	%f1503, %f1490, %f1489;
	add.s32 	%r163, %r163, 2;
$L__BB0_41:
	and.b32  	%r152, %r43, 1;
	setp.eq.b32 	%p54, %r152, 1;
	not.pred 	%p55, %p54;
	@%p55 bra 	$L__BB0_43;
	mul.wide.u32 	%rd100, %r163, 4;
	add.s64 	%rd101, %rd10, %rd100;
	ld.global.f32 	%f1491, [%rd101];
	add.s64 	%rd102, %rd17, %rd100;
	ld.global.f32 	%f1492, [%rd102];
	sub.f32 	%f1493, %f1491, %f1492;
	mul.f32 	%f1494, %f1493, %f1493;
	sub.f32 	%f1495, %f1494, %f1503;
	add.f32 	%f1504, %f1504, %f1495;
$L__BB0_43:
	setp.lt.f32 	%p56, %f1504, %f1496;
	selp.f32 	%f1496, %f1504, %f1496, %p56;
	selp.b32 	%r159, %r158, %r159, %p56;
	add.s32 	%r158, %r158, 1;
	setp.ne.s32 	%p57, %r158, %r102;
	@%p57 bra 	$L__BB0_15;
	ld.param.u64 	%rd107, [deterministic_clustering_param_2];
	cvta.to.global.u64 	%rd103, %rd107;
	mul.wide.s32 	%rd104, %r157, 4;
	add.s64 	%rd105, %rd103, %rd104;
	st.global.u32 	[%rd105], %r159;
	setp.eq.s32 	%p58, %r159, %r1;
	@%p58 bra 	$L__BB0_45;
	bra.uni 	$L__BB0_46;
$L__BB0_45:
	atom.global.add.u32 	%r153, [%rd9], 1;
$L__BB0_46:
	mov.u32 	%r154, %ntid.x;
	add.s32 	%r157, %r157, %r154;
	setp.lt.s32 	%p59, %r157, %r100;
	@%p59 bra 	$L__BB0_14;
	bra.uni 	$L__BB0_80;
$L__BB0_47:
	mul.lo.s32 	%r118, %r157, %r101;
	mul.wide.s32 	%rd35, %r118, 4;
	add.s64 	%rd18, %rd2, %rd35;
	mov.f32 	%f1533, 0f7F7FFFFF;
	mov.b32 	%r179, 0;
	mov.u32 	%r180, %r179;
$L__BB0_48:
	setp.lt.s32 	%p10, %r101, 32;
	mul.lo.s32 	%r120, %r179, %r101;
	mul.wide.s32 	%rd36, %r120, 4;
	add.s64 	%rd19, %rd1, %rd36;
	mov.f32 	%f1540, 0f00000000;
	mov.b32 	%r184, 0;
	mov.f32 	%f1541, %f1540;
	@%p10 bra 	$L__BB0_51;
	mov.b32 	%r184, 0;
	mov.f32 	%f1541, 0f00000000;
	mov.f32 	%f1540, %f1541;
$L__BB0_50:
	mul.wide.u32 	%rd37, %r184, 4;
	add.s64 	%rd38, %rd18, %rd37;
	ld.global.f32 	%f119, [%rd38];
	add.s64 	%rd39, %rd19, %rd37;
	ld.global.f32 	%f120, [%rd39];
	sub.f32 	%f121, %f119, %f120;
	ld.global.f32 	%f122, [%rd38+4];
	ld.global.f32 	%f123, [%rd39+4];
	sub.f32 	%f124, %f122, %f123;
	ld.global.f32 	%f125, [%rd38+8];
	ld.global.f32 	%f126, [%rd39+8];
	sub.f32 	%f127, %f125, %f126;
	ld.global.f32 	%f128, [%rd38+12];
	ld.global.f32 	%f129, [%rd39+12];
	sub.f32 	%f130, %f128, %f129;
	ld.global.f32 	%f131, [%rd38+16];
	ld.global.f32 	%f132, [%rd39+16];
	sub.f32 	%f133, %f131, %f132;
	ld.global.f32 	%f134, [%rd38+20];
	ld.global.f32 	%f135, [%rd39+20];
	sub.f32 	%f136, %f134, %f135;
	ld.global.f32 	%f137, [%rd38+24];
	ld.global.f32 	%f138, [%rd39+24];
	sub.f32 	%f139, %f137, %f138;
	ld.global.f32 	%f140, [%rd38+28];
	ld.global.f32 	%f141, [%rd39+28];
	sub.f32 	%f142, %f140, %f141;
	ld.global.f32 	%f143, [%rd38+32];
	ld.global.f32 	%f144, [%rd39+32];
	sub.f32 	%f145, %f143, %f144;
	ld.global.f32 	%f146, [%rd38+36];
	ld.global.f32 	%f147, [%rd39+36];
	sub.f32 	%f148, %f146, %f147;
	ld.global.f32 	%f149, [%rd38+40];
	ld.global.f32 	%f150, [%rd39+40];
	sub.f32 	%f151, %f149, %f150;
	ld.global.f32 	%f152, [%rd38+44];
	ld.global.f32 	%f153, [%rd39+44];
	sub.f32 	%f154, %f152, %f153;
	ld.global.f32 	%f155, [%rd38+48];
	ld.global.f32 	%f156, [%rd39+48];
	sub.f32 	%f157, %f155, %f156;
	ld.global.f32 	%f158, [%rd38+52];
	ld.global.f32 	%f159, [%rd39+52];
	sub.f32 	%f160, %f158, %f159;
	ld.global.f32 	%f161, [%rd38+56];
	ld.global.f32 	%f162, [%rd39+56];
	sub.f32 	%f163, %f161, %f162;
	ld.global.f32 	%f164, [%rd38+60];
	ld.global.f32 	%f165, [%rd39+60];
	sub.f32 	%f166, %f164, %f165;
	ld.global.f32 	%f167, [%rd38+64];
	ld.global.f32 	%f168, [%rd39+64];
	sub.f32 	%f169, %f167, %f168;
	ld.global.f32 	%f170, [%rd38+68];
	ld.global.f32 	%f171, [%rd39+68];
	sub.f32 	%f172, %f170, %f171;
	ld.global.f32 	%f173, [%rd38+72];
	ld.global.f32 	%f174, [%rd39+72];
	sub.f32 	%f175, %f173, %f174;
	ld.global.f32 	%f176, [%rd38+76];
	ld.global.f32 	%f177, [%rd39+76];
	sub.f32 	%f178, %f176, %f177;
	ld.global.f32 	%f179, [%rd38+80];
	ld.global.f32 	%f180, [%rd39+80];
	sub.f32 	%f181, %f179, %f180;
	ld.global.f32 	%f182, [%rd38+84];
	ld.global.f32 	%f183, [%rd39+84];
	sub.f32 	%f184, %f182, %f183;
	ld.global.f32 	%f185, [%rd38+88];
	ld.global.f32 	%f186, [%rd39+88];
	sub.f32 	%f187, %f185, %f186;
	ld.global.f32 	%f188, [%rd38+92];
	ld.global.f32 	%f189, [%rd39+92];
	sub.f32 	%f190, %f188, %f189;
	ld.global.f32 	%f191, [%rd38+96];
	ld.global.f32 	%f192, [%rd39+96];
	sub.f32 	%f193, %f191, %f192;
	ld.global.f32 	%f194, [%rd38+100];
	ld.global.f32 	%f195, [%rd39+100];
	sub.f32 	%f196, %f194, %f195;
	ld.global.f32 	%f197, [%rd38+104];
	ld.global.f32 	%f198, [%rd39+104];
	sub.f32 	%f199, %f197, %f198;
	ld.global.f32 	%f200, [%rd38+108];
	ld.global.f32 	%f201, [%rd39+108];
	sub.f32 	%f202, %f200, %f201;
	ld.global.f32 	%f203, [%rd38+112];
	ld.global.f32 	%f204, [%rd39+112];
	sub.f32 	%f205, %f203, %f204;
	ld.global.f32 	%f206, [%rd38+116];
	ld.global.f32 	%f207, [%rd39+116];
	sub.f32 	%f208, %f206, %f207;
	ld.global.f32 	%f209, [%rd38+120];
	ld.global.f32 	%f210, [%rd39+120];
	sub.f32 	%f211, %f209, %f210;
	ld.global.f32 	%f212, [%rd38+124];
	ld.global.f32 	%f213, [%rd39+124];
	sub.f32 	%f214, %f212, %f213;
	mul.f32 	%f215, %f121, %f121;
	sub.f32 	%f216, %f215, %f1540;
	add.f32 	%f217, %f1541, %f216;
	sub.f32 	%f218, %f1541, %f217;
	add.f32 	%f219, %f216, %f218;
	fma.rn.f32 	%f220, %f124, %f124, %f219;
	add.f32 	%f221, %f217, %f220;
	sub.f32 	%f222, %f217, %f221;
	add.f32 	%f223, %f220, %f222;
	fma.rn.f32 	%f224, %f127, %f127, %f223;
	add.f32 	%f225, %f221, %f224;
	sub.f32 	%f226, %f221, %f225;
	add.f32 	%f227, %f224, %f226;
	fma.rn.f32 	%f228, %f130, %f130, %f227;
	add.f32 	%f229, %f225, %f228;
	sub.f32 	%f230, %f225, %f229;
	add.f32 	%f231, %f228, %f230;
	fma.rn.f32 	%f232, %f133, %f133, %f231;
	add.f32 	%f233, %f229, %f232;
	sub.f32 	%f234, %f229, %f233;
	add.f32 	%f235, %f232, %f234;
	fma.rn.f32 	%f236, %f136, %f136, %f235;
	add.f32 	%f237, %f233, %f236;
	sub.f32 	%f238, %f233, %f237;
	add.f32 	%f239, %f236, %f238;
	fma.rn.f32 	%f240, %f139, %f139, %f239;
	add.f32 	%f241, %f237, %f240;
	sub.f32 	%f242, %f237, %f241;
	add.f32 	%f243, %f240, %f242;
	fma.rn.f32 	%f244, %f142, %f142, %f243;
	add.f32 	%f245, %f241, %f244;
	sub.f32 	%f246, %f241, %f245;
	add.f32 	%f247, %f244, %f246;
	fma.rn.f32 	%f248, %f145, %f145, %f247;
	add.f32 	%f249, %f245, %f248;
	sub.f32 	%f250, %f245, %f249;
	add.f32 	%f251, %f248, %f250;
	fma.rn.f32 	%f252, %f148, %f148, %f251;
	add.f32 	%f253, %f249, %f252;
	sub.f32 	%f254, %f249, %f253;
	add.f32 	%f255, %f252, %f254;
	fma.rn.f32 	%f256, %f151, %f151, %f255;
	add.f32 	%f257, %f253, %f256;
	sub.f32 	%f258, %f253, %f257;
	add.f32 	%f259, %f256, %f258;
	fma.rn.f32 	%f260, %f154, %f154, %f259;
	add.f32 	%f261, %f257, %f260;
	sub.f32 	%f262, %f257, %f261;
	add.f32 	%f263, %f260, %f262;
	fma.rn.f32 	%f264, %f157, %f157, %f263;
	add.f32 	%f265, %f261, %f264;
	sub.f32 	%f266, %f261, %f265;
	add.f32 	%f267, %f264, %f266;
	fma.rn.f32 	%f268, %f160, %f160, %f267;
	add.f32 	%f269, %f265, %f268;
	sub.f32 	%f270, %f265, %f269;
	add.f32 	%f271, %f268, %f270;
	fma.rn.f32 	%f272, %f163, %f163, %f271;
	add.f32 	%f273, %f269, %f272;
	sub.f32 	%f274, %f269, %f273;
	add.f32 	%f275, %f272, %f274;
	fma.rn.f32 	%f276, %f166, %f166, %f275;
	add.f32 	%f277, %f273, %f276;
	sub.f32 	%f278, %f273, %f277;
	add.f32 	%f279, %f276, %f278;
	fma.rn.f32 	%f280, %f169, %f169, %f279;
	add.f32 	%f281, %f277, %f280;
	sub.f32 	%f282, %f277, %f281;
	add.f32 	%f283, %f280, %f282;
	fma.rn.f32 	%f284, %f172, %f172, %f283;
	add.f32 	%f285, %f281, %f284;
	sub.f32 	%f286, %f281, %f285;
	add.f32 	%f287, %f284, %f286;
	fma.rn.f32 	%f288, %f175, %f175, %f287;
	add.f32 	%f289, %f285, %f288;
	sub.f32 	%f290, %f285, %f289;
	add.f32 	%f291, %f288, %f290;
	fma.rn.f32 	%f292, %f178, %f178, %f291;
	add.f32 	%f293, %f289, %f292;
	sub.f32 	%f294, %f289, %f293;
	add.f32 	%f295, %f292, %f294;
	fma.rn.f32 	%f296, %f181, %f181, %f295;
	add.f32 	%f297, %f293, %f296;
	sub.f32 	%f298, %f293, %f297;
	add.f32 	%f299, %f296, %f298;
	fma.rn.f32 	%f300, %f184, %f184, %f299;
	add.f32 	%f301, %f297, %f300;
	sub.f32 	%f302, %f297, %f301;
	add.f32 	%f303, %f300, %f302;
	fma.rn.f32 	%f304, %f187, %f187, %f303;
	add.f32 	%f305, %f301, %f304;
	sub.f32 	%f306, %f301, %f305;
	add.f32 	%f307, %f304, %f306;
	fma.rn.f32 	%f308, %f190, %f190, %f307;
	add.f32 	%f309, %f305, %f308;
	sub.f32 	%f310, %f305, %f309;
	add.f32 	%f311, %f308, %f310;
	fma.rn.f32 	%f312, %f193, %f193, %f311;
	add.f32 	%f313, %f309, %f312;
	sub.f32 	%f314, %f309, %f313;
	add.f32 	%f315, %f312, %f314;
	fma.rn.f32 	%f316, %f196, %f196, %f315;
	add.f32 	%f317, %f313, %f316;
	sub.f32 	%f318, %f313, %f317;
	add.f32 	%f319, %f316, %f318;
	fma.rn.f32 	%f320, %f199, %f199, %f319;
	add.f32 	%f321, %f317, %f320;
	sub.f32 	%f322, %f317, %f321;
	add.f32 	%f323, %f320, %f322;
	fma.rn.f32 	%f324, %f202, %f202, %f323;
	add.f32 	%f325, %f321, %f324;
	sub.f32 	%f326, %f321, %f325;
	add.f32 	%f327, %f324, %f326;
	fma.rn.f32 	%f328, %f205, %f205, %f327;
	add.f32 	%f329, %f325, %f328;
	sub.f32 	%f330, %f325, %f329;
	add.f32 	%f331, %f328, %f330;
	fma.rn.f32 	%f332, %f208, %f208, %f331;
	add.f32 	%f333, %f329, %f332;
	sub.f32 	%f334, %f329, %f333;
	add.f32 	%f335, %f332, %f334;
	fma.rn.f32 	%f336, %f211, %f211, %f335;
	add.f32 	%f337, %f333, %f336;
	sub.f32 	%f338, %f333, %f337;
	add.f32 	%f339, %f336, %f338;
	fma.rn.f32 	%f340, %f214, %f214, %f339;
	add.f32 	%f1541, %f337, %f340;
	sub.f32 	%f341, %f1541, %f337;
	sub.f32 	%f1540, %f341, %f340;
	add.s32 	%r184, %r184, 32;
	setp.lt.s32 	%p11, %r184, %r11;
	@%p11 bra 	$L__BB0_50;
$L__BB0_51:
	setp.ge.s32 	%p12, %r184, %r12;
	@%p12 bra 	$L__BB0_53;
$L__BB0_52:
	mul.wide.u32 	%rd40, %r184, 4;
	add.s64 	%rd41, %rd18, %rd40;
	ld.global.f32 	%f342, [%rd41];
	add.s64 	%rd42, %rd19, %rd40;
	ld.global.f32 	%f343, [%rd42];
	sub.f32 	%f344, %f342, %f343;
	ld.global.f32 	%f345, [%rd41+4];
	ld.global.f32 	%f346, [%rd42+4];
	sub.f32 	%f347, %f345, %f346;
	ld.global.f32 	%f348, [%rd41+8];
	ld.global.f32 	%f349, [%rd42+8];
	sub.f32 	%f350, %f348, %f349;
	ld.global.f32 	%f351, [%rd41+12];
	ld.global.f32 	%f352, [%rd42+12];
	sub.f32 	%f353, %f351, %f352;
	ld.global.f32 	%f354, [%rd41+16];
	ld.global.f32 	%f355, [%rd42+16];
	sub.f32 	%f356, %f354, %f355;
	ld.global.f32 	%f357, [%rd41+20];
	ld.global.f32 	%f358, [%rd42+20];
	sub.f32 	%f359, %f357, %f358;
	ld.global.f32 	%f360, [%rd41+24];
	ld.global.f32 	%f361, [%rd42+24];
	sub.f32 	%f362, %f360, %f361;
	ld.global.f32 	%f363, [%rd41+28];
	ld.global.f32 	%f364, [%rd42+28];
	sub.f32 	%f365, %f363, %f364;
	ld.global.f32 	%f366, [%rd41+32];
	ld.global.f32 	%f367, [%rd42+32];
	sub.f32 	%f368, %f366, %f367;
	ld.global.f32 	%f369, [%rd41+36];
	ld.global.f32 	%f370, [%rd42+36];
	sub.f32 	%f371, %f369, %f370;
	ld.global.f32 	%f372, [%rd41+40];
	ld.global.f32 	%f373, [%rd42+40];
	sub.f32 	%f374, %f372, %f373;
	ld.global.f32 	%f375, [%rd41+44];
	ld.global.f32 	%f376, [%rd42+44];
	sub.f32 	%f377, %f375, %f376;
	ld.global.f32 	%f378, [%rd41+48];
	ld.global.f32 	%f379, [%rd42+48];
	sub.f32 	%f380, %f378, %f379;
	ld.global.f32 	%f381, [%rd41+52];
	ld.global.f32 	%f382, [%rd42+52];
	sub.f32 	%f383, %f381, %f382;
	ld.global.f32 	%f384, [%rd41+56];
	ld.global.f32 	%f385, [%rd42+56];
	sub.f32 	%f386, %f384, %f385;
	ld.global.f32 	%f387, [%rd41+60];
	ld.global.f32 	%f388, [%rd42+60];
	sub.f32 	%f389, %f387, %f388;
	mul.f32 	%f390, %f344, %f344;
	sub.f32 	%f391, %f390, %f1540;
	add.f32 	%f392, %f1541, %f391;
	sub.f32 	%f393, %f1541, %f392;
	add.f32 	%f394, %f391, %f393;
	fma.rn.f32 	%f395, %f347, %f347, %f394;
	add.f32 	%f396, %f392, %f395;
	sub.f32 	%f397, %f392, %f396;
	add.f32 	%f398, %f395, %f397;
	fma.rn.f32 	%f399, %f350, %f350, %f398;
	add.f32 	%f400, %f396, %f399;
	sub.f32 	%f401, %f396, %f400;
	add.f32 	%f402, %f399, %f401;
	fma.rn.f32 	%f403, %f353, %f353, %f402;
	add.f32 	%f404, %f400, %f403;
	sub.f32 	%f405, %f400, %f404;
	add.f32 	%f406, %f403, %f405;
	fma.rn.f32 	%f407, %f356, %f356, %f406;
	add.f32 	%f408, %f404, %f407;
	sub.f32 	%f409, %f404, %f408;
	add.f32 	%f410, %f407, %f409;
	fma.rn.f32 	%f411, %f359, %f359, %f410;
	add.f32 	%f412, %f408, %f411;
	sub.f32 	%f413, %f408, %f412;
	add.f32 	%f414, %f411, %f413;
	fma.rn.f32 	%f415, %f362, %f362, %f414;
	add.f32 	%f416, %f412, %f415;
	sub.f32 	%f417, %f412, %f416;
	add.f32 	%f418, %f415, %f417;
	fma.rn.f32 	%f419, %f365, %f365, %f418;
	add.f32 	%f420, %f416, %f419;
	sub.f32 	%f421, %f416, %f420;
	add.f32 	%f422, %f419, %f421;
	fma.rn.f32 	%f423, %f368, %f368, %f422;
	add.f32 	%f424, %f420, %f423;
	sub.f32 	%f425, %f420, %f424;
	add.f32 	%f426, %f423, %f425;
	fma.rn.f32 	%f427, %f371, %f371, %f426;
	add.f32 	%f428, %f424, %f427;
	sub.f32 	%f429, %f424, %f428;
	add.f32 	%f430, %f427, %f429;
	fma.rn.f32 	%f431, %f374, %f374, %f430;
	add.f32 	%f432, %f428, %f431;
	sub.f32 	%f433, %f428, %f432;
	add.f32 	%f434, %f431, %f433;
	fma.rn.f32 	%f435, %f377, %f377, %f434;
	add.f32 	%f436, %f432, %f435;
	sub.f32 	%f437, %f432, %f436;
	add.f32 	%f438, %f435, %f437;
	fma.rn.f32 	%f439, %f380, %f380, %f438;
	add.f32 	%f440, %f436, %f439;
	sub.f32 	%f441, %f436, %f440;
	add.f32 	%f442, %f439, %f441;
	fma.rn.f32 	%f443, %f383, %f383, %f442;
	add.f32 	%f444, %f440, %f443;
	sub.f32 	%f445, %f440, %f444;
	add.f32 	%f446, %f443, %f445;
	fma.rn.f32 	%f447, %f386, %f386, %f446;
	add.f32 	%f448, %f444, %f447;
	sub.f32 	%f449, %f444, %f448;
	add.f32 	%f450, %f447, %f449;
	fma.rn.f32 	%f451, %f389, %f389, %f450;
	add.f32 	%f1541, %f448, %f451;
	sub.f32 	%f452, %f1541, %f448;
	sub.f32 	%f1540, %f452, %f451;
	add.s32 	%r184, %r184, 16;
	setp.lt.s32 	%p13, %r184, %r12;
	@%p13 bra 	$L__BB0_52;
$L__BB0_53:
	setp.ge.s32 	%p14, %r184, %r13;
	@%p14 bra 	$L__BB0_55;
$L__BB0_54:
	mul.wide.u32 	%rd43, %r184, 4;
	add.s64 	%rd44, %rd18, %rd43;
	ld.global.f32 	%f453, [%rd44];
	add.s64 	%rd45, %rd19, %rd43;
	ld.global.f32 	%f454, [%rd45];
	sub.f32 	%f455, %f453, %f454;
	ld.global.f32 	%f456, [%rd44+4];
	ld.global.f32 	%f457, [%rd45+4];
	sub.f32 	%f458, %f456, %f457;
	ld.global.f32 	%f459, [%rd44+8];
	ld.global.f32 	%f460, [%rd45+8];
	sub.f32 	%f461, %f459, %f460;
	ld.global.f32 	%f462, [%rd44+12];
	ld.global.f32 	%f463, [%rd45+12];
	sub.f32 	%f464, %f462, %f463;
	ld.global.f32 	%f465, [%rd44+16];
	ld.global.f32 	%f466, [%rd45+16];
	sub.f32 	%f467, %f465, %f466;
	ld.global.f32 	%f468, [%rd44+20];
	ld.global.f32 	%f469, [%rd45+20];
	sub.f32 	%f470, %f468, %f469;
	ld.global.f32 	%f471, [%rd44+24];
	ld.global.f32 	%f472, [%rd45+24];
	sub.f32 	%f473, %f471, %f472;
	ld.global.f32 	%f474, [%rd44+28];
	ld.global.f32 	%f475, [%rd45+28];
	sub.f32 	%f476, %f474, %f475;
	mul.f32 	%f477, %f455, %f455;
	sub.f32 	%f478, %f477, %f1540;
	add.f32 	%f479, %f1541, %f478;
	sub.f32 	%f480, %f1541, %f479;
	add.f32 	%f481, %f478, %f480;
	fma.rn.f32 	%f482, %f458, %f458, %f481;
	add.f32 	%f483, %f479, %f482;
	sub.f32 	%f484, %f479, %f483;
	add.f32 	%f485, %f482, %f484;
	fma.rn.f32 	%f486, %f461, %f461, %f485;
	add.f32 	%f487, %f483, %f486;
	sub.f32 	%f488, %f483, %f487;
	add.f32 	%f489, %f486, %f488;
	fma.rn.f32 	%f490, %f464, %f464, %f489;
	add.f32 	%f491, %f487, %f490;
	sub.f32 	%f492, %f487, %f491;
	add.f32 	%f493, %f490, %f492;
	fma.rn.f32 	%f494, %f467, %f467, %f493;
	add.f32 	%f495, %f491, %f494;
	sub.f32 	%f496, %f491, %f495;
	add.f32 	%f497, %f494, %f496;
	fma.rn.f32 	%f498, %f470, %f470, %f497;
	add.f32 	%f499, %f495, %f498;
	sub.f32 	%f500, %f495, %f499;
	add.f32 	%f501, %f498, %f500;
	fma.rn.f32 	%f502, %f473, %f473, %f501;
	add.f32 	%f503, %f499, %f502;
	sub.f32 	%f504, %f499, %f503;
	add.f32 	%f505, %f502, %f504;
	fma.rn.f32 	%f506, %f476, %f476, %f505;
	add.f32 	%f1541, %f503, %f506;
	sub.f32 	%f507, %f1541, %f503;
	sub.f32 	%f1540, %f507, %f506;
	add.s32 	%r184, %r184, 8;
	setp.lt.s32 	%p15, %r184, %r13;
	@%p15 bra 	$L__BB0_54;
$L__BB0_55:
	setp.ge.s32 	%p16, %r184, %r14;
	@%p16 bra 	$L__BB0_64;
	add.s32 	%r123, %r184, 4;
	max.s32 	%r124, %r14, %r123;
	not.b32 	%r125, %r184;
	add.s32 	%r70, %r124, %r125;
	shr.u32 	%r126, %r70, 2;
	add.s32 	%r71, %r126, 1;
	setp.lt.u32 	%p17, %r70, 12;
	@%p17 bra 	$L__BB0_59;
	and.b32  	%r72, %r71, 2147483644;
	mov.b32 	%r188, 0;
$L__BB0_58:
	.pragma "nounroll";
	mul.wide.u32 	%rd46, %r184, 4;
	add.s64 	%rd47, %rd18, %rd46;
	ld.global.f32 	%f509, [%rd47];
	add.s64 	%rd48, %rd19, %rd46;
	ld.global.f32 	%f510, [%rd48];
	sub.f32 	%f511, %f509, %f510;
	ld.global.f32 	%f512, [%rd47+4];
	ld.global.f32 	%f513, [%rd48+4];
	sub.f32 	%f514, %f512, %f513;
	ld.global.f32 	%f515, [%rd47+8];
	ld.global.f32 	%f516, [%rd48+8];
	sub.f32 	%f517, %f515, %f516;
	ld.global.f32 	%f518, [%rd47+12];
	ld.global.f32 	%f519, [%rd48+12];
	sub.f32 	%f520, %f518, %f519;
	mul.f32 	%f521, %f511, %f511;
	sub.f32 	%f522, %f521, %f1540;
	add.f32 	%f523, %f1541, %f522;
	sub.f32 	%f524, %f1541, %f523;
	add.f32 	%f525, %f522, %f524;
	fma.rn.f32 	%f526, %f514, %f514, %f525;
	add.f32 	%f527, %f523, %f526;
	sub.f32 	%f528, %f523, %f527;
	add.f32 	%f529, %f526, %f528;
	fma.rn.f32 	%f530, %f517, %f517, %f529;
	add.f32 	%f531, %f527, %f530;
	sub.f32 	%f532, %f527, %f531;
	add.f32 	%f533, %f530, %f532;
	fma.rn.f32 	%f534, %f520, %f520, %f533;
	add.f32 	%f535, %f531, %f534;
	ld.global.f32 	%f536, [%rd47+16];
	ld.global.f32 	%f537, [%rd48+16];
	sub.f32 	%f538, %f536, %f537;
	ld.global.f32 	%f539, [%rd47+20];
	ld.global.f32 	%f540, [%rd48+20];
	sub.f32 	%f541, %f539, %f540;
	ld.global.f32 	%f542, [%rd47+24];
	ld.global.f32 	%f543, [%rd48+24];
	sub.f32 	%f544, %f542, %f543;
	ld.global.f32 	%f545, [%rd47+28];
	ld.global.f32 	%f546, [%rd48+28];
	sub.f32 	%f547, %f545, %f546;
	sub.f32 	%f548, %f531, %f535;
	add.f32 	%f549, %f534, %f548;
	fma.rn.f32 	%f550, %f538, %f538, %f549;
	add.f32 	%f551, %f535, %f550;
	sub.f32 	%f552, %f535, %f551;
	add.f32 	%f553, %f550, %f552;
	fma.rn.f32 	%f554, %f541, %f541, %f553;
	add.f32 	%f555, %f551, %f554;
	sub.f32 	%f556, %f551, %f555;
	add.f32 	%f557, %f554, %f556;
	fma.rn.f32 	%f558, %f544, %f544, %f557;
	add.f32 	%f559, %f555, %f558;
	sub.f32 	%f560, %f555, %f559;
	add.f32 	%f561, %f558, %f560;
	fma.rn.f32 	%f562, %f547, %f547, %f561;
	add.f32 	%f563, %f559, %f562;
	ld.global.f32 	%f564, [%rd47+32];
	ld.global.f32 	%f565, [%rd48+32];
	sub.f32 	%f566, %f564, %f565;
	ld.global.f32 	%f567, [%rd47+36];
	ld.global.f32 	%f568, [%rd48+36];
	sub.f32 	%f569, %f567, %f568;
	ld.global.f32 	%f570, [%rd47+40];
	ld.global.f32 	%f571, [%rd48+40];
	sub.f32 	%f572, %f570, %f571;
	ld.global.f32 	%f573, [%rd47+44];
	ld.global.f32 	%f574, [%rd48+44];
	sub.f32 	%f575, %f573, %f574;
	sub.f32 	%f576, %f559, %f563;
	add.f32 	%f577, %f562, %f576;
	fma.rn.f32 	%f578, %f566, %f566, %f577;
	add.f32 	%f579, %f563, %f578;
	sub.f32 	%f580, %f563, %f579;
	add.f32 	%f581, %f578, %f580;
	fma.rn.f32 	%f582, %f569, %f569, %f581;
	add.f32 	%f583, %f579, %f582;
	sub.f32 	%f584, %f579, %f583;
	add.f32 	%f585, %f582, %f584;
	fma.rn.f32 	%f586, %f572, %f572, %f585;
	add.f32 	%f587, %f583, %f586;
	sub.f32 	%f588, %f583, %f587;
	add.f32 	%f589, %f586, %f588;
	fma.rn.f32 	%f590, %f575, %f575, %f589;
	add.f32 	%f591, %f587, %f590;
	ld.global.f32 	%f592, [%rd47+48];
	ld.global.f32 	%f593, [%rd48+48];
	sub.f32 	%f594, %f592, %f593;
	ld.global.f32 	%f595, [%rd47+52];
	ld.global.f32 	%f596, [%rd48+52];
	sub.f32 	%f597, %f595, %f596;
	ld.global.f32 	%f598, [%rd47+56];
	ld.global.f32 	%f599, [%rd48+56];
	sub.f32 	%f600, %f598, %f599;
	ld.global.f32 	%f601, [%rd47+60];
	ld.global.f32 	%f602, [%rd48+60];
	sub.f32 	%f603, %f601, %f602;
	sub.f32 	%f604, %f587, %f591;
	add.f32 	%f605, %f590, %f604;
	fma.rn.f32 	%f606, %f594, %f594, %f605;
	add.f32 	%f607, %f591, %f606;
	sub.f32 	%f608, %f591, %f607;
	add.f32 	%f609, %f606, %f608;
	fma.rn.f32 	%f610, %f597, %f597, %f609;
	add.f32 	%f611, %f607, %f610;
	sub.f32 	%f612, %f607, %f611;
	add.f32 	%f613, %f610, %f612;
	fma.rn.f32 	%f614, %f600, %f600, %f613;
	add.f32 	%f615, %f611, %f614;
	sub.f32 	%f616, %f611, %f615;
	add.f32 	%f617, %f614, %f616;
	fma.rn.f32 	%f618, %f603, %f603, %f617;
	add.f32 	%f1541, %f615, %f618;
	sub.f32 	%f619, %f1541, %f615;
	sub.f32 	%f1540, %f619, %f618;
	add.s32 	%r184, %r184, 16;
	add.s32 	%r188, %r188, 4;
	setp.ne.s32 	%p18, %r188, %r72;
	@%p18 bra 	$L__BB0_58;
$L__BB0_59:
	and.b32  	%r129, %r71, 3;
	setp.eq.s32 	%p19, %r129, 0;
	@%p19 bra 	$L__BB0_64;
	setp.eq.s32 	%p20, %r129, 1;
	@%p20 bra 	$L__BB0_62;
	mul.wide.u32 	%rd49, %r184, 4;
	add.s64 	%rd50, %rd18, %rd49;
	ld.global.f32 	%f621, [%rd50];
	add.s64 	%rd51, %rd19, %rd49;
	ld.global.f32 	%f622, [%rd51];
	sub.f32 	%f623, %f621, %f622;
	ld.global.f32 	%f624, [%rd50+4];
	ld.global.f32 	%f625, [%rd51+4];
	sub.f32 	%f626, %f624, %f625;
	ld.global.f32 	%f627, [%rd50+8];
	ld.global.f32 	%f628, [%rd51+8];
	sub.f32 	%f629, %f627, %f628;
	ld.global.f32 	%f630, [%rd50+12];
	ld.global.f32 	%f631, [%rd51+12];
	sub.f32 	%f632, %f630, %f631;
	mul.f32 	%f633, %f623, %f623;
	sub.f32 	%f634, %f633, %f1540;
	add.f32 	%f635, %f1541, %f634;
	sub.f32 	%f636, %f1541, %f635;
	add.f32 	%f637, %f634, %f636;
	fma.rn.f32 	%f638, %f626, %f626, %f637;
	add.f32 	%f639, %f635, %f638;
	sub.f32 	%f640, %f635, %f639;
	add.f32 	%f641, %f638, %f640;
	fma.rn.f32 	%f642, %f629, %f629, %f641;
	add.f32 	%f643, %f639, %f642;
	sub.f32 	%f644, %f639, %f643;
	add.f32 	%f645, %f642, %f644;
	fma.rn.f32 	%f646, %f632, %f632, %f645;
	add.f32 	%f647, %f643, %f646;
	ld.global.f32 	%f648, [%rd50+16];
	ld.global.f32 	%f649, [%rd51+16];
	sub.f32 	%f650, %f648, %f649;
	ld.global.f32 	%f651, [%rd50+20];
	ld.global.f32 	%f652, [%rd51+20];
	sub.f32 	%f653, %f651, %f652;
	ld.global.f32 	%f654, [%rd50+24];
	ld.global.f32 	%f655, [%rd51+24];
	sub.f32 	%f656, %f654, %f655;
	ld.global.f32 	%f657, [%rd50+28];
	ld.global.f32 	%f658, [%rd51+28];
	sub.f32 	%f659, %f657, %f658;
	sub.f32 	%f660, %f643, %f647;
	add.f32 	%f661, %f646, %f660;
	fma.rn.f32 	%f662, %f650, %f650, %f661;
	add.f32 	%f663, %f647, %f662;
	sub.f32 	%f664, %f647, %f663;
	add.f32 	%f665, %f662, %f664;
	fma.rn.f32 	%f666, %f653, %f653, %f665;
	add.f32 	%f667, %f663, %f666;
	sub.f32 	%f668, %f663, %f667;
	add.f32 	%f669, %f666, %f668;
	fma.rn.f32 	%f670, %f656, %f656, %f669;
	add.f32 	%f671, %f667, %f670;
	sub.f32 	%f672, %f667, %f671;
	add.f32 	%f673, %f670, %f672;
	fma.rn.f32 	%f674, %f659, %f659, %f673;
	add.f32 	%f1541, %f671, %f674;
	sub.f32 	%f675, %f1541, %f671;
	sub.f32 	%f1540, %f675, %f674;
	add.s32 	%r184, %r184, 8;
$L__BB0_62:
	and.b32  	%r130, %r70, 4;
	setp.ne.s32 	%p21, %r130, 0;
	@%p21 bra 	$L__BB0_64;
	mul.wide.u32 	%rd52, %r184, 4;
	add.s64 	%rd53, %rd18, %rd52;
	ld.global.f32 	%f676, [%rd53];
	add.s64 	%rd54, %rd19, %rd52;
	ld.global.f32 	%f677, [%rd54];
	sub.f32 	%f678, %f676, %f677;
	ld.global.f32 	%f679, [%rd53+4];
	ld.global.f32 	%f680, [%rd54+4];
	sub.f32 	%f681, %f679, %f680;
	ld.global.f32 	%f682, [%rd53+8];
	ld.global.f32 	%f683, [%rd54+8];
	sub.f32 	%f684, %f682, %f683;
	ld.global.f32 	%f685, [%rd53+12];
	ld.global.f32 	%f686, [%rd54+12];
	sub.f32 	%f687, %f685, %f686;
	mul.f32 	%f688, %f678, %f678;
	sub.f32 	%f689, %f688, %f1540;
	add.f32 	%f690, %f1541, %f689;
	sub.f32 	%f691, %f1541, %f690;
	add.f32 	%f692, %f689, %f691;
	fma.rn.f32 	%f693, %f681, %f681, %f692;
	add.f32 	%f694, %f690, %f693;
	sub.f32 	%f695, %f690, %f694;
	add.f32 	%f696, %f693, %f695;
	fma.rn.f32 	%f697, %f684, %f684, %f696;
	add.f32 	%f698, %f694, %f697;
	sub.f32 	%f699, %f694, %f698;
	add.f32 	%f700, %f697, %f699;
	fma.rn.f32 	%f701, %f687, %f687, %f700;
	add.f32 	%f1541, %f698, %f701;
	sub.f32 	%f702, %f1541, %f698;
	sub.f32 	%f1540, %f702, %f701;
	add.s32 	%r184, %r184, 4;
$L__BB0_64:
	setp.ge.s32 	%p22, %r184, %r101;
	@%p22 bra 	$L__BB0_76;
	sub.s32 	%r84, %r101, %r184;
	and.b32  	%r85, %r84, 7;
	sub.s32 	%r131, %r184, %r101;
	setp.gt.u32 	%p23, %r131, -8;
	@%p23 bra 	$L__BB0_68;
	and.b32  	%r86, %r84, -8;
	mov.b32 	%r195, 0;
$L__BB0_67:
	.pragma "nounroll";
	mul.wide.u32 	%rd55, %r184, 4;
	add.s64 	%rd56, %rd18, %rd55;
	ld.global.f32 	%f704, [%rd56];
	add.s64 	%rd57, %rd19, %rd55;
	ld.global.f32 	%f705, [%rd57];
	sub.f32 	%f706, %f704, %f705;
	mul.f32 	%f707, %f706, %f706;
	sub.f32 	%f708, %f707, %f1540;
	add.f32 	%f709, %f1541, %f708;
	ld.global.f32 	%f710, [%rd56+4];
	ld.global.f32 	%f711, [%rd57+4];
	sub.f32 	%f712, %f710, %f711;
	sub.f32 	%f713, %f1541, %f709;
	add.f32 	%f714, %f708, %f713;
	fma.rn.f32 	%f715, %f712, %f712, %f714;
	add.f32 	%f716, %f709, %f715;
	ld.global.f32 	%f717, [%rd56+8];
	ld.global.f32 	%f718, [%rd57+8];
	sub.f32 	%f719, %f717, %f718;
	sub.f32 	%f720, %f709, %f716;
	add.f32 	%f721, %f715, %f720;
	fma.rn.f32 	%f722, %f719, %f719, %f721;
	add.f32 	%f723, %f716, %f722;
	ld.global.f32 	%f724, [%rd56+12];
	ld.global.f32 	%f725, [%rd57+12];
	sub.f32 	%f726, %f724, %f725;
	sub.f32 	%f727, %f716, %f723;
	add.f32 	%f728, %f722, %f727;
	fma.rn.f32 	%f729, %f726, %f726, %f728;
	add.f32 	%f730, %f723, %f729;
	ld.global.f32 	%f731, [%rd56+16];
	ld.global.f32 	%f732, [%rd57+16];
	sub.f32 	%f733, %f731, %f732;
	sub.f32 	%f734, %f723, %f730;
	add.f32 	%f735, %f729, %f734;
	fma.rn.f32 	%f736, %f733, %f733, %f735;
	add.f32 	%f737, %f730, %f736;
	ld.global.f32 	%f738, [%rd56+20];
	ld.global.f32 	%f739, [%rd57+20];
	sub.f32 	%f740, %f738, %f739;
	sub.f32 	%f741, %f730, %f737;
	add.f32 	%f742, %f736, %f741;
	fma.rn.f32 	%f743, %f740, %f740, %f742;
	add.f32 	%f744, %f737, %f743;
	ld.global.f32 	%f745, [%rd56+24];
	ld.global.f32 	%f746, [%rd57+24];
	sub.f32 	%f747, %f745, %f746;
	sub.f32 	%f748, %f737, %f744;
	add.f32 	%f749, %f743, %f748;
	fma.rn.f32 	%f750, %f747, %f747, %f749;
	add.f32 	%f751, %f744, %f750;
	ld.global.f32 	%f752, [%rd56+28];
	ld.global.f32 	%f753, [%rd57+28];
	sub.f32 	%f754, %f752, %f753;
	sub.f32 	%f755, %f744, %f751;
	add.f32 	%f756, %f750, %f755;
	fma.rn.f32 	%f757, %f754, %f754, %f756;
	add.f32 	%f1541, %f751, %f757;
	sub.f32 	%f758, %f1541, %f751;
	sub.f32 	%f1540, %f758, %f757;
	add.s32 	%r184, %r184, 8;
	add.s32 	%r195, %r195, 8;
	setp.ne.s32 	%p24, %r195, %r86;
	@%p24 bra 	$L__BB0_67;
$L__BB0_68:
	setp.eq.s32 	%p25, %r85, 0;
	@%p25 bra 	$L__BB0_76;
	and.b32  	%r92, %r84, 3;
	setp.lt.u32 	%p26, %r85, 4;
	@%p26 bra 	$L__BB0_71;
	mul.wide.u32 	%rd58, %r184, 4;
	add.s64 	%rd59, %rd18, %rd58;
	ld.global.f32 	%f760, [%rd59];
	add.s64 	%rd60, %rd19, %rd58;
	ld.global.f32 	%f761, [%rd60];
	sub.f32 	%f762, %f760, %f761;
	mul.f32 	%f763, %f762, %f762;
	sub.f32 	%f764, %f763, %f1540;
	add.f32 	%f765, %f1541, %f764;
	ld.global.f32 	%f766, [%rd59+4];
	ld.global.f32 	%f767, [%rd60+4];
	sub.f32 	%f768, %f766, %f767;
	sub.f32 	%f769, %f1541, %f765;
	add.f32 	%f770, %f764, %f769;
	fma.rn.f32 	%f771, %f768, %f768, %f770;
	add.f32 	%f772, %f765, %f771;
	ld.global.f32 	%f773, [%rd59+8];
	ld.global.f32 	%f774, [%rd60+8];
	sub.f32 	%f775, %f773, %f774;
	sub.f32 	%f776, %f765, %f772;
	add.f32 	%f777, %f771, %f776;
	fma.rn.f32 	%f778, %f775, %f775, %f777;
	add.f32 	%f779, %f772, %f778;
	ld.global.f32 	%f780, [%rd59+12];
	ld.global.f32 	%f781, [%rd60+12];
	sub.f32 	%f782, %f780, %f781;
	sub.f32 	%f783, %f772, %f779;
	add.f32 	%f784, %f778, %f783;
	fma.rn.f32 	%f785, %f782, %f782, %f784;
	add.f32 	%f1541, %f779, %f785;
	sub.f32 	%f786, %f1541, %f779;
	sub.f32 	%f1540, %f786, %f785;
	add.s32 	%r184, %r184, 4;
$L__BB0_71:
	setp.eq.s32 	%p27, %r92, 0;
	@%p27 bra 	$L__BB0_76;
	setp.eq.s32 	%p28, %r92, 1;
	@%p28 bra 	$L__BB0_74;
	mul.wide.u32 	%rd61, %r184, 4;
	add.s64 	%rd62, %rd18, %rd61;
	ld.global.f32 	%f788, [%rd62];
	add.s64 	%rd63, %rd19, %rd61;
	ld.global.f32 	%f789, [%rd63];
	sub.f32 	%f790, %f788, %f789;
	mul.f32 	%f791, %f790, %f790;
	sub.f32 	%f792, %f791, %f1540;
	add.f32 	%f793, %f1541, %f792;
	ld.global.f32 	%f794, [%rd62+4];
	ld.global.f32 	%f795, [%rd63+4];
	sub.f32 	%f796, %f794, %f795;
	sub.f32 	%f797, %f1541, %f793;
	add.f32 	%f798, %f792, %f797;
	fma.rn.f32 	%f799, %f796, %f796, %f798;
	add.f32 	%f1541, %f793, %f799;
	sub.f32 	%f800, %f1541, %f793;
	sub.f32 	%f1540, %f800, %f799;
	add.s32 	%r184, %r184, 2;
$L__BB0_74:
	and.b32  	%r133, %r84, 1;
	setp.eq.b32 	%p29, %r133, 1;
	not.pred 	%p30, %p29;
	@%p30 bra 	$L__BB0_76;
	mul.wide.u32 	%rd64, %r184, 4;
	add.s64 	%rd65, %rd18, %rd64;
	ld.global.f32 	%f801, [%rd65];
	add.s64 	%rd66, %rd19, %rd64;
	ld.global.f32 	%f802, [%rd66];
	sub.f32 	%f803, %f801, %f802;
	mul.f32 	%f804, %f803, %f803;
	sub.f32 	%f805, %f804, %f1540;
	add.f32 	%f1541, %f1541, %f805;
$L__BB0_76:
	setp.lt.f32 	%p31, %f1541, %f1533;
	selp.f32 	%f1533, %f1541, %f1533, %p31;
	selp.b32 	%r180, %r179, %r180, %p31;
	add.s32 	%r179, %r179, 1;
	setp.eq.s32 	%p32, %r179, %r102;
	@%p32 bra 	$L__BB0_77;
	bra.uni 	$L__BB0_48;
$L__BB0_77:
	ld.param.u64 	%rd106, [deterministic_clustering_param_2];
	cvta.to.global.u64 	%rd67, %rd106;
	mul.wide.s32 	%rd68, %r157, 4;
	add.s64 	%rd69, %rd67, %rd68;
	st.global.u32 	[%rd69], %r180;
	setp.eq.s32 	%p33, %r180, %r1;
	@%p33 bra 	$L__BB0_78;
	bra.uni 	$L__BB0_79;
$L__BB0_78:
	atom.global.add.u32 	%r134, [%rd9], 1;
$L__BB0_79:
	mov.u32 	%r135, %ntid.x;
	add.s32 	%r157, %r157, %r135;
	setp.lt.s32 	%p34, %r157, %r100;
	@%p34 bra 	$L__BB0_47;
$L__BB0_80:
	ret;

}
	// .globl	cluster_search
.visible .entry cluster_search(
	.param .u64 .ptr .align 1 cluster_search_param_0,
	.param .u64 .ptr .align 1 cluster_search_param_1,
	.param .u64 .ptr .align 1 cluster_search_param_2,
	.param .u64 .ptr .align 1 cluster_search_param_3,
	.param .u64 .ptr .align 1 cluster_search_param_4,
	.param .u64 .ptr .align 1 cluster_search_param_5,
	.param .u32 cluster_search_param_6,
	.param .u32 cluster_search_param_7,
	.param .u32 cluster_search_param_8,
	.param .u32 cluster_search_param_9
)
{
	.local .align 16 .b8 	__local_depot1[64];
	.reg .b64 	%SP;
	.reg .b64 	%SPL;
	.reg .pred 	%p<664>;
	.reg .b16 	%rs<15>;
	.reg .b32 	%r<2227>;
	.reg .b32 	%f<18225>;
	.reg .b64 	%rd<1065>;

	mov.u64 	%SPL, __local_depot1;
	ld.param.u64 	%rd43, [cluster_search_param_0];
	ld.param.u64 	%rd46, [cluster_search_param_1];
	ld.param.u64 	%rd47, [cluster_search_param_3];
	ld.param.u64 	%rd48, [cluster_search_param_4];
	ld.param.u32 	%r1164, [cluster_search_param_6];
	ld.param.u32 	%r1165, [cluster_search_param_7];
	ld.param.u32 	%r1166, [cluster_search_param_8];
	cvta.to.global.u64 	%rd1, %rd47;
	cvta.to.global.u64 	%rd2, %rd46;
	cvta.to.global.u64 	%rd3, %rd43;
	cvta.to.global.u64 	%rd4, %rd48;
	add.u64 	%rd5, %SPL, 0;
	add.u64 	%rd6, %SPL, 32;
	setp.gt.s32 	%p1, %r1164, 4000;
	@%p1 bra 	$L__BB1_173;
	mov.u32 	%r1, %ctaid.x;
	setp.ge.s32 	%p522, %r1, %r1164;
	@%p522 bra 	$L__BB1_875;
	ld.param.u32 	%r1677, [cluster_search_param_9];
	mul.lo.s32 	%r1554, %r1166, %r1;
	mul.wide.s32 	%rd869, %r1554, 4;
	add.s64 	%rd7, %rd3, %rd869;
	setp.lt.s32 	%p523, %r1677, 1;
	mov.b32 	%r1701, -1;
	mov.u32 	%r1702, %r1701;
	mov.u32 	%r1703, %r1701;
	@%p523 bra 	$L__BB1_35;
	mov.f32 	%f17364, 0f7F7FFFFF;
	mov.b32 	%r1703, -1;
	mov.b32 	%r1681, 0;
	mov.u32 	%r1702, %r1703;
	mov.u32 	%r1701, %r1703;
	mov.f32 	%f17363, %f17364;
	mov.f32 	%f17362, %f17364;
$L__BB1_4:
	mov.f32 	%f3, %f17362;
	mov.f32 	%f2, %f17363;
	mov.f32 	%f1, %f17364;
	mov.u32 	%r5, %r1701;
	mov.u32 	%r4, %r1702;
	mov.u32 	%r3, %r1703;
	setp.lt.s32 	%p524, %r1166, 32;
	mov.f32 	%f17333, 0f00000000;
	mov.b32 	%r1686, 0;
	mov.f32 	%f17332, %f17333;
	@%p524 bra 	$L__BB1_7;
	mov.b32 	%r1686, 0;
	mov.f32 	%f17332, 0f00000000;
	mov.f32 	%f17333, %f17332;
$L__BB1_6:
	ld.param.u64 	%rd1059, [cluster_search_param_2];
	mul.wide.u32 	%rd870, %r1686, 4;
	add.s64 	%rd871, %rd7, %rd870;
	ld.global.f32 	%f13878, [%rd871];
	cvta.to.global.u64 	%rd872, %rd1059;
	mul.lo.s32 	%r1559, %r1681, %r1166;
	mul.wide.s32 	%rd873, %r1559, 4;
	add.s64 	%rd874, %rd872, %rd873;
	add.s64 	%rd875, %rd874, %rd870;
	ld.global.f32 	%f13879, [%rd875];
	sub.f32 	%f13880, %f13878, %f13879;
	ld.global.f32 	%f13881, [%rd871+4];
	ld.global.f32 	%f13882, [%rd875+4];
	sub.f32 	%f13883, %f13881, %f13882;
	ld.global.f32 	%f13884, [%rd871+8];
	ld.global.f32 	%f13885, [%rd875+8];
	sub.f32 	%f13886, %f13884, %f13885;
	ld.global.f32 	%f13887, [%rd871+12];
	ld.global.f32 	%f13888, [%rd875+12];
	sub.f32 	%f13889, %f13887, %f13888;
	ld.global.f32 	%f13890, [%rd871+16];
	ld.global.f32 	%f13891, [%rd875+16];
	sub.f32 	%f13892, %f13890, %f13891;
	ld.global.f32 	%f13893, [%rd871+20];
	ld.global.f32 	%f13894, [%rd875+20];
	sub.f32 	%f13895, %f13893, %f13894;
	ld.global.f32 	%f13896, [%rd871+24];
	ld.global.f32 	%f13897, [%rd875+24];
	sub.f32 	%f13898, %f13896, %f13897;
	ld.global.f32 	%f13899, [%rd871+28];
	ld.global.f32 	%f13900, [%rd875+28];
	sub.f32 	%f13901, %f13899, %f13900;
	ld.global.f32 	%f13902, [%rd871+32];
	ld.global.f32 	%f13903, [%rd875+32];
	sub.f32 	%f13904, %f13902, %f13903;
	ld.global.f32 	%f13905, [%rd871+36];
	ld.global.f32 	%f13906, [%rd875+36];
	sub.f32 	%f13907, %f13905, %f13906;
	ld.global.f32 	%f13908, [%rd871+40];
	ld.global.f32 	%f13909, [%rd875+40];
	sub.f32 	%f13910, %f13908, %f13909;
	ld.global.f32 	%f13911, [%rd871+44];
	ld.global.f32 	%f13912, [%rd875+44];
	sub.f32 	%f13913, %f13911, %f13912;
	ld.global.f32 	%f13914, [%rd871+48];
	ld.global.f32 	%f13915, [%rd875+48];
	sub.f32 	%f13916, %f13914, %f13915;
	ld.global.f32 	%f13917, [%rd871+52];
	ld.global.f32 	%f13918, [%rd875+52];
	sub.f32 	%f13919, %f13917, %f13918;
	ld.global.f32 	%f13920, [%rd871+56];
	ld.global.f32 	%f13921, [%rd875+56];
	sub.f32 	%f13922, %f13920, %f13921;
	ld.global.f32 	%f13923, [%rd871+60];
	ld.global.f32 	%f13924, [%rd875+60];
	sub.f32 	%f13925, %f13923, %f13924;
	ld.global.f32 	%f13926, [%rd871+64];
	ld.global.f32 	%f13927, [%rd875+64];
	sub.f32 	%f13928, %f13926, %f13927;
	ld.global.f32 	%f13929, [%rd871+68];
	ld.global.f32 	%f13930, [%rd875+68];
	sub.f32 	%f13931, %f13929, %f13930;
	ld.global.f32 	%f13932, [%rd871+72];
	ld.global.f32 	%f13933, [%rd875+72];
	sub.f32 	%f13934, %f13932, %f13933;
	ld.global.f32 	%f13935, [%rd871+76];
	ld.global.f32 	%f13936, [%rd875+76];
	sub.f32 	%f13937, %f13935, %f13936;
	ld.global.f32 	%f13938, [%rd871+80];
	ld.global.f32 	%f13939, [%rd875+80];
	sub.f32 	%f13940, %f13938, %f13939;
	ld.global.f32 	%f13941, [%rd871+84];
	ld.global.f32 	%f13942, [%rd875+84];
	sub.f32 	%f13943, %f13941, %f13942;
	ld.global.f32 	%f13944, [%rd871+88];
	ld.global.f32 	%f13945, [%rd875+88];
	sub.f32 	%f13946, %f13944, %f13945;
	ld.global.f32 	%f13947, [%rd871+92];
	ld.global.f32 	%f13948, [%rd875+92];
	sub.f32 	%f13949, %f13947, %f13948;
	ld.global.f32 	%f13950, [%rd871+96];
	ld.global.f32 	%f13951, [%rd875+96];
	sub.f32 	%f13952, %f13950, %f13951;
	ld.global.f32 	%f13953, [%rd871+100];
	ld.global.f32 	%f13954, [%rd875+100];
	sub.f32 	%f13955, %f13953, %f13954;
	ld.global.f32 	%f13956, [%rd871+104];
	ld.global.f32 	%f13957, [%rd875+104];
	sub.f32 	%f13958, %f13956, %f13957;
	ld.global.f32 	%f13959, [%rd871+108];
	ld.global.f32 	%f13960, [%rd875+108];
	sub.f32 	%f13961, %f13959, %f13960;
	ld.global.f32 	%f13962, [%rd871+112];
	ld.global.f32 	%f13963, [%rd875+112];
	sub.f32 	%f13964, %f13962, %f13963;
	ld.global.f32 	%f13965, [%rd871+116];
	ld.global.f32 	%f13966, [%rd875+116];
	sub.f32 	%f13967, %f13965, %f13966;
	ld.global.f32 	%f13968, [%rd871+120];
	ld.global.f32 	%f13969, [%rd875+120];
	sub.f32 	%f13970, %f13968, %f13969;
	ld.global.f32 	%f13971, [%rd871+124];
	ld.global.f32 	%f13972, [%rd875+124];
	sub.f32 	%f13973, %f13971, %f13972;
	mul.f32 	%f13974, %f13880, %f13880;
	sub.f32 	%f13975, %f13974, %f17333;
	add.f32 	%f13976, %f17332, %f13975;
	sub.f32 	%f13977, %f17332, %f13976;
	add.f32 	%f13978, %f13975, %f13977;
	fma.rn.f32 	%f13979, %f13883, %f13883, %f13978;
	add.f32 	%f13980, %f13976, %f13979;
	sub.f32 	%f13981, %f13976, %f13980;
	add.f32 	%f13982, %f13979, %f13981;
	fma.rn.f32 	%f13983, %f13886, %f13886, %f13982;
	add.f32 	%f13984, %f13980, %f13983;
	sub.f32 	%f13985, %f13980, %f13984;
	add.f32 	%f13986, %f13983, %f13985;
	fma.rn.f32 	%f13987, %f13889, %f13889, %f13986;
	add.f32 	%f13988, %f13984, %f13987;
	sub.f32 	%f13989, %f13984, %f13988;
	add.f32 	%f13990, %f13987, %f13989;
	fma.rn.f32 	%f13991, %f13892, %f13892, %f13990;
	add.f32 	%f13992, %f13988, %f13991;
	sub.f32 	%f13993, %f13988, %f13992;
	add.f32 	%f13994, %f13991, %f13993;
	fma.rn.f32 	%f13995, %f13895, %f13895, %f13994;
	add.f32 	%f13996, %f13992, %f13995;
	sub.f32 	%f13997, %f13992, %f13996;
	add.f32 	%f13998, %f13995, %f13997;
	fma.rn.f32 	%f13999, %f13898, %f13898, %f13998;
	add.f32 	%f14000, %f13996, %f13999;
	sub.f32 	%f14001, %f13996, %f14000;
	add.f32 	%f14002, %f13999, %f14001;
	fma.rn.f32 	%f14003, %f13901, %f13901, %f14002;
	add.f32 	%f14004, %f14000, %f14003;
	sub.f32 	%f14005, %f14000, %f14004;
	add.f32 	%f14006, %f14003, %f14005;
	fma.rn.f32 	%f14007, %f13904, %f13904, %f14006;
	add.f32 	%f14008, %f14004, %f14007;
	sub.f32 	%f14009, %f14004, %f14008;
	add.f32 	%f14010, %f14007, %f14009;
	fma.rn.f32 	%f14011, %f13907, %f13907, %f14010;
	add.f32 	%f14012, %f14008, %f14011;
	sub.f32 	%f14013, %f14008, %f14012;
	add.f32 	%f14014, %f14011, %f14013;
	fma.rn.f32 	%f14015, %f13910, %f13910, %f14014;
	add.f32 	%f14016, %f14012, %f14015;
	sub.f32 	%f14017, %f14012, %f14016;
	add.f32 	%f14018, %f14015, %f14017;
	fma.rn.f32 	%f14019, %f13913, %f13913, %f14018;
	add.f32 	%f14020, %f14016, %f14019;
	sub.f32 	%f14021, %f14016, %f14020;
	add.f32 	%f14022, %f14019, %f14021;
	fma.rn.f32 	%f14023, %f13916, %f13916, %f14022;
	add.f32 	%f14024, %f14020, %f14023;
	sub.f32 	%f14025, %f14020, %f14024;
	add.f32 	%f14026, %f14023, %f14025;
	fma.rn.f32 	%f14027, %f13919, %f13919, %f14026;
	add.f32 	%f14028, %f14024, %f14027;
	sub.f32 	%f14029, %f14024, %f14028;
	add.f32 	%f14030, %f14027, %f14029;
	fma.rn.f32 	%f14031, %f13922, %f13922, %f14030;
	add.f32 	%f14032, %f14028, %f14031;
	sub.f32 	%f14033, %f14028, %f14032;
	add.f32 	%f14034, %f14031, %f14033;
	fma.rn.f32 	%f14035, %f13925, %f13925, %f14034;
	add.f32 	%f14036, %f14032, %f14035;
	sub.f32 	%f14037, %f14032, %f14036;
	add.f32 	%f14038, %f14035, %f14037;
	fma.rn.f32 	%f14039, %f13928, %f13928, %f14038;
	add.f32 	%f14040, %f14036, %f14039;
	sub.f32 	%f14041, %f14036, %f14040;
	add.f32 	%f14042, %f14039, %f14041;
	fma.rn.f32 	%f14043, %f13931, %f13931, %f14042;
	add.f32 	%f14044, %f14040, %f14043;
	sub.f32 	%f14045, %f14040, %f14044;
	add.f32 	%f14046, %f14043, %f14045;
	fma.rn.f32 	%f14047, %f13934, %f13934, %f14046;
	add.f32 	%f14048, %f14044, %f14047;
	sub.f32 	%f14049, %f14044, %f14048;
	add.f32 	%f14050, %f14047, %f14049;
	fma.rn.f32 	%f14051, %f13937, %f13937, %f14050;
	add.f32 	%f14052, %f14048, %f14051;
	sub.f32 	%f14053, %f14048, %f14052;
	add.f32 	%f14054, %f14051, %f14053;
	fma.rn.f32 	%f14055, %f13940, %f13940, %f14054;
	add.f32 	%f14056, %f14052, %f14055;
	sub.f32 	%f14057, %f14052, %f14056;
	add.f32 	%f14058, %f14055, %f14057;
	fma.rn.f32 	%f14059, %f13943, %f13943, %f14058;
	add.f32 	%f14060, %f14056, %f14059;
	sub.f32 	%f14061, %f14056, %f14060;
	add.f32 	%f14062, %f14059, %f14061;
	fma.rn.f32 	%f14063, %f13946, %f13946, %f14062;
	add.f32 	%f14064, %f14060, %f14063;
	sub.f32 	%f14065, %f14060, %f14064;
	add.f32 	%f14066, %f14063, %f14065;
	fma.rn.f32 	%f14067, %f13949, %f13949, %f14066;
	add.f32 	%f14068, %f14064, %f14067;
	sub.f32 	%f14069, %f14064, %f14068;
	add.f32 	%f14070, %f14067, %f14069;
	fma.rn.f32 	%f14071, %f13952, %f13952, %f14070;
	add.f32 	%f14072, %f14068, %f14071;
	sub.f32 	%f14073, %f14068, %f14072;
	add.f32 	%f14074, %f14071, %f14073;
	fma.rn.f32 	%f14075, %f13955, %f13955, %f14074;
	add.f32 	%f14076, %f14072, %f14075;
	sub.f32 	%f14077, %f14072, %f14076;
	add.f32 	%f14078, %f14075, %f14077;
	fma.rn.f32 	%f14079, %f13958, %f13958, %f14078;
	add.f32 	%f14080, %f14076, %f14079;
	sub.f32 	%f14081, %f14076, %f14080;
	add.f32 	%f14082, %f14079, %f14081;
	fma.rn.f32 	%f14083, %f13961, %f13961, %f14082;
	add.f32 	%f14084, %f14080, %f14083;
	sub.f32 	%f14085, %f14080, %f14084;
	add.f32 	%f14086, %f14083, %f14085;
	fma.rn.f32 	%f14087, %f13964, %f13964, %f14086;
	add.f32 	%f14088, %f14084, %f14087;
	sub.f32 	%f14089, %f14084, %f14088;
	add.f32 	%f14090, %f14087, %f14089;
	fma.rn.f32 	%f14091, %f13967, %f13967, %f14090;
	add.f32 	%f14092, %f14088, %f14091;
	sub.f32 	%f14093, %f14088, %f14092;
	add.f32 	%f14094, %f14091, %f14093;
	fma.rn.f32 	%f14095, %f13970, %f13970, %f14094;
	add.f32 	%f14096, %f14092, %f14095;
	sub.f32 	%f14097, %f14092, %f14096;
	add.f32 	%f14098, %f14095, %f14097;
	fma.rn.f32 	%f14099, %f13973, %f13973, %f14098;
	add.f32 	%f17332, %f14096, %f14099;
	sub.f32 	%f14100, %f17332, %f14096;
	sub.f32 	%f17333, %f14100, %f14099;
	add.s32 	%r1686, %r1686, 32;
	add.s32 	%r1560, %r1166, -31;
	setp.lt.s32 	%p525, %r1686, %r1560;
	@%p525 bra 	$L__BB1_6;
$L__BB1_7:
	ld.param.u64 	%rd1060, [cluster_search_param_2];
	cvta.to.global.u64 	%rd876, %rd1060;
	mul.lo.s32 	%r1561, %r1681, %r1166;
	mul.wide.s32 	%rd877, %r1561, 4;
	add.s64 	%rd8, %rd876, %rd877;
	add.s32 	%r7, %r1166, -15;
	setp.ge.s32 	%p526, %r1686, %r7;
	@%p526 bra 	$L__BB1_8;
	bra.uni 	$L__BB1_876;
$L__BB1_8:
	add.s32 	%r11, %r1166, -7;
	setp.ge.s32 	%p528, %r1686, %r11;
	@%p528 bra 	$L__BB1_9;
	bra.uni 	$L__BB1_885;
$L__BB1_9:
	add.s32 	%r15, %r1166, -3;
	setp.ge.s32 	%p530, %r1686, %r15;
	@%p530 bra 	$L__BB1_18;
	add.s32 	%r1563, %r1686, 4;
	max.s32 	%r1564, %r15, %r1563;
	not.b32 	%r1565, %r1686;
	add.s32 	%r16, %r1564, %r1565;
	shr.u32 	%r1566, %r16, 2;
	add.s32 	%r17, %r1566, 1;
	setp.lt.u32 	%p531, %r16, 12;
	@%p531 bra 	$L__BB1_13;
	and.b32  	%r18, %r17, 2147483644;
	mov.b32 	%r1695, 0;
$L__BB1_12:
	.pragma "nounroll";
	mul.wide.u32 	%rd884, %r1686, 4;
	add.s64 	%rd885, %rd7, %rd884;
	ld.global.f32 	%f14268, [%rd885];
	add.s64 	%rd886, %rd8, %rd884;
	ld.global.f32 	%f14269, [%rd886];
	sub.f32 	%f14270, %f14268, %f14269;
	ld.global.f32 	%f14271, [%rd885+4];
	ld.global.f32 	%f14272, [%rd886+4];
	sub.f32 	%f14273, %f14271, %f14272;
	ld.global.f32 	%f14274, [%rd885+8];
	ld.global.f32 	%f14275, [%rd886+8];
	sub.f32 	%f14276, %f14274, %f14275;
	ld.global.f32 	%f14277, [%rd885+12];
	ld.global.f32 	%f14278, [%rd886+12];
	sub.f32 	%f14279, %f14277, %f14278;
	mul.f32 	%f14280, %f14270, %f14270;
	sub.f32 	%f14281, %f14280, %f17333;
	add.f32 	%f14282, %f17332, %f14281;
	sub.f32 	%f14283, %f17332, %f14282;
	add.f32 	%f14284, %f14281, %f14283;
	fma.rn.f32 	%f14285, %f14273, %f14273, %f14284;
	add.f32 	%f14286, %f14282, %f14285;
	sub.f32 	%f14287, %f14282, %f14286;
	add.f32 	%f14288, %f14285, %f14287;
	fma.rn.f32 	%f14289, %f14276, %f14276, %f14288;
	add.f32 	%f14290, %f14286, %f14289;
	sub.f32 	%f14291, %f14286, %f14290;
	add.f32 	%f14292, %f14289, %f14291;
	fma.rn.f32 	%f14293, %f14279, %f14279, %f14292;
	add.f32 	%f14294, %f14290, %f14293;
	ld.global.f32 	%f14295, [%rd885+16];
	ld.global.f32 	%f14296, [%rd886+16];
	sub.f32 	%f14297, %f14295, %f14296;
	ld.global.f32 	%f14298, [%rd885+20];
	ld.global.f32 	%f14299, [%rd886+20];
	sub.f32 	%f14300, %f14298, %f14299;
	ld.global.f32 	%f14301, [%rd885+24];
	ld.global.f32 	%f14302, [%rd886+24];
	sub.f32 	%f14303, %f14301, %f14302;
	ld.global.f32 	%f14304, [%rd885+28];
	ld.global.f32 	%f14305, [%rd886+28];
	sub.f32 	%f14306, %f14304, %f14305;
	sub.f32 	%f14307, %f14290, %f14294;
	add.f32 	%f14308, %f14293, %f14307;
	fma.rn.f32 	%f14309, %f14297, %f14297, %f14308;
	add.f32 	%f14310, %f14294, %f14309;
	sub.f32 	%f14311, %f14294, %f14310;
	add.f32 	%f14312, %f14309, %f14311;
	fma.rn.f32 	%f14313, %f14300, %f14300, %f14312;
	add.f32 	%f14314, %f14310, %f14313;
	sub.f32 	%f14315, %f14310, %f14314;
	add.f32 	%f14316, %f14313, %f14315;
	fma.rn.f32 	%f14317, %f14303, %f14303, %f14316;
	add.f32 	%f14318, %f14314, %f14317;
	sub.f32 	%f14319, %f14314, %f14318;
	add.f32 	%f14320, %f14317, %f14319;
	fma.rn.f32 	%f14321, %f14306, %f14306, %f14320;
	add.f32 	%f14322, %f14318, %f14321;
	ld.global.f32 	%f14323, [%rd885+32];
	ld.global.f32 	%f14324, [%rd886+32];
	sub.f32 	%f14325, %f14323, %f14324;
	ld.global.f32 	%f14326, [%rd885+36];
	ld.global.f32 	%f14327, [%rd886+36];
	sub.f32 	%f14328, %f14326, %f14327;
	ld.global.f32 	%f14329, [%rd885+40];
	ld.global.f32 	%f14330, [%rd886+40];
	sub.f32 	%f14331, %f14329, %f14330;
	ld.global.f32 	%f14332, [%rd885+44];
	ld.global.f32 	%f14333, [%rd886+44];
	sub.f32 	%f14334, %f14332, %f14333;
	sub.f32 	%f14335, %f14318, %f14322;
	add.f32 	%f14336, %f14321, %f14335;
	fma.rn.f32 	%f14337, %f14325, %f14325, %f14336;
	add.f32 	%f14338, %f14322, %f14337;
	sub.f32 	%f14339, %f14322, %f14338;
	add.f32 	%f14340, %f14337, %f14339;
	fma.rn.f32 	%f14341, %f14328, %f14328, %f14340;
	add.f32 	%f14342, %f14338, %f14341;
	sub.f32 	%f14343, %f14338, %f14342;
	add.f32 	%f14344, %f14341, %f14343;
	fma.rn.f32 	%f14345, %f14331, %f14331, %f14344;
	add.f32 	%f14346, %f14342, %f14345;
	sub.f32 	%f14347, %f14342, %f14346;
	add.f32 	%f14348, %f14345, %f14347;
	fma.rn.f32 	%f14349, %f14334, %f14334, %f14348;
	add.f32 	%f14350, %f14346, %f14349;
	ld.global.f32 	%f14351, [%rd885+48];
	ld.global.f32 	%f14352, [%rd886+48];
	sub.f32 	%f14353, %f14351, %f14352;
	ld.global.f32 	%f14354, [%rd885+52];
	ld.global.f32 	%f14355, [%rd886+52];
	sub.f32 	%f14356, %f14354, %f14355;
	ld.global.f32 	%f14357, [%rd885+56];
	ld.global.f32 	%f14358, [%rd886+56];
	sub.f32 	%f14359, %f14357, %f14358;
	ld.global.f32 	%f14360, [%rd885+60];
	ld.global.f32 	%f14361, [%rd886+60];
	sub.f32 	%f14362, %f14360, %f14361;
	sub.f32 	%f14363, %f14346, %f14350;
	add.f32 	%f14364, %f14349, %f14363;
	fma.rn.f32 	%f14365, %f14353, %f14353, %f14364;
	add.f32 	%f14366, %f14350, %f14365;
	sub.f32 	%f14367, %f14350, %f14366;
	add.f32 	%f14368, %f14365, %f14367;
	fma.rn.f32 	%f14369, %f14356, %f14356, %f14368;
	add.f32 	%f14370, %f14366, %f14369;
	sub.f32 	%f14371, %f14366, %f14370;
	add.f32 	%f14372, %f14369, %f14371;
	fma.rn.f32 	%f14373, %f14359, %f14359, %f14372;
	add.f32 	%f14374, %f14370, %f14373;
	sub.f32 	%f14375, %f14370, %f14374;
	add.f32 	%f14376, %f14373, %f14375;
	fma.rn.f32 	%f14377, %f14362, %f14362, %f14376;
	add.f32 	%f17332, %f14374, %f14377;
	sub.f32 	%f14378, %f17332, %f14374;
	sub.f32 	%f17333, %f14378, %f14377;
	add.s32 	%r1686, %r1686, 16;
	add.s32 	%r1695, %r1695, 4;
	setp.eq.s32 	%p532, %r1695, %r18;
	@%p532 bra 	$L__BB1_13;
	bra.uni 	$L__BB1_12;
$L__BB1_13:
	and.b32  	%r1569, %r17, 3;
	setp.eq.s32 	%p533, %r1569, 0;
	@%p533 bra 	$L__BB1_18;
	setp.eq.s32 	%p534, %r1569, 1;
	@%p534 bra 	$L__BB1_16;
	mul.wide.u32 	%rd887, %r1686, 4;
	add.s64 	%rd888, %rd7, %rd887;
	ld.global.f32 	%f14380, [%rd888];
	add.s64 	%rd889, %rd8, %rd887;
	ld.global.f32 	%f14381, [%rd889];
	sub.f32 	%f14382, %f14380, %f14381;
	ld.global.f32 	%f14383, [%rd888+4];
	ld.global.f32 	%f14384, [%rd889+4];
	sub.f32 	%f14385, %f14383, %f14384;
	ld.global.f32 	%f14386, [%rd888+8];
	ld.global.f32 	%f14387, [%rd889+8];
	sub.f32 	%f14388, %f14386, %f14387;
	ld.global.f32 	%f14389, [%rd888+12];
	ld.global.f32 	%f14390, [%rd889+12];
	sub.f32 	%f14391, %f14389, %f14390;
	mul.f32 	%f14392, %f14382, %f14382;
	sub.f32 	%f14393, %f14392, %f17333;
	add.f32 	%f14394, %f17332, %f14393;
	sub.f32 	%f14395, %f17332, %f14394;
	add.f32 	%f14396, %f14393, %f14395;
	fma.rn.f32 	%f14397, %f14385, %f14385, %f14396;
	add.f32 	%f14398, %f14394, %f14397;
	sub.f32 	%f14399, %f14394, %f14398;
	add.f32 	%f14400, %f14397, %f14399;
	fma.rn.f32 	%f14401, %f14388, %f14388, %f14400;
	add.f32 	%f14402, %f14398, %f14401;
	sub.f32 	%f14403, %f14398, %f14402;
	add.f32 	%f14404, %f14401, %f14403;
	fma.rn.f32 	%f14405, %f14391, %f14391, %f14404;
	add.f32 	%f14406, %f14402, %f14405;
	ld.global.f32 	%f14407, [%rd888+16];
	ld.global.f32 	%f14408, [%rd889+16];
	sub.f32 	%f14409, %f14407, %f14408;
	ld.global.f32 	%f14410, [%rd888+20];
	ld.global.f32 	%f14411, [%rd889+20];
	sub.f32 	%f14412, %f14410, %f14411;
	ld.global.f32 	%f14413, [%rd888+24];
	ld.global.f32 	%f14414, [%rd889+24];
	sub.f32 	%f14415, %f14413, %f14414;
	ld.global.f32 	%f14416, [%rd888+28];
	ld.global.f32 	%f14417, [%rd889+28];
	sub.f32 	%f14418, %f14416, %f14417;
	sub.f32 	%f14419, %f14402, %f14406;
	add.f32 	%f14420, %f14405, %f14419;
	fma.rn.f32 	%f14421, %f14409, %f14409, %f14420;
	add.f32 	%f14422, %f14406, %f14421;
	sub.f32 	%f14423, %f14406, %f14422;
	add.f32 	%f14424, %f14421, %f14423;
	fma.rn.f32 	%f14425, %f14412, %f14412, %f14424;
	add.f32 	%f14426, %f14422, %f14425;
	sub.f32 	%f14427, %f14422, %f14426;
	add.f32 	%f14428, %f14425, %f14427;
	fma.rn.f32 	%f14429, %f14415, %f14415, %f14428;
	add.f32 	%f14430, %f14426, %f14429;
	sub.f32 	%f14431, %f14426, %f14430;
	add.f32 	%f14432, %f14429, %f14431;
	fma.rn.f32 	%f14433, %f14418, %f14418, %f14432;
	add.f32 	%f17332, %f14430, %f14433;
	sub.f32 	%f14434, %f17332, %f14430;
	sub.f32 	%f17333, %f14434, %f14433;
	add.s32 	%r1686, %r1686, 8;
$L__BB1_16:
	and.b32  	%r1570, %r16, 4;
	setp.ne.s32 	%p535, %r1570, 0;
	@%p535 bra 	$L__BB1_18;
	mul.wide.u32 	%rd890, %r1686, 4;
	add.s64 	%rd891, %rd7, %rd890;
	ld.global.f32 	%f14435, [%rd891];
	add.s64 	%rd892, %rd8, %rd890;
	ld.global.f32 	%f14436, [%rd892];
	sub.f32 	%f14437, %f14435, %f14436;
	ld.global.f32 	%f14438, [%rd891+4];
	ld.global.f32 	%f14439, [%rd892+4];
	sub.f32 	%f14440, %f14438, %f14439;
	ld.global.f32 	%f14441, [%rd891+8];
	ld.global.f32 	%f14442, [%rd892+8];
	sub.f32 	%f14443, %f14441, %f14442;
	ld.global.f32 	%f14444, [%rd891+12];
	ld.global.f32 	%f14445, [%rd892+12];
	sub.f32 	%f14446, %f14444, %f14445;
	mul.f32 	%f14447, %f14437, %f14437;
	sub.f32 	%f14448, %f14447, %f17333;
	add.f32 	%f14449, %f17332, %f14448;
	sub.f32 	%f14450, %f17332, %f14449;
	add.f32 	%f14451, %f14448, %f14450;
	fma.rn.f32 	%f14452, %f14440, %f14440, %f14451;
	add.f32 	%f14453, %f14449, %f14452;
	sub.f32 	%f14454, %f14449, %f14453;
	add.f32 	%f14455, %f14452, %f14454;
	fma.rn.f32 	%f14456, %f14443, %f14443, %f14455;
	add.f32 	%f14457, %f14453, %f14456;
	sub.f32 	%f14458, %f14453, %f14457;
	add.f32 	%f14459, %f14456, %f14458;
	fma.rn.f32 	%f14460, %f14446, %f14446, %f14459;
	add.f32 	%f17332, %f14457, %f14460;
	sub.f32 	%f14461, %f17332, %f14457;
	sub.f32 	%f17333, %f14461, %f14460;
	add.s32 	%r1686, %r1686, 4;
$L__BB1_18:
	setp.ge.s32 	%p536, %r1686, %r1166;
	@%p536 bra 	$L__BB1_30;
	sub.s32 	%r28, %r1166, %r1686;
	and.b32  	%r29, %r28, 7;
	sub.s32 	%r1571, %r1686, %r1166;
	setp.gt.u32 	%p537, %r1571, -8;
	@%p537 bra 	$L__BB1_22;
	and.b32  	%r30, %r28, -8;
	mov.b32 	%r1697, 0;
$L__BB1_21:
	.pragma "nounroll";
	mul.wide.u32 	%rd893, %r1686, 4;
	add.s64 	%rd894, %rd7, %rd893;
	ld.global.f32 	%f14463, [%rd894];
	add.s64 	%rd895, %rd8, %rd893;
	ld.global.f32 	%f14464, [%rd895];
	sub.f32 	%f14465, %f14463, %f14464;
	mul.f32 	%f14466, %f14465, %f14465;
	sub.f32 	%f14467, %f14466, %f17333;
	add.f32 	%f14468, %f17332, %f14467;
	ld.global.f32 	%f14469, [%rd894+4];
	ld.global.f32 	%f14470, [%rd895+4];
	sub.f32 	%f14471, %f14469, %f14470;
	sub.f32 	%f14472, %f17332, %f14468;
	add.f32 	%f14473, %f14467, %f14472;
	fma.rn.f32 	%f14474, %f14471, %f14471, %f14473;
	add.f32 	%f14475, %f14468, %f14474;
	ld.global.f32 	%f14476, [%rd894+8];
	ld.global.f32 	%f14477, [%rd895+8];
	sub.f32 	%f14478, %f14476, %f14477;
	sub.f32 	%f14479, %f14468, %f14475;
	add.f32 	%f14480, %f14474, %f14479;
	fma.rn.f32 	%f14481, %f14478, %f14478, %f14480;
	add.f32 	%f14482, %f14475, %f14481;
	ld.global.f32 	%f14483, [%rd894+12];
	ld.global.f32 	%f14484, [%rd895+12];
	sub.f32 	%f14485, %f14483, %f14484;
	sub.f32 	%f14486, %f14475, %f14482;
	add.f32 	%f14487, %f14481, %f14486;
	fma.rn.f32 	%f14488, %f14485, %f14485, %f14487;
	add.f32 	%f14489, %f14482, %f14488;
	ld.global.f32 	%f14490, [%rd894+16];
	ld.global.f32 	%f14491, [%rd895+16];
	sub.f32 	%f14492, %f14490, %f14491;
	sub.f32 	%f14493, %f14482, %f14489;
	add.f32 	%f14494, %f14488, %f14493;
	fma.rn.f32 	%f14495, %f14492, %f14492, %f14494;
	add.f32 	%f14496, %f14489, %f14495;
	ld.global.f32 	%f14497, [%rd894+20];
	ld.global.f32 	%f14498, [%rd895+20];
	sub.f32 	%f14499, %f14497, %f14498;
	sub.f32 	%f14500, %f14489, %f14496;
	add.f32 	%f14501, %f14495, %f14500;
	fma.rn.f32 	%f14502, %f14499, %f14499, %f14501;
	add.f32 	%f14503, %f14496, %f14502;
	ld.global.f32 	%f14504, [%rd894+24];
	ld.global.f32 	%f14505, [%rd895+24];
	sub.f32 	%f14506, %f14504, %f14505;
	sub.f32 	%f14507, %f14496, %f14503;
	add.f32 	%f14508, %f14502, %f14507;
	fma.rn.f32 	%f14509, %f14506, %f14506, %f14508;
	add.f32 	%f14510, %f14503, %f14509;
	ld.global.f32 	%f14511, [%rd894+28];
	ld.global.f32 	%f14512, [%rd895+28];
	sub.f32 	%f14513, %f14511, %f14512;
	sub.f32 	%f14514, %f14503, %f14510;
	add.f32 	%f14515, %f14509, %f14514;
	fma.rn.f32 	%f14516, %f14513, %f14513, %f14515;
	add.f32 	%f17332, %f14510, %f14516;
	sub.f32 	%f14517, %f17332, %f14510;
	sub.f32 	%f17333, %f14517, %f14516;
	add.s32 	%r1686, %r1686, 8;
	add.s32 	%r1697, %r1697, 8;
	setp.ne.s32 	%p538, %r1697, %r30;
	@%p538 bra 	$L__BB1_21;
$L__BB1_22:
	setp.eq.s32 	%p539, %r29, 0;
	@%p539 bra 	$L__BB1_30;
	and.b32  	%r40, %r28, 3;
	setp.lt.u32 	%p540, %r29, 4;
	@%p540 bra 	$L__BB1_25;
	mul.wide.u32 	%rd896, %r1686, 4;
	add.s64 	%rd897, %rd7, %rd896;
	ld.global.f32 	%f14519, [%rd897];
	add.s64 	%rd898, %rd8, %rd896;
	ld.global.f32 	%f14520, [%rd898];
	sub.f32 	%f14521, %f14519, %f14520;
	mul.f32 	%f14522, %f14521, %f14521;
	sub.f32 	%f14523, %f14522, %f17333;
	add.f32 	%f14524, %f17332, %f14523;
	ld.global.f32 	%f14525, [%rd897+4];
	ld.global.f32 	%f14526, [%rd898+4];
	sub.f32 	%f14527, %f14525, %f14526;
	sub.f32 	%f14528, %f17332, %f14524;
	add.f32 	%f14529, %f14523, %f14528;
	fma.rn.f32 	%f14530, %f14527, %f14527, %f14529;
	add.f32 	%f14531, %f14524, %f14530;
	ld.global.f32 	%f14532, [%rd897+8];
	ld.global.f32 	%f14533, [%rd898+8];
	sub.f32 	%f14534, %f14532, %f14533;
	sub.f32 	%f14535, %f14524, %f14531;
	add.f32 	%f14536, %f14530, %f14535;
	fma.rn.f32 	%f14537, %f14534, %f14534, %f14536;
	add.f32 	%f14538, %f14531, %f14537;
	ld.global.f32 	%f14539, [%rd897+12];
	ld.global.f32 	%f14540, [%rd898+12];
	sub.f32 	%f14541, %f14539, %f14540;
	sub.f32 	%f14542, %f14531, %f14538;
	add.f32 	%f14543, %f14537, %f14542;
	fma.rn.f32 	%f14544, %f14541, %f14541, %f14543;
	add.f32 	%f17332, %f14538, %f14544;
	sub.f32 	%f14545, %f17332, %f14538;
	sub.f32 	%f17333, %f14545, %f14544;
	add.s32 	%r1686, %r1686, 4;
$L__BB1_25:
	setp.eq.s32 	%p541, %r40, 0;
	@%p541 bra 	$L__BB1_30;
	setp.eq.s32 	%p542, %r40, 1;
	@%p542 bra 	$L__BB1_28;
	mul.wide.u32 	%rd899, %r1686, 4;
	add.s64 	%rd900, %rd7, %rd899;
	ld.global.f32 	%f14547, [%rd900];
	add.s64 	%rd901, %rd8, %rd899;
	ld.global.f32 	%f14548, [%rd901];
	sub.f32 	%f14549, %f14547, %f14548;
	mul.f32 	%f14550, %f14549, %f14549;
	sub.f32 	%f14551, %f14550, %f17333;
	add.f32 	%f14552, %f17332, %f14551;
	ld.global.f32 	%f14553, [%rd900+4];
	ld.global.f32 	%f14554, [%rd901+4];
	sub.f32 	%f14555, %f14553, %f14554;
	sub.f32 	%f14556, %f17332, %f14552;
	add.f32 	%f14557, %f14551, %f14556;
	fma.rn.f32 	%f14558, %f14555, %f14555, %f14557;
	add.f32 	%f17332, %f14552, %f14558;
	sub.f32 	%f14559, %f17332, %f14552;
	sub.f32 	%f17333, %f14559, %f14558;
	add.s32 	%r1686, %r1686, 2;
$L__BB1_28:
	and.b32  	%r1573, %r28, 1;
	setp.eq.b32 	%p543, %r1573, 1;
	not.pred 	%p544, %p543;
	@%p544 bra 	$L__BB1_30;
	mul.wide.u32 	%rd902, %r1686, 4;
	add.s64 	%rd903, %rd7, %rd902;
	ld.global.f32 	%f14560, [%rd903];
	add.s64 	%rd904, %rd8, %rd902;
	ld.global.f32 	%f14561, [%rd904];
	sub.f32 	%f14562, %f14560, %f14561;
	mul.f32 	%f14563, %f14562, %f14562;
	sub.f32 	%f14564, %f14563, %f17333;
	add.f32 	%f17332, %f17332, %f14564;
$L__BB1_30:
	setp.lt.f32 	%p545, %f17332, %f1;
	mov.f32 	%f17362, %f2;
	mov.f32 	%f17363, %f1;
	mov.f32 	%f17364, %f17332;
	mov.u32 	%r1701, %r4;
	mov.u32 	%r1702, %r3;
	mov.u32 	%r1703, %r1681;
	@%p545 bra 	$L__BB1_34;
	setp.lt.f32 	%p546, %f17332, %f2;
	mov.f32 	%f17362, %f2;
	mov.f32 	%f17363, %f17332;
	mov.f32 	%f17364, %f1;
	mov.u32 	%r1701, %r4;
	mov.u32 	%r1702, %r1681;
	mov.u32 	%r1703, %r3;
	@%p546 bra 	$L__BB1_34;
	setp.geu.f32 	%p547, %f17332, %f3;
	mov.f32 	%f17362, %f3;
	mov.f32 	%f17363, %f2;
	mov.f32 	%f17364, %f1;
	mov.u32 	%r1701, %r5;
	mov.u32 	%r1702, %r4;
	mov.u32 	%r1703, %r3;
	@%p547 bra 	$L__BB1_34;
	mov.f32 	%f17362, %f17332;
	mov.f32 	%f17363, %f2;
	mov.f32 	%f17364, %f1;
	mov.u32 	%r1701, %r1681;
	mov.u32 	%r1702, %r4;
	mov.u32 	%r1703, %r3;
$L__BB1_34:
	ld.param.u32 	%r1678, [cluster_search_param_9];
	add.s32 	%r1681, %r1681, 1;
	setp.ne.s32 	%p548, %r1681, %r1678;
	@%p548 bra 	$L__BB1_4;
$L__BB1_35:
	setp.eq.s32 	%p549, %r1703, -1;
	mov.b32 	%r1746, -1;
	mov.f32 	%f17438, 0f7F7FFFFF;
	@%p549 bra 	$L__BB1_72;
	mul.wide.s32 	%rd905, %r1703, 4;
	add.s64 	%rd906, %rd4, %rd905;
	ld.global.u32 	%r1576, [%rd906];
	setp.lt.s32 	%p550, %r1576, 1;
	@%p550 bra 	$L__BB1_72;
	setp.lt.s32 	%p551, %r1165, 1;
	mov.b32 	%r1725, -1;
	mov.f32 	%f17402, 0f7F7FFFFF;
	@%p551 bra 	$L__BB1_71;
	mov.f32 	%f17402, 0f7F7FFFFF;
	mov.b32 	%r1725, -1;
	mov.b32 	%r1707, 0;
	mov.f32 	%f17401, %f17402;
	mov.f32 	%f17400, %f17402;
$L__BB1_39:
	mov.f32 	%f64, %f17400;
	mov.f32 	%f63, %f17401;
	mov.f32 	%f62, %f17402;
	mov.u32 	%r53, %r1725;
	mul.wide.u32 	%rd907, %r1707, 4;
	add.s64 	%rd908, %rd1, %rd907;
	ld.global.u32 	%r1580, [%rd908];
	setp.ne.s32 	%p552, %r1580, %r1703;
	@%p552 bra 	$L__BB1_70;
	setp.lt.s32 	%p553, %r1166, 32;
	mov.f32 	%f17371, 0f00000000;
	mov.b32 	%r1710, 0;
	mov.f32 	%f17370, %f17371;
	@%p553 bra 	$L__BB1_43;
	mov.b32 	%r1710, 0;
	mov.f32 	%f17370, 0f00000000;
	mov.f32 	%f17371, %f17370;
$L__BB1_42:
	mul.wide.u32 	%rd909, %r1710, 4;
	add.s64 	%rd910, %rd7, %rd909;
	ld.global.f32 	%f14571, [%rd910];
	mul.lo.s32 	%r1583, %r1707, %r1166;
	mul.wide.s32 	%rd911, %r1583, 4;
	add.s64 	%rd912, %rd2, %rd911;
	add.s64 	%rd913, %rd912, %rd909;
	ld.global.f32 	%f14572, [%rd913];
	sub.f32 	%f14573, %f14571, %f14572;
	ld.global.f32 	%f14574, [%rd910+4];
	ld.global.f32 	%f14575, [%rd913+4];
	sub.f32 	%f14576, %f14574, %f14575;
	ld.global.f32 	%f14577, [%rd910+8];
	ld.global.f32 	%f14578, [%rd913+8];
	sub.f32 	%f14579, %f14577, %f14578;
	ld.global.f32 	%f14580, [%rd910+12];
	ld.global.f32 	%f14581, [%rd913+12];
	sub.f32 	%f14582, %f14580, %f14581;
	ld.global.f32 	%f14583, [%rd910+16];
	ld.global.f32 	%f14584, [%rd913+16];
	sub.f32 	%f14585, %f14583, %f14584;
	ld.global.f32 	%f14586, [%rd910+20];
	ld.global.f32 	%f14587, [%rd913+20];
	sub.f32 	%f14588, %f14586, %f14587;
	ld.global.f32 	%f14589, [%rd910+24];
	ld.global.f32 	%f14590, [%rd913+24];
	sub.f32 	%f14591, %f14589, %f14590;
	ld.global.f32 	%f14592, [%rd910+28];
	ld.global.f32 	%f14593, [%rd913+28];
	sub.f32 	%f14594, %f14592, %f14593;
	ld.global.f32 	%f14595, [%rd910+32];
	ld.global.f32 	%f14596, [%rd913+32];
	sub.f32 	%f14597, %f14595, %f14596;
	ld.global.f32 	%f14598, [%rd910+36];
	ld.global.f32 	%f14599, [%rd913+36];
	sub.f32 	%f14600, %f14598, %f14599;
	ld.global.f32 	%f14601, [%rd910+40];
	ld.global.f32 	%f14602, [%rd913+40];
	sub.f32 	%f14603, %f14601, %f14602;
	ld.global.f32 	%f14604, [%rd910+44];
	ld.global.f32 	%f14605, [%rd913+44];
	sub.f32 	%f14606, %f14604, %f14605;
	ld.global.f32 	%f14607, [%rd910+48];
	ld.global.f32 	%f14608, [%rd913+48];
	sub.f32 	%f14609, %f14607, %f14608;
	ld.global.f32 	%f14610, [%rd910+52];
	ld.global.f32 	%f14611, [%rd913+52];
	sub.f32 	%f14612, %f14610, %f14611;
	ld.global.f32 	%f14613, [%rd910+56];
	ld.global.f32 	%f14614, [%rd913+56];
	sub.f32 	%f14615, %f14613, %f14614;
	ld.global.f32 	%f14616, [%rd910+60];
	ld.global.f32 	%f14617, [%rd913+60];
	sub.f32 	%f14618, %f14616, %f14617;
	ld.global.f32 	%f14619, [%rd910+64];
	ld.global.f32 	%f14620, [%rd913+64];
	sub.f32 	%f14621, %f14619, %f14620;
	ld.global.f32 	%f14622, [%rd910+68];
	ld.global.f32 	%f14623, [%rd913+68];
	sub.f32 	%f14624, %f14622, %f14623;
	ld.global.f32 	%f14625, [%rd910+72];
	ld.global.f32 	%f14626, [%rd913+72];
	sub.f32 	%f14627, %f14625, %f14626;
	ld.global.f32 	%f14628, [%rd910+76];
	ld.global.f32 	%f14629, [%rd913+76];
	sub.f32 	%f14630, %f14628, %f14629;
	ld.global.f32 	%f14631, [%rd910+80];
	ld.global.f32 	%f14632, [%rd913+80];
	sub.f32 	%f14633, %f14631, %f14632;
	ld.global.f32 	%f14634, [%rd910+84];
	ld.global.f32 	%f14635, [%rd913+84];
	sub.f32 	%f14636, %f14634, %f14635;
	ld.global.f32 	%f14637, [%rd910+88];
	ld.global.f32 	%f14638, [%rd913+88];
	sub.f32 	%f14639, %f14637, %f14638;
	ld.global.f32 	%f14640, [%rd910+92];
	ld.global.f32 	%f14641, [%rd913+92];
	sub.f32 	%f14642, %f14640, %f14641;
	ld.global.f32 	%f14643, [%rd910+96];
	ld.global.f32 	%f14644, [%rd913+96];
	sub.f32 	%f14645, %f14643, %f14644;
	ld.global.f32 	%f14646, [%rd910+100];
	ld.global.f32 	%f14647, [%rd913+100];
	sub.f32 	%f14648, %f14646, %f14647;
	ld.global.f32 	%f14649, [%rd910+104];
	ld.global.f32 	%f14650, [%rd913+104];
	sub.f32 	%f14651, %f14649, %f14650;
	ld.global.f32 	%f14652, [%rd910+108];
	ld.global.f32 	%f14653, [%rd913+108];
	sub.f32 	%f14654, %f14652, %f14653;
	ld.global.f32 	%f14655, [%rd910+112];
	ld.global.f32 	%f14656, [%rd913+112];
	sub.f32 	%f14657, %f14655, %f14656;
	ld.global.f32 	%f14658, [%rd910+116];
	ld.global.f32 	%f14659, [%rd913+116];
	sub.f32 	%f14660, %f14658, %f14659;
	ld.global.f32 	%f14661, [%rd910+120];
	ld.global.f32 	%f14662, [%rd913+120];
	sub.f32 	%f14663, %f14661, %f14662;
	ld.global.f32 	%f14664, [%rd910+124];
	ld.global.f32 	%f14665, [%rd913+124];
	sub.f32 	%f14666, %f14664, %f14665;
	mul.f32 	%f14667, %f14573, %f14573;
	sub.f32 	%f14668, %f14667, %f17371;
	add.f32 	%f14669, %f17370, %f14668;
	sub.f32 	%f14670, %f17370, %f14669;
	add.f32 	%f14671, %f14668, %f14670;
	fma.rn.f32 	%f14672, %f14576, %f14576, %f14671;
	add.f32 	%f14673, %f14669, %f14672;
	sub.f32 	%f14674, %f14669, %f14673;
	add.f32 	%f14675, %f14672, %f14674;
	fma.rn.f32 	%f14676, %f14579, %f14579, %f14675;
	add.f32 	%f14677, %f14673, %f14676;
	sub.f32 	%f14678, %f14673, %f14677;
	add.f32 	%f14679, %f14676, %f14678;
	fma.rn.f32 	%f14680, %f14582, %f14582, %f14679;
	add.f32 	%f14681, %f14677, %f14680;
	sub.f32 	%f14682, %f14677, %f14681;
	add.f32 	%f14683, %f14680, %f14682;
	fma.rn.f32 	%f14684, %f14585, %f14585, %f14683;
	add.f32 	%f14685, %f14681, %f14684;
	sub.f32 	%f14686, %f14681, %f14685;
	add.f32 	%f14687, %f14684, %f14686;
	fma.rn.f32 	%f14688, %f14588, %f14588, %f14687;
	add.f32 	%f14689, %f14685, %f14688;
	sub.f32 	%f14690, %f14685, %f14689;
	add.f32 	%f14691, %f14688, %f14690;
	fma.rn.f32 	%f14692, %f14591, %f14591, %f14691;
	add.f32 	%f14693, %f14689, %f14692;
	sub.f32 	%f14694, %f14689, %f14693;
	add.f32 	%f14695, %f14692, %f14694;
	fma.rn.f32 	%f14696, %f14594, %f14594, %f14695;
	add.f32 	%f14697, %f14693, %f14696;
	sub.f32 	%f14698, %f14693, %f14697;
	add.f32 	%f14699, %f14696, %f14698;
	fma.rn.f32 	%f14700, %f14597, %f14597, %f14699;
	add.f32 	%f14701, %f14697, %f14700;
	sub.f32 	%f14702, %f14697, %f14701;
	add.f32 	%f14703, %f14700, %f14702;
	fma.rn.f32 	%f14704, %f14600, %f14600, %f14703;
	add.f32 	%f14705, %f14701, %f14704;
	sub.f32 	%f14706, %f14701, %f14705;
	add.f32 	%f14707, %f14704, %f14706;
	fma.rn.f32 	%f14708, %f14603, %f14603, %f14707;
	add.f32 	%f14709, %f14705, %f14708;
	sub.f32 	%f14710, %f14705, %f14709;
	add.f32 	%f14711, %f14708, %f14710;
	fma.rn.f32 	%f14712, %f14606, %f14606, %f14711;
	add.f32 	%f14713, %f14709, %f14712;
	sub.f32 	%f14714, %f14709, %f14713;
	add.f32 	%f14715, %f14712, %f14714;
	fma.rn.f32 	%f14716, %f14609, %f14609, %f14715;
	add.f32 	%f14717, %f14713, %f14716;
	sub.f32 	%f14718, %f14713, %f14717;
	add.f32 	%f14719, %f14716, %f14718;
	fma.rn.f32 	%f14720, %f14612, %f14612, %f14719;
	add.f32 	%f14721, %f14717, %f14720;
	sub.f32 	%f14722, %f14717, %f14721;
	add.f32 	%f14723, %f14720, %f14722;
	fma.rn.f32 	%f14724, %f14615, %f14615, %f14723;
	add.f32 	%f14725, %f14721, %f14724;
	sub.f32 	%f14726, %f14721, %f14725;
	add.f32 	%f14727, %f14724, %f14726;
	fma.rn.f32 	%f14728, %f14618, %f14618, %f14727;
	add.f32 	%f14729, %f14725, %f14728;
	sub.f32 	%f14730, %f14725, %f14729;
	add.f32 	%f14731, %f14728, %f14730;
	fma.rn.f32 	%f14732, %f14621, %f14621, %f14731;
	add.f32 	%f14733, %f14729, %f14732;
	sub.f32 	%f14734, %f14729, %f14733;
	add.f32 	%f14735, %f14732, %f14734;
	fma.rn.f32 	%f14736, %f14624, %f14624, %f14735;
	add.f32 	%f14737, %f14733, %f14736;
	sub.f32 	%f14738, %f14733, %f14737;
	add.f32 	%f14739, %f14736, %f14738;
	fma.rn.f32 	%f14740, %f14627, %f14627, %f14739;
	add.f32 	%f14741, %f14737, %f14740;
	sub.f32 	%f14742, %f14737, %f14741;
	add.f32 	%f14743, %f14740, %f14742;
	fma.rn.f32 	%f14744, %f14630, %f14630, %f14743;
	add.f32 	%f14745, %f14741, %f14744;
	sub.f32 	%f14746, %f14741, %f14745;
	add.f32 	%f14747, %f14744, %f14746;
	fma.rn.f32 	%f14748, %f14633, %f14633, %f14747;
	add.f32 	%f14749, %f14745, %f14748;
	sub.f32 	%f14750, %f14745, %f14749;
	add.f32 	%f14751, %f14748, %f14750;
	fma.rn.f32 	%f14752, %f14636, %f14636, %f14751;
	add.f32 	%f14753, %f14749, %f14752;
	sub.f32 	%f14754, %f14749, %f14753;
	add.f32 	%f14755, %f14752, %f14754;
	fma.rn.f32 	%f14756, %f14639, %f14639, %f14755;
	add.f32 	%f14757, %f14753, %f14756;
	sub.f32 	%f14758, %f14753, %f14757;
	add.f32 	%f14759, %f14756, %f14758;
	fma.rn.f32 	%f14760, %f14642, %f14642, %f14759;
	add.f32 	%f14761, %f14757, %f14760;
	sub.f32 	%f14762, %f14757, %f14761;
	add.f32 	%f14763, %f14760, %f14762;
	fma.rn.f32 	%f14764, %f14645, %f14645, %f14763;
	add.f32 	%f14765, %f14761, %f14764;
	sub.f32 	%f14766, %f14761, %f14765;
	add.f32 	%f14767, %f14764, %f14766;
	fma.rn.f32 	%f14768, %f14648, %f14648, %f14767;
	add.f32 	%f14769, %f14765, %f14768;
	sub.f32 	%f14770, %f14765, %f14769;
	add.f32 	%f14771, %f14768, %f14770;
	fma.rn.f32 	%f14772, %f14651, %f14651, %f14771;
	add.f32 	%f14773, %f14769, %f14772;
	sub.f32 	%f14774, %f14769, %f14773;
	add.f32 	%f14775, %f14772, %f14774;
	fma.rn.f32 	%f14776, %f14654, %f14654, %f14775;
	add.f32 	%f14777, %f14773, %f14776;
	sub.f32 	%f14778, %f14773, %f14777;
	add.f32 	%f14779, %f14776, %f14778;
	fma.rn.f32 	%f14780, %f14657, %f14657, %f14779;
	add.f32 	%f14781, %f14777, %f14780;
	sub.f32 	%f14782, %f14777, %f14781;
	add.f32 	%f14783, %f14780, %f14782;
	fma.rn.f32 	%f14784, %f14660, %f14660, %f14783;
	add.f32 	%f14785, %f14781, %f14784;
	sub.f32 	%f14786, %f14781, %f14785;
	add.f32 	%f14787, %f14784, %f14786;
	fma.rn.f32 	%f14788, %f14663, %f14663, %f14787;
	add.f32 	%f14789, %f14785, %f14788;
	sub.f32 	%f14790, %f14785, %f14789;
	add.f32 	%f14791, %f14788, %f14790;
	fma.rn.f32 	%f14792, %f14666, %f14666, %f14791;
	add.f32 	%f17370, %f14789, %f14792;
	sub.f32 	%f14793, %f17370, %f14789;
	sub.f32 	%f17371, %f14793, %f14792;
	add.s32 	%r1710, %r1710, 32;
	add.s32 	%r1584, %r1166, -31;
	setp.lt.s32 	%p554, %r1710, %r1584;
	@%p554 bra 	$L__BB1_42;
$L__BB1_43:
	mul.lo.s32 	%r1585, %r1707, %r1166;
	mul.wide.s32 	%rd914, %r1585, 4;
	add.s64 	%rd9, %rd2, %rd914;
	add.s32 	%r55, %r1166, -15;
	setp.ge.s32 	%p555, %r1710, %r55;
	@%p555 bra 	$L__BB1_44;
	bra.uni 	$L__BB1_877;
$L__BB1_44:
	add.s32 	%r59, %r1166, -7;
	setp.ge.s32 	%p557, %r1710, %r59;
	@%p557 bra 	$L__BB1_45;
	bra.uni 	$L__BB1_886;
$L__BB1_45:
	add.s32 	%r63, %r1166, -3;
	setp.ge.s32 	%p559, %r1710, %r63;
	@%p559 bra 	$L__BB1_54;
	add.s32 	%r1587, %r1710, 4;
	max.s32 	%r1588, %r63, %r1587;
	not.b32 	%r1589, %r1710;
	add.s32 	%r64, %r1588, %r1589;
	shr.u32 	%r1590, %r64, 2;
	add.s32 	%r65, %r1590, 1;
	setp.lt.u32 	%p560, %r64, 12;
	@%p560 bra 	$L__BB1_49;
	and.b32  	%r66, %r65, 2147483644;
	mov.b32 	%r1719, 0;
$L__BB1_48:
	.pragma "nounroll";
	mul.wide.u32 	%rd921, %r1710, 4;
	add.s64 	%rd922, %rd7, %rd921;
	ld.global.f32 	%f14961, [%rd922];
	add.s64 	%rd923, %rd9, %rd921;
	ld.global.f32 	%f14962, [%rd923];
	sub.f32 	%f14963, %f14961, %f14962;
	ld.global.f32 	%f14964, [%rd922+4];
	ld.global.f32 	%f14965, [%rd923+4];
	sub.f32 	%f14966, %f14964, %f14965;
	ld.global.f32 	%f14967, [%rd922+8];
	ld.global.f32 	%f14968, [%rd923+8];
	sub.f32 	%f14969, %f14967, %f14968;
	ld.global.f32 	%f14970, [%rd922+12];
	ld.global.f32 	%f14971, [%rd923+12];
	sub.f32 	%f14972, %f14970, %f14971;
	mul.f32 	%f14973, %f14963, %f14963;
	sub.f32 	%f14974, %f14973, %f17371;
	add.f32 	%f14975, %f17370, %f14974;
	sub.f32 	%f14976, %f17370, %f14975;
	add.f32 	%f14977, %f14974, %f14976;
	fma.rn.f32 	%f14978, %f14966, %f14966, %f14977;
	add.f32 	%f14979, %f14975, %f14978;
	sub.f32 	%f14980, %f14975, %f14979;
	add.f32 	%f14981, %f14978, %f14980;
	fma.rn.f32 	%f14982, %f14969, %f14969, %f14981;
	add.f32 	%f14983, %f14979, %f14982;
	sub.f32 	%f14984, %f14979, %f14983;
	add.f32 	%f14985, %f14982, %f14984;
	fma.rn.f32 	%f14986, %f14972, %f14972, %f14985;
	add.f32 	%f14987, %f14983, %f14986;
	ld.global.f32 	%f14988, [%rd922+16];
	ld.global.f32 	%f14989, [%rd923+16];
	sub.f32 	%f14990, %f14988, %f14989;
	ld.global.f32 	%f14991, [%rd922+20];
	ld.global.f32 	%f14992, [%rd923+20];
	sub.f32 	%f14993, %f14991, %f14992;
	ld.global.f32 	%f14994, [%rd922+24];
	ld.global.f32 	%f14995, [%rd923+24];
	sub.f32 	%f14996, %f14994, %f14995;
	ld.global.f32 	%f14997, [%rd922+28];
	ld.global.f32 	%f14998, [%rd923+28];
	sub.f32 	%f14999, %f14997, %f14998;
	sub.f32 	%f15000, %f14983, %f14987;
	add.f32 	%f15001, %f14986, %f15000;
	fma.rn.f32 	%f15002, %f14990, %f14990, %f15001;
	add.f32 	%f15003, %f14987, %f15002;
	sub.f32 	%f15004, %f14987, %f15003;
	add.f32 	%f15005, %f15002, %f15004;
	fma.rn.f32 	%f15006, %f14993, %f14993, %f15005;
	add.f32 	%f15007, %f15003, %f15006;
	sub.f32 	%f15008, %f15003, %f15007;
	add.f32 	%f15009, %f15006, %f15008;
	fma.rn.f32 	%f15010, %f14996, %f14996, %f15009;
	add.f32 	%f15011, %f15007, %f15010;
	sub.f32 	%f15012, %f15007, %f15011;
	add.f32 	%f15013, %f15010, %f15012;
	fma.rn.f32 	%f15014, %f14999, %f14999, %f15013;
	add.f32 	%f15015, %f15011, %f15014;
	ld.global.f32 	%f15016, [%rd922+32];
	ld.global.f32 	%f15017, [%rd923+32];
	sub.f32 	%f15018, %f15016, %f15017;
	ld.global.f32 	%f15019, [%rd922+36];
	ld.global.f32 	%f15020, [%rd923+36];
	sub.f32 	%f15021, %f15019, %f15020;
	ld.global.f32 	%f15022, [%rd922+40];
	ld.global.f32 	%f15023, [%rd923+40];
	sub.f32 	%f15024, %f15022, %f15023;
	ld.global.f32 	%f15025, [%rd922+44];
	ld.global.f32 	%f15026, [%rd923+44];
	sub.f32 	%f15027, %f15025, %f15026;
	sub.f32 	%f15028, %f15011, %f15015;
	add.f32 	%f15029, %f15014, %f15028;
	fma.rn.f32 	%f15030, %f15018, %f15018, %f15029;
	add.f32 	%f15031, %f15015, %f15030;
	sub.f32 	%f15032, %f15015, %f15031;
	add.f32 	%f15033, %f15030, %f15032;
	fma.rn.f32 	%f15034, %f15021, %f15021, %f15033;
	add.f32 	%f15035, %f15031, %f15034;
	sub.f32 	%f15036, %f15031, %f15035;
	add.f32 	%f15037, %f15034, %f15036;
	fma.rn.f32 	%f15038, %f15024, %f15024, %f15037;
	add.f32 	%f15039, %f15035, %f15038;
	sub.f32 	%f15040, %f15035, %f15039;
	add.f32 	%f15041, %f15038, %f15040;
	fma.rn.f32 	%f15042, %f15027, %f15027, %f15041;
	add.f32 	%f15043, %f15039, %f15042;
	ld.global.f32 	%f15044, [%rd922+48];
	ld.global.f32 	%f15045, [%rd923+48];
	sub.f32 	%f15046, %f15044, %f15045;
	ld.global.f32 	%f15047, [%rd922+52];
	ld.global.f32 	%f15048, [%rd923+52];
	sub.f32 	%f15049, %f15047, %f15048;
	ld.global.f32 	%f15050, [%rd922+56];
	ld.global.f32 	%f15051, [%rd923+56];
	sub.f32 	%f15052, %f15050, %f15051;
	ld.global.f32 	%f15053, [%rd922+60];
	ld.global.f32 	%f15054, [%rd923+60];
	sub.f32 	%f15055, %f15053, %f15054;
	sub.f32 	%f15056, %f15039, %f15043;
	add.f32 	%f15057, %f15042, %f15056;
	fma.rn.f32 	%f15058, %f15046, %f15046, %f15057;
	add.f32 	%f15059, %f15043, %f15058;
	sub.f32 	%f15060, %f15043, %f15059;
	add.f32 	%f15061, %f15058, %f15060;
	fma.rn.f32 	%f15062, %f15049, %f15049, %f15061;
	add.f32 	%f15063, %f15059, %f15062;
	sub.f32 	%f15064, %f15059, %f15063;
	add.f32 	%f15065, %f15062, %f15064;
	fma.rn.f32 	%f15066, %f15052, %f15052, %f15065;
	add.f32 	%f15067, %f15063, %f15066;
	sub.f32 	%f15068, %f15063, %f15067;
	add.f32 	%f15069, %f15066, %f15068;
	fma.rn.f32 	%f15070, %f15055, %f15055, %f15069;
	add.f32 	%f17370, %f15067, %f15070;
	sub.f32 	%f15071, %f17370, %f15067;
	sub.f32 	%f17371, %f15071, %f15070;
	add.s32 	%r1710, %r1710, 16;
	add.s32 	%r1719, %r1719, 4;
	setp.eq.s32 	%p561, %r1719, %r66;
	@%p561 bra 	$L__BB1_49;
	bra.uni 	$L__BB1_48;
$L__BB1_49:
	and.b32  	%r1593, %r65, 3;
	setp.eq.s32 	%p562, %r1593, 0;
	@%p562 bra 	$L__BB1_54;
	setp.eq.s32 	%p563, %r1593, 1;
	@%p563 bra 	$L__BB1_52;
	mul.wide.u32 	%rd924, %r1710, 4;
	add.s64 	%rd925, %rd7, %rd924;
	ld.global.f32 	%f15073, [%rd925];
	add.s64 	%rd926, %rd9, %rd924;
	ld.global.f32 	%f15074, [%rd926];
	sub.f32 	%f15075, %f15073, %f15074;
	ld.global.f32 	%f15076, [%rd925+4];
	ld.global.f32 	%f15077, [%rd926+4];
	sub.f32 	%f15078, %f15076, %f15077;
	ld.global.f32 	%f15079, [%rd925+8];
	ld.global.f32 	%f15080, [%rd926+8];
	sub.f32 	%f15081, %f15079, %f15080;
	ld.global.f32 	%f15082, [%rd925+12];
	ld.global.f32 	%f15083, [%rd926+12];
	sub.f32 	%f15084, %f15082, %f15083;
	mul.f32 	%f15085, %f15075, %f15075;
	sub.f32 	%f15086, %f15085, %f17371;
	add.f32 	%f15087, %f17370, %f15086;
	sub.f32 	%f15088, %f17370, %f15087;
	add.f32 	%f15089, %f15086, %f15088;
	fma.rn.f32 	%f15090, %f15078, %f15078, %f15089;
	add.f32 	%f15091, %f15087, %f15090;
	sub.f32 	%f15092, %f15087, %f15091;
	add.f32 	%f15093, %f15090, %f15092;
	fma.rn.f32 	%f15094, %f15081, %f15081, %f15093;
	add.f32 	%f15095, %f15091, %f15094;
	sub.f32 	%f15096, %f15091, %f15095;
	add.f32 	%f15097, %f15094, %f15096;
	fma.rn.f32 	%f15098, %f15084, %f15084, %f15097;
	add.f32 	%f15099, %f15095, %f15098;
	ld.global.f32 	%f15100, [%rd925+16];
	ld.global.f32 	%f15101, [%rd926+16];
	sub.f32 	%f15102, %f15100, %f15101;
	ld.global.f32 	%f15103, [%rd925+20];
	ld.global.f32 	%f15104, [%rd926+20];
	sub.f32 	%f15105, %f15103, %f15104;
	ld.global.f32 	%f15106, [%rd925+24];
	ld.global.f32 	%f15107, [%rd926+24];
	sub.f32 	%f15108, %f15106, %f15107;
	ld.global.f32 	%f15109, [%rd925+28];
	ld.global.f32 	%f15110, [%rd926+28];
	sub.f32 	%f15111, %f15109, %f15110;
	sub.f32 	%f15112, %f15095, %f15099;
	add.f32 	%f15113, %f15098, %f15112;
	fma.rn.f32 	%f15114, %f15102, %f15102, %f15113;
	add.f32 	%f15115, %f15099, %f15114;
	sub.f32 	%f15116, %f15099, %f15115;
	add.f32 	%f15117, %f15114, %f15116;
	fma.rn.f32 	%f15118, %f15105, %f15105, %f15117;
	add.f32 	%f15119, %f15115, %f15118;
	sub.f32 	%f15120, %f15115, %f15119;
	add.f32 	%f15121, %f15118, %f15120;
	fma.rn.f32 	%f15122, %f15108, %f15108, %f15121;
	add.f32 	%f15123, %f15119, %f15122;
	sub.f32 	%f15124, %f15119, %f15123;
	add.f32 	%f15125, %f15122, %f15124;
	fma.rn.f32 	%f15126, %f15111, %f15111, %f15125;
	add.f32 	%f17370, %f15123, %f15126;
	sub.f32 	%f15127, %f17370, %f15123;
	sub.f32 	%f17371, %f15127, %f15126;
	add.s32 	%r1710, %r1710, 8;
$L__BB1_52:
	and.b32  	%r1594, %r64, 4;
	setp.ne.s32 	%p564, %r1594, 0;
	@%p564 bra 	$L__BB1_54;
	mul.wide.u32 	%rd927, %r1710, 4;
	add.s64 	%rd928, %rd7, %rd927;
	ld.global.f32 	%f15128, [%rd928];
	add.s64 	%rd929, %rd9, %rd927;
	ld.global.f32 	%f15129, [%rd929];
	sub.f32 	%f15130, %f15128, %f15129;
	ld.global.f32 	%f15131, [%rd928+4];
	ld.global.f32 	%f15132, [%rd929+4];
	sub.f32 	%f15133, %f15131, %f15132;
	ld.global.f32 	%f15134, [%rd928+8];
	ld.global.f32 	%f15135, [%rd929+8];
	sub.f32 	%f15136, %f15134, %f15135;
	ld.global.f32 	%f15137, [%rd928+12];
	ld.global.f32 	%f15138, [%rd929+12];
	sub.f32 	%f15139, %f15137, %f15138;
	mul.f32 	%f15140, %f15130, %f15130;
	sub.f32 	%f15141, %f15140, %f17371;
	add.f32 	%f15142, %f17370, %f15141;
	sub.f32 	%f15143, %f17370, %f15142;
	add.f32 	%f15144, %f15141, %f15143;
	fma.rn.f32 	%f15145, %f15133, %f15133, %f15144;
	add.f32 	%f15146, %f15142, %f15145;
	sub.f32 	%f15147, %f15142, %f15146;
	add.f32 	%f15148, %f15145, %f15147;
	fma.rn.f32 	%f15149, %f15136, %f15136, %f15148;
	add.f32 	%f15150, %f15146, %f15149;
	sub.f32 	%f15151, %f15146, %f15150;
	add.f32 	%f15152, %f15149, %f15151;
	fma.rn.f32 	%f15153, %f15139, %f15139, %f15152;
	add.f32 	%f17370, %f15150, %f15153;
	sub.f32 	%f15154, %f17370, %f15150;
	sub.f32 	%f17371, %f15154, %f15153;
	add.s32 	%r1710, %r1710, 4;
$L__BB1_54:
	setp.ge.s32 	%p565, %r1710, %r1166;
	@%p565 bra 	$L__BB1_66;
	sub.s32 	%r76, %r1166, %r1710;
	and.b32  	%r77, %r76, 7;
	sub.s32 	%r1595, %r1710, %r1166;
	setp.gt.u32 	%p566, %r1595, -8;
	@%p566 bra 	$L__BB1_58;
	and.b32  	%r78, %r76, -8;
	mov.b32 	%r1721, 0;
$L__BB1_57:
	.pragma "nounroll";
	mul.wide.u32 	%rd930, %r1710, 4;
	add.s64 	%rd931, %rd7, %rd930;
	ld.global.f32 	%f15156, [%rd931];
	add.s64 	%rd932, %rd9, %rd930;
	ld.global.f32 	%f15157, [%rd932];
	sub.f32 	%f15158, %f15156, %f15157;
	mul.f32 	%f15159, %f15158, %f15158;
	sub.f32 	%f15160, %f15159, %f17371;
	add.f32 	%f15161, %f17370, %f15160;
	ld.global.f32 	%f15162, [%rd931+4];
	ld.global.f32 	%f15163, [%rd932+4];
	sub.f32 	%f15164, %f15162, %f15163;
	sub.f32 	%f15165, %f17370, %f15161;
	add.f32 	%f15166, %f15160, %f15165;
	fma.rn.f32 	%f15167, %f15164, %f15164, %f15166;
	add.f32 	%f15168, %f15161, %f15167;
	ld.global.f32 	%f15169, [%rd931+8];
	ld.global.f32 	%f15170, [%rd932+8];
	sub.f32 	%f15171, %f15169, %f15170;
	sub.f32 	%f15172, %f15161, %f15168;
	add.f32 	%f15173, %f15167, %f15172;
	fma.rn.f32 	%f15174, %f15171, %f15171, %f15173;
	add.f32 	%f15175, %f15168, %f15174;
	ld.global.f32 	%f15176, [%rd931+12];
	ld.global.f32 	%f15177, [%rd932+12];
	sub.f32 	%f15178, %f15176, %f15177;
	sub.f32 	%f15179, %f15168, %f15175;
	add.f32 	%f15180, %f15174, %f15179;
	fma.rn.f32 	%f15181, %f15178, %f15178, %f15180;
	add.f32 	%f15182, %f15175, %f15181;
	ld.global.f32 	%f15183, [%rd931+16];
	ld.global.f32 	%f15184, [%rd932+16];
	sub.f32 	%f15185, %f15183, %f15184;
	sub.f32 	%f15186, %f15175, %f15182;
	add.f32 	%f15187, %f15181, %f15186;
	fma.rn.f32 	%f15188, %f15185, %f15185, %f15187;
	add.f32 	%f15189, %f15182, %f15188;
	ld.global.f32 	%f15190, [%rd931+20];
	ld.global.f32 	%f15191, [%rd932+20];
	sub.f32 	%f15192, %f15190, %f15191;
	sub.f32 	%f15193, %f15182, %f15189;
	add.f32 	%f15194, %f15188, %f15193;
	fma.rn.f32 	%f15195, %f15192, %f15192, %f15194;
	add.f32 	%f15196, %f15189, %f15195;
	ld.global.f32 	%f15197, [%rd931+24];
	ld.global.f32 	%f15198, [%rd932+24];
	sub.f32 	%f15199, %f15197, %f15198;
	sub.f32 	%f15200, %f15189, %f15196;
	add.f32 	%f15201, %f15195, %f15200;
	fma.rn.f32 	%f15202, %f15199, %f15199, %f15201;
	add.f32 	%f15203, %f15196, %f15202;
	ld.global.f32 	%f15204, [%rd931+28];
	ld.global.f32 	%f15205, [%rd932+28];
	sub.f32 	%f15206, %f15204, %f15205;
	sub.f32 	%f15207, %f15196, %f15203;
	add.f32 	%f15208, %f15202, %f15207;
	fma.rn.f32 	%f15209, %f15206, %f15206, %f15208;
	add.f32 	%f17370, %f15203, %f15209;
	sub.f32 	%f15210, %f17370, %f15203;
	sub.f32 	%f17371, %f15210, %f15209;
	add.s32 	%r1710, %r1710, 8;
	add.s32 	%r1721, %r1721, 8;
	setp.ne.s32 	%p567, %r1721, %r78;
	@%p567 bra 	$L__BB1_57;
$L__BB1_58:
	setp.eq.s32 	%p568, %r77, 0;
	@%p568 bra 	$L__BB1_66;
	and.b32  	%r88, %r76, 3;
	setp.lt.u32 	%p569, %r77, 4;
	@%p569 bra 	$L__BB1_61;
	mul.wide.u32 	%rd933, %r1710, 4;
	add.s64 	%rd934, %rd7, %rd933;
	ld.global.f32 	%f15212, [%rd934];
	add.s64 	%rd935, %rd9, %rd933;
	ld.global.f32 	%f15213, [%rd935];
	sub.f32 	%f15214, %f15212, %f15213;
	mul.f32 	%f15215, %f15214, %f15214;
	sub.f32 	%f15216, %f15215, %f17371;
	add.f32 	%f15217, %f17370, %f15216;
	ld.global.f32 	%f15218, [%rd934+4];
	ld.global.f32 	%f15219, [%rd935+4];
	sub.f32 	%f15220, %f15218, %f15219;
	sub.f32 	%f15221, %f17370, %f15217;
	add.f32 	%f15222, %f15216, %f15221;
	fma.rn.f32 	%f15223, %f15220, %f15220, %f15222;
	add.f32 	%f15224, %f15217, %f15223;
	ld.global.f32 	%f15225, [%rd934+8];
	ld.global.f32 	%f15226, [%rd935+8];
	sub.f32 	%f15227, %f15225, %f15226;
	sub.f32 	%f15228, %f15217, %f15224;
	add.f32 	%f15229, %f15223, %f15228;
	fma.rn.f32 	%f15230, %f15227, %f15227, %f15229;
	add.f32 	%f15231, %f15224, %f15230;
	ld.global.f32 	%f15232, [%rd934+12];
	ld.global.f32 	%f15233, [%rd935+12];
	sub.f32 	%f15234, %f15232, %f15233;
	sub.f32 	%f15235, %f15224, %f15231;
	add.f32 	%f15236, %f15230, %f15235;
	fma.rn.f32 	%f15237, %f15234, %f15234, %f15236;
	add.f32 	%f17370, %f15231, %f15237;
	sub.f32 	%f15238, %f17370, %f15231;
	sub.f32 	%f17371, %f15238, %f15237;
	add.s32 	%r1710, %r1710, 4;
$L__BB1_61:
	setp.eq.s32 	%p570, %r88, 0;
	@%p570 bra 	$L__BB1_66;
	setp.eq.s32 	%p571, %r88, 1;
	@%p571 bra 	$L__BB1_64;
	mul.wide.u32 	%rd936, %r1710, 4;
	add.s64 	%rd937, %rd7, %rd936;
	ld.global.f32 	%f15240, [%rd937];
	add.s64 	%rd938, %rd9, %rd936;
	ld.global.f32 	%f15241, [%rd938];
	sub.f32 	%f15242, %f15240, %f15241;
	mul.f32 	%f15243, %f15242, %f15242;
	sub.f32 	%f15244, %f15243, %f17371;
	add.f32 	%f15245, %f17370, %f15244;
	ld.global.f32 	%f15246, [%rd937+4];
	ld.global.f32 	%f15247, [%rd938+4];
	sub.f32 	%f15248, %f15246, %f15247;
	sub.f32 	%f15249, %f17370, %f15245;
	add.f32 	%f15250, %f15244, %f15249;
	fma.rn.f32 	%f15251, %f15248, %f15248, %f15250;
	add.f32 	%f17370, %f15245, %f15251;
	sub.f32 	%f15252, %f17370, %f15245;
	sub.f32 	%f17371, %f15252, %f15251;
	add.s32 	%r1710, %r1710, 2;
$L__BB1_64:
	and.b32  	%r1597, %r76, 1;
	setp.eq.b32 	%p572, %r1597, 1;
	not.pred 	%p573, %p572;
	@%p573 bra 	$L__BB1_66;
	mul.wide.u32 	%rd939, %r1710, 4;
	add.s64 	%rd940, %rd7, %rd939;
	ld.global.f32 	%f15253, [%rd940];
	add.s64 	%rd941, %rd9, %rd939;
	ld.global.f32 	%f15254, [%rd941];
	sub.f32 	%f15255, %f15253, %f15254;
	mul.f32 	%f15256, %f15255, %f15255;
	sub.f32 	%f15257, %f15256, %f17371;
	add.f32 	%f17370, %f17370, %f15257;
$L__BB1_66:
	setp.lt.f32 	%p574, %f17370, %f62;
	mov.f32 	%f17400, %f63;
	mov.f32 	%f17401, %f62;
	mov.f32 	%f17402, %f17370;
	mov.u32 	%r1725, %r1707;
	@%p574 bra 	$L__BB1_70;
	setp.lt.f32 	%p575, %f17370, %f63;
	mov.f32 	%f17400, %f63;
	mov.f32 	%f17401, %f17370;
	mov.f32 	%f17402, %f62;
	mov.u32 	%r1725, %r53;
	@%p575 bra 	$L__BB1_70;
	setp.geu.f32 	%p576, %f17370, %f64;
	mov.f32 	%f17400, %f64;
	mov.f32 	%f17401, %f63;
	mov.f32 	%f17402, %f62;
	mov.u32 	%r1725, %r53;
	@%p576 bra 	$L__BB1_70;
	mov.f32 	%f17400, %f17370;
	mov.f32 	%f17401, %f63;
	mov.f32 	%f17402, %f62;
	mov.u32 	%r1725, %r53;
$L__BB1_70:
	add.s32 	%r1707, %r1707, 1;
	setp.ne.s32 	%p577, %r1707, %r1165;
	@%p577 bra 	$L__BB1_39;
$L__BB1_71:
	setp.lt.f32 	%p578, %f17402, 0f7F7FFFFF;
	selp.b32 	%r1746, %r1725, -1, %p578;
	min.f32 	%f17438, %f17402, 0f7F7FFFFF;
$L__BB1_72:
	setp.eq.s32 	%p579, %r1702, -1;
	@%p579 bra 	$L__BB1_104;
	mul.wide.s32 	%rd942, %r1702, 4;
	add.s64 	%rd943, %rd4, %rd942;
	ld.global.u32 	%r1598, [%rd943];
	min.s32 	%r1599, %r1598, %r1165;
	setp.lt.s32 	%p580, %r1599, 1;
	@%p580 bra 	$L__BB1_104;
	mov.b32 	%r1729, 0;
$L__BB1_75:
	mul.wide.u32 	%rd944, %r1729, 4;
	add.s64 	%rd945, %rd1, %rd944;
	ld.global.u32 	%r1601, [%rd945];
	setp.ne.s32 	%p581, %r1601, %r1702;
	@%p581 bra 	$L__BB1_103;
	setp.lt.s32 	%p582, %r1166, 32;
	mov.f32 	%f17409, 0f00000000;
	mov.b32 	%r1731, 0;
	mov.f32 	%f17408, %f17409;
	@%p582 bra 	$L__BB1_79;
	mov.b32 	%r1731, 0;
	mov.f32 	%f17408, 0f00000000;
	mov.f32 	%f17409, %f17408;
$L__BB1_78:
	mul.wide.u32 	%rd946, %r1731, 4;
	add.s64 	%rd947, %rd7, %rd946;
	ld.global.f32 	%f15260, [%rd947];
	mul.lo.s32 	%r1604, %r1729, %r1166;
	mul.wide.s32 	%rd948, %r1604, 4;
	add.s64 	%rd949, %rd2, %rd948;
	add.s64 	%rd950, %rd949, %rd946;
	ld.global.f32 	%f15261, [%rd950];
	sub.f32 	%f15262, %f15260, %f15261;
	ld.global.f32 	%f15263, [%rd947+4];
	ld.global.f32 	%f15264, [%rd950+4];
	sub.f32 	%f15265, %f15263, %f15264;
	ld.global.f32 	%f15266, [%rd947+8];
	ld.global.f32 	%f15267, [%rd950+8];
	sub.f32 	%f15268, %f15266, %f15267;
	ld.global.f32 	%f15269, [%rd947+12];
	ld.global.f32 	%f15270, [%rd950+12];
	sub.f32 	%f15271, %f15269, %f15270;
	ld.global.f32 	%f15272, [%rd947+16];
	ld.global.f32 	%f15273, [%rd950+16];
	sub.f32 	%f15274, %f15272, %f15273;
	ld.global.f32 	%f15275, [%rd947+20];
	ld.global.f32 	%f15276, [%rd950+20];
	sub.f32 	%f15277, %f15275, %f15276;
	ld.global.f32 	%f15278, [%rd947+24];
	ld.global.f32 	%f15279, [%rd950+24];
	sub.f32 	%f15280, %f15278, %f15279;
	ld.global.f32 	%f15281, [%rd947+28];
	ld.global.f32 	%f15282, [%rd950+28];
	sub.f32 	%f15283, %f15281, %f15282;
	ld.global.f32 	%f15284, [%rd947+32];
	ld.global.f32 	%f15285, [%rd950+32];
	sub.f32 	%f15286, %f15284, %f15285;
	ld.global.f32 	%f15287, [%rd947+36];
	ld.global.f32 	%f15288, [%rd950+36];
	sub.f32 	%f15289, %f15287, %f15288;
	ld.global.f32 	%f15290, [%rd947+40];
	ld.global.f32 	%f15291, [%rd950+40];
	sub.f32 	%f15292, %f15290, %f15291;
	ld.global.f32 	%f15293, [%rd947+44];
	ld.global.f32 	%f15294, [%rd950+44];
	sub.f32 	%f15295, %f15293, %f15294;
	ld.global.f32 	%f15296, [%rd947+48];
	ld.global.f32 	%f15297, [%rd950+48];
	sub.f32 	%f15298, %f15296, %f15297;
	ld.global.f32 	%f15299, [%rd947+52];
	ld.global.f32 	%f15300, [%rd950+52];
	sub.f32 	%f15301, %f15299, %f15300;
	ld.global.f32 	%f15302, [%rd947+56];
	ld.global.f32 	%f15303, [%rd950+56];
	sub.f32 	%f15304, %f15302, %f15303;
	ld.global.f32 	%f15305, [%rd947+60];
	ld.global.f32 	%f15306, [%rd950+60];
	sub.f32 	%f15307, %f15305, %f15306;
	ld.global.f32 	%f15308, [%rd947+64];
	ld.global.f32 	%f15309, [%rd950+64];
	sub.f32 	%f15310, %f15308, %f15309;
	ld.global.f32 	%f15311, [%rd947+68];
	ld.global.f32 	%f15312, [%rd950+68];
	sub.f32 	%f15313, %f15311, %f15312;
	ld.global.f32 	%f15314, [%rd947+72];
	ld.global.f32 	%f15315, [%rd950+72];
	sub.f32 	%f15316, %f15314, %f15315;
	ld.global.f32 	%f15317, [%rd947+76];
	ld.global.f32 	%f15318, [%rd950+76];
	sub.f32 	%f15319, %f15317, %f15318;
	ld.global.f32 	%f15320, [%rd947+80];
	ld.global.f32 	%f15321, [%rd950+80];
	sub.f32 	%f15322, %f15320, %f15321;
	ld.global.f32 	%f15323, [%rd947+84];
	ld.global.f32 	%f15324, [%rd950+84];
	sub.f32 	%f15325, %f15323, %f15324;
	ld.global.f32 	%f15326, [%rd947+88];
	ld.global.f32 	%f15327, [%rd950+88];
	sub.f32 	%f15328, %f15326, %f15327;
	ld.global.f32 	%f15329, [%rd947+92];
	ld.global.f32 	%f15330, [%rd950+92];
	sub.f32 	%f15331, %f15329, %f15330;
	ld.global.f32 	%f15332, [%rd947+96];
	ld.global.f32 	%f15333, [%rd950+96];
	sub.f32 	%f15334, %f15332, %f15333;
	ld.global.f32 	%f15335, [%rd947+100];
	ld.global.f32 	%f15336, [%rd950+100];
	sub.f32 	%f15337, %f15335, %f15336;
	ld.global.f32 	%f15338, [%rd947+104];
	ld.global.f32 	%f15339, [%rd950+104];
	sub.f32 	%f15340, %f15338, %f15339;
	ld.global.f32 	%f15341, [%rd947+108];
	ld.global.f32 	%f15342, [%rd950+108];
	sub.f32 	%f15343, %f15341, %f15342;
	ld.global.f32 	%f15344, [%rd947+112];
	ld.global.f32 	%f15345, [%rd950+112];
	sub.f32 	%f15346, %f15344, %f15345;
	ld.global.f32 	%f15347, [%rd947+116];
	ld.global.f32 	%f15348, [%rd950+116];
	sub.f32 	%f15349, %f15347, %f15348;
	ld.global.f32 	%f15350, [%rd947+120];
	ld.global.f32 	%f15351, [%rd950+120];
	sub.f32 	%f15352, %f15350, %f15351;
	ld.global.f32 	%f15353, [%rd947+124];
	ld.global.f32 	%f15354, [%rd950+124];
	sub.f32 	%f15355, %f15353, %f15354;
	mul.f32 	%f15356, %f15262, %f15262;
	sub.f32 	%f15357, %f15356, %f17409;
	add.f32 	%f15358, %f17408, %f15357;
	sub.f32 	%f15359, %f17408, %f15358;
	add.f32 	%f15360, %f15357, %f15359;
	fma.rn.f32 	%f15361, %f15265, %f15265, %f15360;
	add.f32 	%f15362, %f15358, %f15361;
	sub.f32 	%f15363, %f15358, %f15362;
	add.f32 	%f15364, %f15361, %f15363;
	fma.rn.f32 	%f15365, %f15268, %f15268, %f15364;
	add.f32 	%f15366, %f15362, %f15365;
	sub.f32 	%f15367, %f15362, %f15366;
	add.f32 	%f15368, %f15365, %f15367;
	fma.rn.f32 	%f15369, %f15271, %f15271, %f15368;
	add.f32 	%f15370, %f15366, %f15369;
	sub.f32 	%f15371, %f15366, %f15370;
	add.f32 	%f15372, %f15369, %f15371;
	fma.rn.f32 	%f15373, %f15274, %f15274, %f15372;
	add.f32 	%f15374, %f15370, %f15373;
	sub.f32 	%f15375, %f15370, %f15374;
	add.f32 	%f15376, %f15373, %f15375;
	fma.rn.f32 	%f15377, %f15277, %f15277, %f15376;
	add.f32 	%f15378, %f15374, %f15377;
	sub.f32 	%f15379, %f15374, %f15378;
	add.f32 	%f15380, %f15377, %f15379;
	fma.rn.f32 	%f15381, %f15280, %f15280, %f15380;
	add.f32 	%f15382, %f15378, %f15381;
	sub.f32 	%f15383, %f15378, %f15382;
	add.f32 	%f15384, %f15381, %f15383;
	fma.rn.f32 	%f15385, %f15283, %f15283, %f15384;
	add.f32 	%f15386, %f15382, %f15385;
	sub.f32 	%f15387, %f15382, %f15386;
	add.f32 	%f15388, %f15385, %f15387;
	fma.rn.f32 	%f15389, %f15286, %f15286, %f15388;
	add.f32 	%f15390, %f15386, %f15389;
	sub.f32 	%f15391, %f15386, %f15390;
	add.f32 	%f15392, %f15389, %f15391;
	fma.rn.f32 	%f15393, %f15289, %f15289, %f15392;
	add.f32 	%f15394, %f15390, %f15393;
	sub.f32 	%f15395, %f15390, %f15394;
	add.f32 	%f15396, %f15393, %f15395;
	fma.rn.f32 	%f15397, %f15292, %f15292, %f15396;
	add.f32 	%f15398, %f15394, %f15397;
	sub.f32 	%f15399, %f15394, %f15398;
	add.f32 	%f15400, %f15397, %f15399;
	fma.rn.f32 	%f15401, %f15295, %f15295, %f15400;
	add.f32 	%f15402, %f15398, %f15401;
	sub.f32 	%f15403, %f15398, %f15402;
	add.f32 	%f15404, %f15401, %f15403;
	fma.rn.f32 	%f15405, %f15298, %f15298, %f15404;
	add.f32 	%f15406, %f15402, %f15405;
	sub.f32 	%f15407, %f15402, %f15406;
	add.f32 	%f15408, %f15405, %f15407;
	fma.rn.f32 	%f15409, %f15301, %f15301, %f15408;
	add.f32 	%f15410, %f15406, %f15409;
	sub.f32 	%f15411, %f15406, %f15410;
	add.f32 	%f15412, %f15409, %f15411;
	fma.rn.f32 	%f15413, %f15304, %f15304, %f15412;
	add.f32 	%f15414, %f15410, %f15413;
	sub.f32 	%f15415, %f15410, %f15414;
	add.f32 	%f15416, %f15413, %f15415;
	fma.rn.f32 	%f15417, %f15307, %f15307, %f15416;
	add.f32 	%f15418, %f15414, %f15417;
	sub.f32 	%f15419, %f15414, %f15418;
	add.f32 	%f15420, %f15417, %f15419;
	fma.rn.f32 	%f15421, %f15310, %f15310, %f15420;
	add.f32 	%f15422, %f15418, %f15421;
	sub.f32 	%f15423, %f15418, %f15422;
	add.f32 	%f15424, %f15421, %f15423;
	fma.rn.f32 	%f15425, %f15313, %f15313, %f15424;
	add.f32 	%f15426, %f15422, %f15425;
	sub.f32 	%f15427, %f15422, %f15426;
	add.f32 	%f15428, %f15425, %f15427;
	fma.rn.f32 	%f15429, %f15316, %f15316, %f15428;
	add.f32 	%f15430, %f15426, %f15429;
	sub.f32 	%f15431, %f15426, %f15430;
	add.f32 	%f15432, %f15429, %f15431;
	fma.rn.f32 	%f15433, %f15319, %f15319, %f15432;
	add.f32 	%f15434, %f15430, %f15433;
	sub.f32 	%f15435, %f15430, %f15434;
	add.f32 	%f15436, %f15433, %f15435;
	fma.rn.f32 	%f15437, %f15322, %f15322, %f15436;
	add.f32 	%f15438, %f15434, %f15437;
	sub.f32 	%f15439, %f15434, %f15438;
	add.f32 	%f15440, %f15437, %f15439;
	fma.rn.f32 	%f15441, %f15325, %f15325, %f15440;
	add.f32 	%f15442, %f15438, %f15441;
	sub.f32 	%f15443, %f15438, %f15442;
	add.f32 	%f15444, %f15441, %f15443;
	fma.rn.f32 	%f15445, %f15328, %f15328, %f15444;
	add.f32 	%f15446, %f15442, %f15445;
	sub.f32 	%f15447, %f15442, %f15446;
	add.f32 	%f15448, %f15445, %f15447;
	fma.rn.f32 	%f15449, %f15331, %f15331, %f15448;
	add.f32 	%f15450, %f15446, %f15449;
	sub.f32 	%f15451, %f15446, %f15450;
	add.f32 	%f15452, %f15449, %f15451;
	fma.rn.f32 	%f15453, %f15334, %f15334, %f15452;
	add.f32 	%f15454, %f15450, %f15453;
	sub.f32 	%f15455, %f15450, %f15454;
	add.f32 	%f15456, %f15453, %f15455;
	fma.rn.f32 	%f15457, %f15337, %f15337, %f15456;
	add.f32 	%f15458, %f15454, %f15457;
	sub.f32 	%f15459, %f15454, %f15458;
	add.f32 	%f15460, %f15457, %f15459;
	fma.rn.f32 	%f15461, %f15340, %f15340, %f15460;
	add.f32 	%f15462, %f15458, %f15461;
	sub.f32 	%f15463, %f15458, %f15462;
	add.f32 	%f15464, %f15461, %f15463;
	fma.rn.f32 	%f15465, %f15343, %f15343, %f15464;
	add.f32 	%f15466, %f15462, %f15465;
	sub.f32 	%f15467, %f15462, %f15466;
	add.f32 	%f15468, %f15465, %f15467;
	fma.rn.f32 	%f15469, %f15346, %f15346, %f15468;
	add.f32 	%f15470, %f15466, %f15469;
	sub.f32 	%f15471, %f15466, %f15470;
	add.f32 	%f15472, %f15469, %f15471;
	fma.rn.f32 	%f15473, %f15349, %f15349, %f15472;
	add.f32 	%f15474, %f15470, %f15473;
	sub.f32 	%f15475, %f15470, %f15474;
	add.f32 	%f15476, %f15473, %f15475;
	fma.rn.f32 	%f15477, %f15352, %f15352, %f15476;
	add.f32 	%f15478, %f15474, %f15477;
	sub.f32 	%f15479, %f15474, %f15478;
	add.f32 	%f15480, %f15477, %f15479;
	fma.rn.f32 	%f15481, %f15355, %f15355, %f15480;
	add.f32 	%f17408, %f15478, %f15481;
	sub.f32 	%f15482, %f17408, %f15478;
	sub.f32 	%f17409, %f15482, %f15481;
	add.s32 	%r1731, %r1731, 32;
	add.s32 	%r1605, %r1166, -31;
	setp.lt.s32 	%p583, %r1731, %r1605;
	@%p583 bra 	$L__BB1_78;
$L__BB1_79:
	mul.lo.s32 	%r1606, %r1729, %r1166;
	mul.wide.s32 	%rd951, %r1606, 4;
	add.s64 	%rd10, %rd2, %rd951;
	add.s32 	%r101, %r1166, -15;
	setp.ge.s32 	%p584, %r1731, %r101;
	@%p584 bra 	$L__BB1_80;
	bra.uni 	$L__BB1_878;
$L__BB1_80:
	add.s32 	%r105, %r1166, -7;
	setp.ge.s32 	%p586, %r1731, %r105;
	@%p586 bra 	$L__BB1_81;
	bra.uni 	$L__BB1_887;
$L__BB1_81:
	add.s32 	%r109, %r1166, -3;
	setp.ge.s32 	%p588, %r1731, %r109;
	@%p588 bra 	$L__BB1_90;
	add.s32 	%r1608, %r1731, 4;
	max.s32 	%r1609, %r109, %r1608;
	not.b32 	%r1610, %r1731;
	add.s32 	%r110, %r1609, %r1610;
	shr.u32 	%r1611, %r110, 2;
	add.s32 	%r111, %r1611, 1;
	setp.lt.u32 	%p589, %r110, 12;
	@%p589 bra 	$L__BB1_85;
	and.b32  	%r112, %r111, 2147483644;
	mov.b32 	%r1740, 0;
$L__BB1_84:
	.pragma "nounroll";
	mul.wide.u32 	%rd958, %r1731, 4;
	add.s64 	%rd959, %rd7, %rd958;
	ld.global.f32 	%f15650, [%rd959];
	add.s64 	%rd960, %rd10, %rd958;
	ld.global.f32 	%f15651, [%rd960];
	sub.f32 	%f15652, %f15650, %f15651;
	ld.global.f32 	%f15653, [%rd959+4];
	ld.global.f32 	%f15654, [%rd960+4];
	sub.f32 	%f15655, %f15653, %f15654;
	ld.global.f32 	%f15656, [%rd959+8];
	ld.global.f32 	%f15657, [%rd960+8];
	sub.f32 	%f15658, %f15656, %f15657;
	ld.global.f32 	%f15659, [%rd959+12];
	ld.global.f32 	%f15660, [%rd960+12];
	sub.f32 	%f15661, %f15659, %f15660;
	mul.f32 	%f15662, %f15652, %f15652;
	sub.f32 	%f15663, %f15662, %f17409;
	add.f32 	%f15664, %f17408, %f15663;
	sub.f32 	%f15665, %f17408, %f15664;
	add.f32 	%f15666, %f15663, %f15665;
	fma.rn.f32 	%f15667, %f15655, %f15655, %f15666;
	add.f32 	%f15668, %f15664, %f15667;
	sub.f32 	%f15669, %f15664, %f15668;
	add.f32 	%f15670, %f15667, %f15669;
	fma.rn.f32 	%f15671, %f15658, %f15658, %f15670;
	add.f32 	%f15672, %f15668, %f15671;
	sub.f32 	%f15673, %f15668, %f15672;
	add.f32 	%f15674, %f15671, %f15673;
	fma.rn.f32 	%f15675, %f15661, %f15661, %f15674;
	add.f32 	%f15676, %f15672, %f15675;
	ld.global.f32 	%f15677, [%rd959+16];
	ld.global.f32 	%f15678, [%rd960+16];
	sub.f32 	%f15679, %f15677, %f15678;
	ld.global.f32 	%f15680, [%rd959+20];
	ld.global.f32 	%f15681, [%rd960+20];
	sub.f32 	%f15682, %f15680, %f15681;
	ld.global.f32 	%f15683, [%rd959+24];
	ld.global.f32 	%f15684, [%rd960+24];
	sub.f32 	%f15685, %f15683, %f15684;
	ld.global.f32 	%f15686, [%rd959+28];
	ld.global.f32 	%f15687, [%rd960+28];
	sub.f32 	%f15688, %f15686, %f15687;
	sub.f32 	%f15689, %f15672, %f15676;
	add.f32 	%f15690, %f15675, %f15689;
	fma.rn.f32 	%f15691, %f15679, %f15679, %f15690;
	add.f32 	%f15692, %f15676, %f15691;
	sub.f32 	%f15693, %f15676, %f15692;
	add.f32 	%f15694, %f15691, %f15693;
	fma.rn.f32 	%f15695, %f15682, %f15682, %f15694;
	add.f32 	%f15696, %f15692, %f15695;
	sub.f32 	%f15697, %f15692, %f15696;
	add.f32 	%f15698, %f15695, %f15697;
	fma.rn.f32 	%f15699, %f15685, %f15685, %f15698;
	add.f32 	%f15700, %f15696, %f15699;
	sub.f32 	%f15701, %f15696, %f15700;
	add.f32 	%f15702, %f15699, %f15701;
	fma.rn.f32 	%f15703, %f15688, %f15688, %f15702;
	add.f32 	%f15704, %f15700, %f15703;
	ld.global.f32 	%f15705, [%rd959+32];
	ld.global.f32 	%f15706, [%rd960+32];
	sub.f32 	%f15707, %f15705, %f15706;
	ld.global.f32 	%f15708, [%rd959+36];
	ld.global.f32 	%f15709, [%rd960+36];
	sub.f32 	%f15710, %f15708, %f15709;
	ld.global.f32 	%f15711, [%rd959+40];
	ld.global.f32 	%f15712, [%rd960+40];
	sub.f32 	%f15713, %f15711, %f15712;
	ld.global.f32 	%f15714, [%rd959+44];
	ld.global.f32 	%f15715, [%rd960+44];
	sub.f32 	%f15716, %f15714, %f15715;
	sub.f32 	%f15717, %f15700, %f15704;
	add.f32 	%f15718, %f15703, %f15717;
	fma.rn.f32 	%f15719, %f15707, %f15707, %f15718;
	add.f32 	%f15720, %f15704, %f15719;
	sub.f32 	%f15721, %f15704, %f15720;
	add.f32 	%f15722, %f15719, %f15721;
	fma.rn.f32 	%f15723, %f15710, %f15710, %f15722;
	add.f32 	%f15724, %f15720, %f15723;
	sub.f32 	%f15725, %f15720, %f15724;
	add.f32 	%f15726, %f15723, %f15725;
	fma.rn.f32 	%f15727, %f15713, %f15713, %f15726;
	add.f32 	%f15728, %f15724, %f15727;
	sub.f32 	%f15729, %f15724, %f15728;
	add.f32 	%f15730, %f15727, %f15729;
	fma.rn.f32 	%f15731, %f15716, %f15716, %f15730;
	add.f32 	%f15732, %f15728, %f15731;
	ld.global.f32 	%f15733, [%rd959+48];
	ld.global.f32 	%f15734, [%rd960+48];
	sub.f32 	%f15735, %f15733, %f15734;
	ld.global.f32 	%f15736, [%rd959+52];
	ld.global.f32 	%f15737, [%rd960+52];
	sub.f32 	%f15738, %f15736, %f15737;
	ld.global.f32 	%f15739, [%rd959+56];
	ld.global.f32 	%f15740, [%rd960+56];
	sub.f32 	%f15741, %f15739, %f15740;
	ld.global.f32 	%f15742, [%rd959+60];
	ld.global.f32 	%f15743, [%rd960+60];
	sub.f32 	%f15744, %f15742, %f15743;
	sub.f32 	%f15745, %f15728, %f15732;
	add.f32 	%f15746, %f15731, %f15745;
	fma.rn.f32 	%f15747, %f15735, %f15735, %f15746;
	add.f32 	%f15748, %f15732, %f15747;
	sub.f32 	%f15749, %f15732, %f15748;
	add.f32 	%f15750, %f15747, %f15749;
	fma.rn.f32 	%f15751, %f15738, %f15738, %f15750;
	add.f32 	%f15752, %f15748, %f15751;
	sub.f32 	%f15753, %f15748, %f15752;
	add.f32 	%f15754, %f15751, %f15753;
	fma.rn.f32 	%f15755, %f15741, %f15741, %f15754;
	add.f32 	%f15756, %f15752, %f15755;
	sub.f32 	%f15757, %f15752, %f15756;
	add.f32 	%f15758, %f15755, %f15757;
	fma.rn.f32 	%f15759, %f15744, %f15744, %f15758;
	add.f32 	%f17408, %f15756, %f15759;
	sub.f32 	%f15760, %f17408, %f15756;
	sub.f32 	%f17409, %f15760, %f15759;
	add.s32 	%r1731, %r1731, 16;
	add.s32 	%r1740, %r1740, 4;
	setp.eq.s32 	%p590, %r1740, %r112;
	@%p590 bra 	$L__BB1_85;
	bra.uni 	$L__BB1_84;
$L__BB1_85:
	and.b32  	%r1614, %r111, 3;
	setp.eq.s32 	%p591, %r1614, 0;
	@%p591 bra 	$L__BB1_90;
	setp.eq.s32 	%p592, %r1614, 1;
	@%p592 bra 	$L__BB1_88;
	mul.wide.u32 	%rd961, %r1731, 4;
	add.s64 	%rd962, %rd7, %rd961;
	ld.global.f32 	%f15762, [%rd962];
	add.s64 	%rd963, %rd10, %rd961;
	ld.global.f32 	%f15763, [%rd963];
	sub.f32 	%f15764, %f15762, %f15763;
	ld.global.f32 	%f15765, [%rd962+4];
	ld.global.f32 	%f15766, [%rd963+4];
	sub.f32 	%f15767, %f15765, %f15766;
	ld.global.f32 	%f15768, [%rd962+8];
	ld.global.f32 	%f15769, [%rd963+8];
	sub.f32 	%f15770, %f15768, %f15769;
	ld.global.f32 	%f15771, [%rd962+12];
	ld.global.f32 	%f15772, [%rd963+12];
	sub.f32 	%f15773, %f15771, %f15772;
	mul.f32 	%f15774, %f15764, %f15764;
	sub.f32 	%f15775, %f15774, %f17409;
	add.f32 	%f15776, %f17408, %f15775;
	sub.f32 	%f15777, %f17408, %f15776;
	add.f32 	%f15778, %f15775, %f15777;
	fma.rn.f32 	%f15779, %f15767, %f15767, %f15778;
	add.f32 	%f15780, %f15776, %f15779;
	sub.f32 	%f15781, %f15776, %f15780;
	add.f32 	%f15782, %f15779, %f15781;
	fma.rn.f32 	%f15783, %f15770, %f15770, %f15782;
	add.f32 	%f15784, %f15780, %f15783;
	sub.f32 	%f15785, %f15780, %f15784;
	add.f32 	%f15786, %f15783, %f15785;
	fma.rn.f32 	%f15787, %f15773, %f15773, %f15786;
	add.f32 	%f15788, %f15784, %f15787;
	ld.global.f32 	%f15789, [%rd962+16];
	ld.global.f32 	%f15790, [%rd963+16];
	sub.f32 	%f15791, %f15789, %f15790;
	ld.global.f32 	%f15792, [%rd962+20];
	ld.global.f32 	%f15793, [%rd963+20];
	sub.f32 	%f15794, %f15792, %f15793;
	ld.global.f32 	%f15795, [%rd962+24];
	ld.global.f32 	%f15796, [%rd963+24];
	sub.f32 	%f15797, %f15795, %f15796;
	ld.global.f32 	%f15798, [%rd962+28];
	ld.global.f32 	%f15799, [%rd963+28];
	sub.f32 	%f15800, %f15798, %f15799;
	sub.f32 	%f15801, %f15784, %f15788;
	add.f32 	%f15802, %f15787, %f15801;
	fma.rn.f32 	%f15803, %f15791, %f15791, %f15802;
	add.f32 	%f15804, %f15788, %f15803;
	sub.f32 	%f15805, %f15788, %f15804;
	add.f32 	%f15806, %f15803, %f15805;
	fma.rn.f32 	%f15807, %f15794, %f15794, %f15806;
	add.f32 	%f15808, %f15804, %f15807;
	sub.f32 	%f15809, %f15804, %f15808;
	add.f32 	%f15810, %f15807, %f15809;
	fma.rn.f32 	%f15811, %f15797, %f15797, %f15810;
	add.f32 	%f15812, %f15808, %f15811;
	sub.f32 	%f15813, %f15808, %f15812;
	add.f32 	%f15814, %f15811, %f15813;
	fma.rn.f32 	%f15815, %f15800, %f15800, %f15814;
	add.f32 	%f17408, %f15812, %f15815;
	sub.f32 	%f15816, %f17408, %f15812;
	sub.f32 	%f17409, %f15816, %f15815;
	add.s32 	%r1731, %r1731, 8;
$L__BB1_88:
	and.b32  	%r1615, %r110, 4;
	setp.ne.s32 	%p593, %r1615, 0;
	@%p593 bra 	$L__BB1_90;
	mul.wide.u32 	%rd964, %r1731, 4;
	add.s64 	%rd965, %rd7, %rd964;
	ld.global.f32 	%f15817, [%rd965];
	add.s64 	%rd966, %rd10, %rd964;
	ld.global.f32 	%f15818, [%rd966];
	sub.f32 	%f15819, %f15817, %f15818;
	ld.global.f32 	%f15820, [%rd965+4];
	ld.global.f32 	%f15821, [%rd966+4];
	sub.f32 	%f15822, %f15820, %f15821;
	ld.global.f32 	%f15823, [%rd965+8];
	ld.global.f32 	%f15824, [%rd966+8];
	sub.f32 	%f15825, %f15823, %f15824;
	ld.global.f32 	%f15826, [%rd965+12];
	ld.global.f32 	%f15827, [%rd966+12];
	sub.f32 	%f15828, %f15826, %f15827;
	mul.f32 	%f15829, %f15819, %f15819;
	sub.f32 	%f15830, %f15829, %f17409;
	add.f32 	%f15831, %f17408, %f15830;
	sub.f32 	%f15832, %f17408, %f15831;
	add.f32 	%f15833, %f15830, %f15832;
	fma.rn.f32 	%f15834, %f15822, %f15822, %f15833;
	add.f32 	%f15835, %f15831, %f15834;
	sub.f32 	%f15836, %f15831, %f15835;
	add.f32 	%f15837, %f15834, %f15836;
	fma.rn.f32 	%f15838, %f15825, %f15825, %f15837;
	add.f32 	%f15839, %f15835, %f15838;
	sub.f32 	%f15840, %f15835, %f15839;
	add.f32 	%f15841, %f15838, %f15840;
	fma.rn.f32 	%f15842, %f15828, %f15828, %f15841;
	add.f32 	%f17408, %f15839, %f15842;
	sub.f32 	%f15843, %f17408, %f15839;
	sub.f32 	%f17409, %f15843, %f15842;
	add.s32 	%r1731, %r1731, 4;
$L__BB1_90:
	setp.ge.s32 	%p594, %r1731, %r1166;
	@%p594 bra 	$L__BB1_102;
	sub.s32 	%r122, %r1166, %r1731;
	and.b32  	%r123, %r122, 7;
	sub.s32 	%r1616, %r1731, %r1166;
	setp.gt.u32 	%p595, %r1616, -8;
	@%p595 bra 	$L__BB1_94;
	and.b32  	%r124, %r122, -8;
	mov.b32 	%r1742, 0;
$L__BB1_93:
	.pragma "nounroll";
	mul.wide.u32 	%rd967, %r1731, 4;
	add.s64 	%rd968, %rd7, %rd967;
	ld.global.f32 	%f15845, [%rd968];
	add.s64 	%rd969, %rd10, %rd967;
	ld.global.f32 	%f15846, [%rd969];
	sub.f32 	%f15847, %f15845, %f15846;
	mul.f32 	%f15848, %f15847, %f15847;
	sub.f32 	%f15849, %f15848, %f17409;
	add.f32 	%f15850, %f17408, %f15849;
	ld.global.f32 	%f15851, [%rd968+4];
	ld.global.f32 	%f15852, [%rd969+4];
	sub.f32 	%f15853, %f15851, %f15852;
	sub.f32 	%f15854, %f17408, %f15850;
	add.f32 	%f15855, %f15849, %f15854;
	fma.rn.f32 	%f15856, %f15853, %f15853, %f15855;
	add.f32 	%f15857, %f15850, %f15856;
	ld.global.f32 	%f15858, [%rd968+8];
	ld.global.f32 	%f15859, [%rd969+8];
	sub.f32 	%f15860, %f15858, %f15859;
	sub.f32 	%f15861, %f15850, %f15857;
	add.f32 	%f15862, %f15856, %f15861;
	fma.rn.f32 	%f15863, %f15860, %f15860, %f15862;
	add.f32 	%f15864, %f15857, %f15863;
	ld.global.f32 	%f15865, [%rd968+12];
	ld.global.f32 	%f15866, [%rd969+12];
	sub.f32 	%f15867, %f15865, %f15866;
	sub.f32 	%f15868, %f15857, %f15864;
	add.f32 	%f15869, %f15863, %f15868;
	fma.rn.f32 	%f15870, %f15867, %f15867, %f15869;
	add.f32 	%f15871, %f15864, %f15870;
	ld.global.f32 	%f15872, [%rd968+16];
	ld.global.f32 	%f15873, [%rd969+16];
	sub.f32 	%f15874, %f15872, %f15873;
	sub.f32 	%f15875, %f15864, %f15871;
	add.f32 	%f15876, %f15870, %f15875;
	fma.rn.f32 	%f15877, %f15874, %f15874, %f15876;
	add.f32 	%f15878, %f15871, %f15877;
	ld.global.f32 	%f15879, [%rd968+20];
	ld.global.f32 	%f15880, [%rd969+20];
	sub.f32 	%f15881, %f15879, %f15880;
	sub.f32 	%f15882, %f15871, %f15878;
	add.f32 	%f15883, %f15877, %f15882;
	fma.rn.f32 	%f15884, %f15881, %f15881, %f15883;
	add.f32 	%f15885, %f15878, %f15884;
	ld.global.f32 	%f15886, [%rd968+24];
	ld.global.f32 	%f15887, [%rd969+24];
	sub.f32 	%f15888, %f15886, %f15887;
	sub.f32 	%f15889, %f15878, %f15885;
	add.f32 	%f15890, %f15884, %f15889;
	fma.rn.f32 	%f15891, %f15888, %f15888, %f15890;
	add.f32 	%f15892, %f15885, %f15891;
	ld.global.f32 	%f15893, [%rd968+28];
	ld.global.f32 	%f15894, [%rd969+28];
	sub.f32 	%f15895, %f15893, %f15894;
	sub.f32 	%f15896, %f15885, %f15892;
	add.f32 	%f15897, %f15891, %f15896;
	fma.rn.f32 	%f15898, %f15895, %f15895, %f15897;
	add.f32 	%f17408, %f15892, %f15898;
	sub.f32 	%f15899, %f17408, %f15892;
	sub.f32 	%f17409, %f15899, %f15898;
	add.s32 	%r1731, %r1731, 8;
	add.s32 	%r1742, %r1742, 8;
	setp.ne.s32 	%p596, %r1742, %r124;
	@%p596 bra 	$L__BB1_93;
$L__BB1_94:
	setp.eq.s32 	%p597, %r123, 0;
	@%p597 bra 	$L__BB1_102;
	and.b32  	%r134, %r122, 3;
	setp.lt.u32 	%p598, %r123, 4;
	@%p598 bra 	$L__BB1_97;
	mul.wide.u32 	%rd970, %r1731, 4;
	add.s64 	%rd971, %rd7, %rd970;
	ld.global.f32 	%f15901, [%rd971];
	add.s64 	%rd972, %rd10, %rd970;
	ld.global.f32 	%f15902, [%rd972];
	sub.f32 	%f15903, %f15901, %f15902;
	mul.f32 	%f15904, %f15903, %f15903;
	sub.f32 	%f15905, %f15904, %f17409;
	add.f32 	%f15906, %f17408, %f15905;
	ld.global.f32 	%f15907, [%rd971+4];
	ld.global.f32 	%f15908, [%rd972+4];
	sub.f32 	%f15909, %f15907, %f15908;
	sub.f32 	%f15910, %f17408, %f15906;
	add.f32 	%f15911, %f15905, %f15910;
	fma.rn.f32 	%f15912, %f15909, %f15909, %f15911;
	add.f32 	%f15913, %f15906, %f15912;
	ld.global.f32 	%f15914, [%rd971+8];
	ld.global.f32 	%f15915, [%rd972+8];
	sub.f32 	%f15916, %f15914, %f15915;
	sub.f32 	%f15917, %f15906, %f15913;
	add.f32 	%f15918, %f15912, %f15917;
	fma.rn.f32 	%f15919, %f15916, %f15916, %f15918;
	add.f32 	%f15920, %f15913, %f15919;
	ld.global.f32 	%f15921, [%rd971+12];
	ld.global.f32 	%f15922, [%rd972+12];
	sub.f32 	%f15923, %f15921, %f15922;
	sub.f32 	%f15924, %f15913, %f15920;
	add.f32 	%f15925, %f15919, %f15924;
	fma.rn.f32 	%f15926, %f15923, %f15923, %f15925;
	add.f32 	%f17408, %f15920, %f15926;
	sub.f32 	%f15927, %f17408, %f15920;
	sub.f32 	%f17409, %f15927, %f15926;
	add.s32 	%r1731, %r1731, 4;
$L__BB1_97:
	setp.eq.s32 	%p599, %r134, 0;
	@%p599 bra 	$L__BB1_102;
	setp.eq.s32 	%p600, %r134, 1;
	@%p600 bra 	$L__BB1_100;
	mul.wide.u32 	%rd973, %r1731, 4;
	add.s64 	%rd974, %rd7, %rd973;
	ld.global.f32 	%f15929, [%rd974];
	add.s64 	%rd975, %rd10, %rd973;
	ld.global.f32 	%f15930, [%rd975];
	sub.f32 	%f15931, %f15929, %f15930;
	mul.f32 	%f15932, %f15931, %f15931;
	sub.f32 	%f15933, %f15932, %f17409;
	add.f32 	%f15934, %f17408, %f15933;
	ld.global.f32 	%f15935, [%rd974+4];
	ld.global.f32 	%f15936, [%rd975+4];
	sub.f32 	%f15937, %f15935, %f15936;
	sub.f32 	%f15938, %f17408, %f15934;
	add.f32 	%f15939, %f15933, %f15938;
	fma.rn.f32 	%f15940, %f15937, %f15937, %f15939;
	add.f32 	%f17408, %f15934, %f15940;
	sub.f32 	%f15941, %f17408, %f15934;
	sub.f32 	%f17409, %f15941, %f15940;
	add.s32 	%r1731, %r1731, 2;
$L__BB1_100:
	and.b32  	%r1618, %r122, 1;
	setp.eq.b32 	%p601, %r1618, 1;
	not.pred 	%p602, %p601;
	@%p602 bra 	$L__BB1_102;
	mul.wide.u32 	%rd976, %r1731, 4;
	add.s64 	%rd977, %rd7, %rd976;
	ld.global.f32 	%f15942, [%rd977];
	add.s64 	%rd978, %rd10, %rd976;
	ld.global.f32 	%f15943, [%rd978];
	sub.f32 	%f15944, %f15942, %f15943;
	mul.f32 	%f15945, %f15944, %f15944;
	sub.f32 	%f15946, %f15945, %f17409;
	add.f32 	%f17408, %f17408, %f15946;
$L__BB1_102:
	setp.lt.f32 	%p603, %f17408, %f17438;
	selp.b32 	%r1746, %r1729, %r1746, %p603;
	selp.f32 	%f17438, %f17408, %f17438, %p603;
$L__BB1_103:
	add.s32 	%r1729, %r1729, 1;
	setp.ne.s32 	%p604, %r1729, %r1165;
	@%p604 bra 	$L__BB1_75;
$L__BB1_104:
	setp.eq.s32 	%p605, %r1701, -1;
	@%p605 bra 	$L__BB1_136;
	mul.wide.s32 	%rd979, %r1701, 4;
	add.s64 	%rd980, %rd4, %rd979;
	ld.global.u32 	%r1619, [%rd980];
	min.s32 	%r1620, %r1619, %r1165;
	setp.lt.s32 	%p606, %r1620, 1;
	@%p606 bra 	$L__BB1_136;
	mov.b32 	%r1749, 0;
$L__BB1_107:
	mul.wide.u32 	%rd981, %r1749, 4;
	add.s64 	%rd982, %rd1, %rd981;
	ld.global.u32 	%r1622, [%rd982];
	setp.ne.s32 	%p607, %r1622, %r1701;
	@%p607 bra 	$L__BB1_135;
	setp.lt.s32 	%p608, %r1166, 32;
	mov.f32 	%f17444, 0f00000000;
	mov.b32 	%r1751, 0;
	mov.f32 	%f17443, %f17444;
	@%p608 bra 	$L__BB1_111;
	mov.b32 	%r1751, 0;
	mov.f32 	%f17443, 0f00000000;
	mov.f32 	%f17444, %f17443;
$L__BB1_110:
	mul.wide.u32 	%rd983, %r1751, 4;
	add.s64 	%rd984, %rd7, %rd983;
	ld.global.f32 	%f15949, [%rd984];
	mul.lo.s32 	%r1625, %r1749, %r1166;
	mul.wide.s32 	%rd985, %r1625, 4;
	add.s64 	%rd986, %rd2, %rd985;
	add.s64 	%rd987, %rd986, %rd983;
	ld.global.f32 	%f15950, [%rd987];
	sub.f32 	%f15951, %f15949, %f15950;
	ld.global.f32 	%f15952, [%rd984+4];
	ld.global.f32 	%f15953, [%rd987+4];
	sub.f32 	%f15954, %f15952, %f15953;
	ld.global.f32 	%f15955, [%rd984+8];
	ld.global.f32 	%f15956, [%rd987+8];
	sub.f32 	%f15957, %f15955, %f15956;
	ld.global.f32 	%f15958, [%rd984+12];
	ld.global.f32 	%f15959, [%rd987+12];
	sub.f32 	%f15960, %f15958, %f15959;
	ld.global.f32 	%f15961, [%rd984+16];
	ld.global.f32 	%f15962, [%rd987+16];
	sub.f32 	%f15963, %f15961, %f15962;
	ld.global.f32 	%f15964, [%rd984+20];
	ld.global.f32 	%f15965, [%rd987+20];
	sub.f32 	%f15966, %f15964, %f15965;
	ld.global.f32 	%f15967, [%rd984+24];
	ld.global.f32 	%f15968, [%rd987+24];
	sub.f32 	%f15969, %f15967, %f15968;
	ld.global.f32 	%f15970, [%rd984+28];
	ld.global.f32 	%f15971, [%rd987+28];
	sub.f32 	%f15972, %f15970, %f15971;
	ld.global.f32 	%f15973, [%rd984+32];
	ld.global.f32 	%f15974, [%rd987+32];
	sub.f32 	%f15975, %f15973, %f15974;
	ld.global.f32 	%f15976, [%rd984+36];
	ld.global.f32 	%f15977, [%rd987+36];
	sub.f32 	%f15978, %f15976, %f15977;
	ld.global.f32 	%f15979, [%rd984+40];
	ld.global.f32 	%f15980, [%rd987+40];
	sub.f32 	%f15981, %f15979, %f15980;
	ld.global.f32 	%f15982, [%rd984+44];
	ld.global.f32 	%f15983, [%rd987+44];
	sub.f32 	%f15984, %f15982, %f15983;
	ld.global.f32 	%f15985, [%rd984+48];
	ld.global.f32 	%f15986, [%rd987+48];
	sub.f32 	%f15987, %f15985, %f15986;
	ld.global.f32 	%f15988, [%rd984+52];
	ld.global.f32 	%f15989, [%rd987+52];
	sub.f32 	%f15990, %f15988, %f15989;
	ld.global.f32 	%f15991, [%rd984+56];
	ld.global.f32 	%f15992, [%rd987+56];
	sub.f32 	%f15993, %f15991, %f15992;
	ld.global.f32 	%f15994, [%rd984+60];
	ld.global.f32 	%f15995, [%rd987+60];
	sub.f32 	%f15996, %f15994, %f15995;
	ld.global.f32 	%f15997, [%rd984+64];
	ld.global.f32 	%f15998, [%rd987+64];
	sub.f32 	%f15999, %f15997, %f15998;
	ld.global.f32 	%f16000, [%rd984+68];
	ld.global.f32 	%f16001, [%rd987+68];
	sub.f32 	%f16002, %f16000, %f16001;
	ld.global.f32 	%f16003, [%rd984+72];
	ld.global.f32 	%f16004, [%rd987+72];
	sub.f32 	%f16005, %f16003, %f16004;
	ld.global.f32 	%f16006, [%rd984+76];
	ld.global.f32 	%f16007, [%rd987+76];
	sub.f32 	%f16008, %f16006, %f16007;
	ld.global.f32 	%f16009, [%rd984+80];
	ld.global.f32 	%f16010, [%rd987+80];
	sub.f32 	%f16011, %f16009, %f16010;
	ld.global.f32 	%f16012, [%rd984+84];
	ld.global.f32 	%f16013, [%rd987+84];
	sub.f32 	%f16014, %f16012, %f16013;
	ld.global.f32 	%f16015, [%rd984+88];
	ld.global.f32 	%f16016, [%rd987+88];
	sub.f32 	%f16017, %f16015, %f16016;
	ld.global.f32 	%f16018, [%rd984+92];
	ld.global.f32 	%f16019, [%rd987+92];
	sub.f32 	%f16020, %f16018, %f16019;
	ld.global.f32 	%f16021, [%rd984+96];
	ld.global.f32 	%f16022, [%rd987+96];
	sub.f32 	%f16023, %f16021, %f16022;
	ld.global.f32 	%f16024, [%rd984+100];
	ld.global.f32 	%f16025, [%rd987+100];
	sub.f32 	%f16026, %f16024, %f16025;
	ld.global.f32 	%f16027, [%rd984+104];
	ld.global.f32 	%f16028, [%rd987+104];
	sub.f32 	%f16029, %f16027, %f16028;
	ld.global.f32 	%f16030, [%rd984+108];
	ld.global.f32 	%f16031, [%rd987+108];
	sub.f32 	%f16032, %f16030, %f16031;
	ld.global.f32 	%f16033, [%rd984+112];
	ld.global.f32 	%f16034, [%rd987+112];
	sub.f32 	%f16035, %f16033, %f16034;
	ld.global.f32 	%f16036, [%rd984+116];
	ld.global.f32 	%f16037, [%rd987+116];
	sub.f32 	%f16038, %f16036, %f16037;
	ld.global.f32 	%f16039, [%rd984+120];
	ld.global.f32 	%f16040, [%rd987+120];
	sub.f32 	%f16041, %f16039, %f16040;
	ld.global.f32 	%f16042, [%rd984+124];
	ld.global.f32 	%f16043, [%rd987+124];
	sub.f32 	%f16044, %f16042, %f16043;
	mul.f32 	%f16045, %f15951, %f15951;
	sub.f32 	%f16046, %f16045, %f17444;
	add.f32 	%f16047, %f17443, %f16046;
	sub.f32 	%f16048, %f17443, %f16047;
	add.f32 	%f16049, %f16046, %f16048;
	fma.rn.f32 	%f16050, %f15954, %f15954, %f16049;
	add.f32 	%f16051, %f16047, %f16050;
	sub.f32 	%f16052, %f16047, %f16051;
	add.f32 	%f16053, %f16050, %f16052;
	fma.rn.f32 	%f16054, %f15957, %f15957, %f16053;
	add.f32 	%f16055, %f16051, %f16054;
	sub.f32 	%f16056, %f16051, %f16055;
	add.f32 	%f16057, %f16054, %f16056;
	fma.rn.f32 	%f16058, %f15960, %f15960, %f16057;
	add.f32 	%f16059, %f16055, %f16058;
	sub.f32 	%f16060, %f16055, %f16059;
	add.f32 	%f16061, %f16058, %f16060;
	fma.rn.f32 	%f16062, %f15963, %f15963, %f16061;
	add.f32 	%f16063, %f16059, %f16062;
	sub.f32 	%f16064, %f16059, %f16063;
	add.f32 	%f16065, %f16062, %f16064;
	fma.rn.f32 	%f16066, %f15966, %f15966, %f16065;
	add.f32 	%f16067, %f16063, %f16066;
	sub.f32 	%f16068, %f16063, %f16067;
	add.f32 	%f16069, %f16066, %f16068;
	fma.rn.f32 	%f16070, %f15969, %f15969, %f16069;
	add.f32 	%f16071, %f16067, %f16070;
	sub.f32 	%f16072, %f16067, %f16071;
	add.f32 	%f16073, %f16070, %f16072;
	fma.rn.f32 	%f16074, %f15972, %f15972, %f16073;
	add.f32 	%f16075, %f16071, %f16074;
	sub.f32 	%f16076, %f16071, %f16075;
	add.f32 	%f16077, %f16074, %f16076;
	fma.rn.f32 	%f16078, %f15975, %f15975, %f16077;
	add.f32 	%f16079, %f16075, %f16078;
	sub.f32 	%f16080, %f16075, %f16079;
	add.f32 	%f16081, %f16078, %f16080;
	fma.rn.f32 	%f16082, %f15978, %f15978, %f16081;
	add.f32 	%f16083, %f16079, %f16082;
	sub.f32 	%f16084, %f16079, %f16083;
	add.f32 	%f16085, %f16082, %f16084;
	fma.rn.f32 	%f16086, %f15981, %f15981, %f16085;
	add.f32 	%f16087, %f16083, %f16086;
	sub.f32 	%f16088, %f16083, %f16087;
	add.f32 	%f16089, %f16086, %f16088;
	fma.rn.f32 	%f16090, %f15984, %f15984, %f16089;
	add.f32 	%f16091, %f16087, %f16090;
	sub.f32 	%f16092, %f16087, %f16091;
	add.f32 	%f16093, %f16090, %f16092;
	fma.rn.f32 	%f16094, %f15987, %f15987, %f16093;
	add.f32 	%f16095, %f16091, %f16094;
	sub.f32 	%f16096, %f16091, %f16095;
	add.f32 	%f16097, %f16094, %f16096;
	fma.rn.f32 	%f16098, %f15990, %f15990, %f16097;
	add.f32 	%f16099, %f16095, %f16098;
	sub.f32 	%f16100, %f16095, %f16099;
	add.f32 	%f16101, %f16098, %f16100;
	fma.rn.f32 	%f16102, %f15993, %f15993, %f16101;
	add.f32 	%f16103, %f16099, %f16102;
	sub.f32 	%f16104, %f16099, %f16103;
	add.f32 	%f16105, %f16102, %f16104;
	fma.rn.f32 	%f16106, %f15996, %f15996, %f16105;
	add.f32 	%f16107, %f16103, %f16106;
	sub.f32 	%f16108, %f16103, %f16107;
	add.f32 	%f16109, %f16106, %f16108;
	fma.rn.f32 	%f16110, %f15999, %f15999, %f16109;
	add.f32 	%f16111, %f16107, %f16110;
	sub.f32 	%f16112, %f16107, %f16111;
	add.f32 	%f16113, %f16110, %f16112;
	fma.rn.f32 	%f16114, %f16002, %f16002, %f16113;
	add.f32 	%f16115, %f16111, %f16114;
	sub.f32 	%f16116, %f16111, %f16115;
	add.f32 	%f16117, %f16114, %f16116;
	fma.rn.f32 	%f16118, %f16005, %f16005, %f16117;
	add.f32 	%f16119, %f16115, %f16118;
	sub.f32 	%f16120, %f16115, %f16119;
	add.f32 	%f16121, %f16118, %f16120;
	fma.rn.f32 	%f16122, %f16008, %f16008, %f16121;
	add.f32 	%f16123, %f16119, %f16122;
	sub.f32 	%f16124, %f16119, %f16123;
	add.f32 	%f16125, %f16122, %f16124;
	fma.rn.f32 	%f16126, %f16011, %f16011, %f16125;
	add.f32 	%f16127, %f16123, %f16126;
	sub.f32 	%f16128, %f16123, %f16127;
	add.f32 	%f16129, %f16126, %f16128;
	fma.rn.f32 	%f16130, %f16014, %f16014, %f16129;
	add.f32 	%f16131, %f16127, %f16130;
	sub.f32 	%f16132, %f16127, %f16131;
	add.f32 	%f16133, %f16130, %f16132;
	fma.rn.f32 	%f16134, %f16017, %f16017, %f16133;
	add.f32 	%f16135, %f16131, %f16134;
	sub.f32 	%f16136, %f16131, %f16135;
	add.f32 	%f16137, %f16134, %f16136;
	fma.rn.f32 	%f16138, %f16020, %f16020, %f16137;
	add.f32 	%f16139, %f16135, %f16138;
	sub.f32 	%f16140, %f16135, %f16139;
	add.f32 	%f16141, %f16138, %f16140;
	fma.rn.f32 	%f16142, %f16023, %f16023, %f16141;
	add.f32 	%f16143, %f16139, %f16142;
	sub.f32 	%f16144, %f16139, %f16143;
	add.f32 	%f16145, %f16142, %f16144;
	fma.rn.f32 	%f16146, %f16026, %f16026, %f16145;
	add.f32 	%f16147, %f16143, %f16146;
	sub.f32 	%f16148, %f16143, %f16147;
	add.f32 	%f16149, %f16146, %f16148;
	fma.rn.f32 	%f16150, %f16029, %f16029, %f16149;
	add.f32 	%f16151, %f16147, %f16150;
	sub.f32 	%f16152, %f16147, %f16151;
	add.f32 	%f16153, %f16150, %f16152;
	fma.rn.f32 	%f16154, %f16032, %f16032, %f16153;
	add.f32 	%f16155, %f16151, %f16154;
	sub.f32 	%f16156, %f16151, %f16155;
	add.f32 	%f16157, %f16154, %f16156;
	fma.rn.f32 	%f16158, %f16035, %f16035, %f16157;
	add.f32 	%f16159, %f16155, %f16158;
	sub.f32 	%f16160, %f16155, %f16159;
	add.f32 	%f16161, %f16158, %f16160;
	fma.rn.f32 	%f16162, %f16038, %f16038, %f16161;
	add.f32 	%f16163, %f16159, %f16162;
	sub.f32 	%f16164, %f16159, %f16163;
	add.f32 	%f16165, %f16162, %f16164;
	fma.rn.f32 	%f16166, %f16041, %f16041, %f16165;
	add.f32 	%f16167, %f16163, %f16166;
	sub.f32 	%f16168, %f16163, %f16167;
	add.f32 	%f16169, %f16166, %f16168;
	fma.rn.f32 	%f16170, %f16044, %f16044, %f16169;
	add.f32 	%f17443, %f16167, %f16170;
	sub.f32 	%f16171, %f17443, %f16167;
	sub.f32 	%f17444, %f16171, %f16170;
	add.s32 	%r1751, %r1751, 32;
	add.s32 	%r1626, %r1166, -31;
	setp.lt.s32 	%p609, %r1751, %r1626;
	@%p609 bra 	$L__BB1_110;
$L__BB1_111:
	mul.lo.s32 	%r1627, %r1749, %r1166;
	mul.wide.s32 	%rd988, %r1627, 4;
	add.s64 	%rd11, %rd2, %rd988;
	add.s32 	%r146, %r1166, -15;
	setp.ge.s32 	%p610, %r1751, %r146;
	@%p610 bra 	$L__BB1_112;
	bra.uni 	$L__BB1_879;
$L__BB1_112:
	add.s32 	%r150, %r1166, -7;
	setp.ge.s32 	%p612, %r1751, %r150;
	@%p612 bra 	$L__BB1_113;
	bra.uni 	$L__BB1_888;
$L__BB1_113:
	add.s32 	%r154, %r1166, -3;
	setp.ge.s32 	%p614, %r1751, %r154;
	@%p614 bra 	$L__BB1_122;
	add.s32 	%r1629, %r1751, 4;
	max.s32 	%r1630, %r154, %r1629;
	not.b32 	%r1631, %r1751;
	add.s32 	%r155, %r1630, %r1631;
	shr.u32 	%r1632, %r155, 2;
	add.s32 	%r156, %r1632, 1;
	setp.lt.u32 	%p615, %r155, 12;
	@%p615 bra 	$L__BB1_117;
	and.b32  	%r157, %r156, 2147483644;
	mov.b32 	%r1760, 0;
$L__BB1_116:
	.pragma "nounroll";
	mul.wide.u32 	%rd995, %r1751, 4;
	add.s64 	%rd996, %rd7, %rd995;
	ld.global.f32 	%f16339, [%rd996];
	add.s64 	%rd997, %rd11, %rd995;
	ld.global.f32 	%f16340, [%rd997];
	sub.f32 	%f16341, %f16339, %f16340;
	ld.global.f32 	%f16342, [%rd996+4];
	ld.global.f32 	%f16343, [%rd997+4];
	sub.f32 	%f16344, %f16342, %f16343;
	ld.global.f32 	%f16345, [%rd996+8];
	ld.global.f32 	%f16346, [%rd997+8];
	sub.f32 	%f16347, %f16345, %f16346;
	ld.global.f32 	%f16348, [%rd996+12];
	ld.global.f32 	%f16349, [%rd997+12];
	sub.f32 	%f16350, %f16348, %f16349;
	mul.f32 	%f16351, %f16341, %f16341;
	sub.f32 	%f16352, %f16351, %f17444;
	add.f32 	%f16353, %f17443, %f16352;
	sub.f32 	%f16354, %f17443, %f16353;
	add.f32 	%f16355, %f16352, %f16354;
	fma.rn.f32 	%f16356, %f16344, %f16344, %f16355;
	add.f32 	%f16357, %f16353, %f16356;
	sub.f32 	%f16358, %f16353, %f16357;
	add.f32 	%f16359, %f16356, %f16358;
	fma.rn.f32 	%f16360, %f16347, %f16347, %f16359;
	add.f32 	%f16361, %f16357, %f16360;
	sub.f32 	%f16362, %f16357, %f16361;
	add.f32 	%f16363, %f16360, %f16362;
	fma.rn.f32 	%f16364, %f16350, %f16350, %f16363;
	add.f32 	%f16365, %f16361, %f16364;
	ld.global.f32 	%f16366, [%rd996+16];
	ld.global.f32 	%f16367, [%rd997+16];
	sub.f32 	%f16368, %f16366, %f16367;
	ld.global.f32 	%f16369, [%rd996+20];
	ld.global.f32 	%f16370, [%rd997+20];
	sub.f32 	%f16371, %f16369, %f16370;
	ld.global.f32 	%f16372, [%rd996+24];
	ld.global.f32 	%f16373, [%rd997+24];
	sub.f32 	%f16374, %f16372, %f16373;
	ld.global.f32 	%f16375, [%rd996+28];
	ld.global.f32 	%f16376, [%rd997+28];
	sub.f32 	%f16377, %f16375, %f16376;
	sub.f32 	%f16378, %f16361, %f16365;
	add.f32 	%f16379, %f16364, %f16378;
	fma.rn.f32 	%f16380, %f16368, %f16368, %f16379;
	add.f32 	%f16381, %f16365, %f16380;
	sub.f32 	%f16382, %f16365, %f16381;
	add.f32 	%f16383, %f16380, %f16382;
	fma.rn.f32 	%f16384, %f16371, %f16371, %f16383;
	add.f32 	%f16385, %f16381, %f16384;
	sub.f32 	%f16386, %f16381, %f16385;
	add.f32 	%f16387, %f16384, %f16386;
	fma.rn.f32 	%f16388, %f16374, %f16374, %f16387;
	add.f32 	%f16389, %f16385, %f16388;
	sub.f32 	%f16390, %f16385, %f16389;
	add.f32 	%f16391, %f16388, %f16390;
	fma.rn.f32 	%f16392, %f16377, %f16377, %f16391;
	add.f32 	%f16393, %f16389, %f16392;
	ld.global.f32 	%f16394, [%rd996+32];
	ld.global.f32 	%f16395, [%rd997+32];
	sub.f32 	%f16396, %f16394, %f16395;
	ld.global.f32 	%f16397, [%rd996+36];
	ld.global.f32 	%f16398, [%rd997+36];
	sub.f32 	%f16399, %f16397, %f16398;
	ld.global.f32 	%f16400, [%rd996+40];
	ld.global.f32 	%f16401, [%rd997+40];
	sub.f32 	%f16402, %f16400, %f16401;
	ld.global.f32 	%f16403, [%rd996+44];
	ld.global.f32 	%f16404, [%rd997+44];
	sub.f32 	%f16405, %f16403, %f16404;
	sub.f32 	%f16406, %f16389, %f16393;
	add.f32 	%f16407, %f16392, %f16406;
	fma.rn.f32 	%f16408, %f16396, %f16396, %f16407;
	add.f32 	%f16409, %f16393, %f16408;
	sub.f32 	%f16410, %f16393, %f16409;
	add.f32 	%f16411, %f16408, %f16410;
	fma.rn.f32 	%f16412, %f16399, %f16399, %f16411;
	add.f32 	%f16413, %f16409, %f16412;
	sub.f32 	%f16414, %f16409, %f16413;
	add.f32 	%f16415, %f16412, %f16414;
	fma.rn.f32 	%f16416, %f16402, %f16402, %f16415;
	add.f32 	%f16417, %f16413, %f16416;
	sub.f32 	%f16418, %f16413, %f16417;
	add.f32 	%f16419, %f16416, %f16418;
	fma.rn.f32 	%f16420, %f16405, %f16405, %f16419;
	add.f32 	%f16421, %f16417, %f16420;
	ld.global.f32 	%f16422, [%rd996+48];
	ld.global.f32 	%f16423, [%rd997+48];
	sub.f32 	%f16424, %f16422, %f16423;
	ld.global.f32 	%f16425, [%rd996+52];
	ld.global.f32 	%f16426, [%rd997+52];
	sub.f32 	%f16427, %f16425, %f16426;
	ld.global.f32 	%f16428, [%rd996+56];
	ld.global.f32 	%f16429, [%rd997+56];
	sub.f32 	%f16430, %f16428, %f16429;
	ld.global.f32 	%f16431, [%rd996+60];
	ld.global.f32 	%f16432, [%rd997+60];
	sub.f32 	%f16433, %f16431, %f16432;
	sub.f32 	%f16434, %f16417, %f16421;
	add.f32 	%f16435, %f16420, %f16434;
	fma.rn.f32 	%f16436, %f16424, %f16424, %f16435;
	add.f32 	%f16437, %f16421, %f16436;
	sub.f32 	%f16438, %f16421, %f16437;
	add.f32 	%f16439, %f16436, %f16438;
	fma.rn.f32 	%f16440, %f16427, %f16427, %f16439;
	add.f32 	%f16441, %f16437, %f16440;
	sub.f32 	%f16442, %f16437, %f16441;
	add.f32 	%f16443, %f16440, %f16442;
	fma.rn.f32 	%f16444, %f16430, %f16430, %f16443;
	add.f32 	%f16445, %f16441, %f16444;
	sub.f32 	%f16446, %f16441, %f16445;
	add.f32 	%f16447, %f16444, %f16446;
	fma.rn.f32 	%f16448, %f16433, %f16433, %f16447;
	add.f32 	%f17443, %f16445, %f16448;
	sub.f32 	%f16449, %f17443, %f16445;
	sub.f32 	%f17444, %f16449, %f16448;
	add.s32 	%r1751, %r1751, 16;
	add.s32 	%r1760, %r1760, 4;
	setp.eq.s32 	%p616, %r1760, %r157;
	@%p616 bra 	$L__BB1_117;
	bra.uni 	$L__BB1_116;
$L__BB1_117:
	and.b32  	%r1635, %r156, 3;
	setp.eq.s32 	%p617, %r1635, 0;
	@%p617 bra 	$L__BB1_122;
	setp.eq.s32 	%p618, %r1635, 1;
	@%p618 bra 	$L__BB1_120;
	mul.wide.u32 	%rd998, %r1751, 4;
	add.s64 	%rd999, %rd7, %rd998;
	ld.global.f32 	%f16451, [%rd999];
	add.s64 	%rd1000, %rd11, %rd998;
	ld.global.f32 	%f16452, [%rd1000];
	sub.f32 	%f16453, %f16451, %f16452;
	ld.global.f32 	%f16454, [%rd999+4];
	ld.global.f32 	%f16455, [%rd1000+4];
	sub.f32 	%f16456, %f16454, %f16455;
	ld.global.f32 	%f16457, [%rd999+8];
	ld.global.f32 	%f16458, [%rd1000+8];
	sub.f32 	%f16459, %f16457, %f16458;
	ld.global.f32 	%f16460, [%rd999+12];
	ld.global.f32 	%f16461, [%rd1000+12];
	sub.f32 	%f16462, %f16460, %f16461;
	mul.f32 	%f16463, %f16453, %f16453;
	sub.f32 	%f16464, %f16463, %f17444;
	add.f32 	%f16465, %f17443, %f16464;
	sub.f32 	%f16466, %f17443, %f16465;
	add.f32 	%f16467, %f16464, %f16466;
	fma.rn.f32 	%f16468, %f16456, %f16456, %f16467;
	add.f32 	%f16469, %f16465, %f16468;
	sub.f32 	%f16470, %f16465, %f16469;
	add.f32 	%f16471, %f16468, %f16470;
	fma.rn.f32 	%f16472, %f16459, %f16459, %f16471;
	add.f32 	%f16473, %f16469, %f16472;
	sub.f32 	%f16474, %f16469, %f16473;
	add.f32 	%f16475, %f16472, %f16474;
	fma.rn.f32 	%f16476, %f16462, %f16462, %f16475;
	add.f32 	%f16477, %f16473, %f16476;
	ld.global.f32 	%f16478, [%rd999+16];
	ld.global.f32 	%f16479, [%rd1000+16];
	sub.f32 	%f16480, %f16478, %f16479;
	ld.global.f32 	%f16481, [%rd999+20];
	ld.global.f32 	%f16482, [%rd1000+20];
	sub.f32 	%f16483, %f16481, %f16482;
	ld.global.f32 	%f16484, [%rd999+24];
	ld.global.f32 	%f16485, [%rd1000+24];
	sub.f32 	%f16486, %f16484, %f16485;
	ld.global.f32 	%f16487, [%rd999+28];
	ld.global.f32 	%f16488, [%rd1000+28];
	sub.f32 	%f16489, %f16487, %f16488;
	sub.f32 	%f16490, %f16473, %f16477;
	add.f32 	%f16491, %f16476, %f16490;
	fma.rn.f32 	%f16492, %f16480, %f16480, %f16491;
	add.f32 	%f16493, %f16477, %f16492;
	sub.f32 	%f16494, %f16477, %f16493;
	add.f32 	%f16495, %f16492, %f16494;
	fma.rn.f32 	%f16496, %f16483, %f16483, %f16495;
	add.f32 	%f16497, %f16493, %f16496;
	sub.f32 	%f16498, %f16493, %f16497;
	add.f32 	%f16499, %f16496, %f16498;
	fma.rn.f32 	%f16500, %f16486, %f16486, %f16499;
	add.f32 	%f16501, %f16497, %f16500;
	sub.f32 	%f16502, %f16497, %f16501;
	add.f32 	%f16503, %f16500, %f16502;
	fma.rn.f32 	%f16504, %f16489, %f16489, %f16503;
	add.f32 	%f17443, %f16501, %f16504;
	sub.f32 	%f16505, %f17443, %f16501;
	sub.f32 	%f17444, %f16505, %f16504;
	add.s32 	%r1751, %r1751, 8;
$L__BB1_120:
	and.b32  	%r1636, %r155, 4;
	setp.ne.s32 	%p619, %r1636, 0;
	@%p619 bra 	$L__BB1_122;
	mul.wide.u32 	%rd1001, %r1751, 4;
	add.s64 	%rd1002, %rd7, %rd1001;
	ld.global.f32 	%f16506, [%rd1002];
	add.s64 	%rd1003, %rd11, %rd1001;
	ld.global.f32 	%f16507, [%rd1003];
	sub.f32 	%f16508, %f16506, %f16507;
	ld.global.f32 	%f16509, [%rd1002+4];
	ld.global.f32 	%f16510, [%rd1003+4];
	sub.f32 	%f16511, %f16509, %f16510;
	ld.global.f32 	%f16512, [%rd1002+8];
	ld.global.f32 	%f16513, [%rd1003+8];
	sub.f32 	%f16514, %f16512, %f16513;
	ld.global.f32 	%f16515, [%rd1002+12];
	ld.global.f32 	%f16516, [%rd1003+12];
	sub.f32 	%f16517, %f16515, %f16516;
	mul.f32 	%f16518, %f16508, %f16508;
	sub.f32 	%f16519, %f16518, %f17444;
	add.f32 	%f16520, %f17443, %f16519;
	sub.f32 	%f16521, %f17443, %f16520;
	add.f32 	%f16522, %f16519, %f16521;
	fma.rn.f32 	%f16523, %f16511, %f16511, %f16522;
	add.f32 	%f16524, %f16520, %f16523;
	sub.f32 	%f16525, %f16520, %f16524;
	add.f32 	%f16526, %f16523, %f16525;
	fma.rn.f32 	%f16527, %f16514, %f16514, %f16526;
	add.f32 	%f16528, %f16524, %f16527;
	sub.f32 	%f16529, %f16524, %f16528;
	add.f32 	%f16530, %f16527, %f16529;
	fma.rn.f32 	%f16531, %f16517, %f16517, %f16530;
	add.f32 	%f17443, %f16528, %f16531;
	sub.f32 	%f16532, %f17443, %f16528;
	sub.f32 	%f17444, %f16532, %f16531;
	add.s32 	%r1751, %r1751, 4;
$L__BB1_122:
	setp.ge.s32 	%p620, %r1751, %r1166;
	@%p620 bra 	$L__BB1_134;
	sub.s32 	%r167, %r1166, %r1751;
	and.b32  	%r168, %r167, 7;
	sub.s32 	%r1637, %r1751, %r1166;
	setp.gt.u32 	%p621, %r1637, -8;
	@%p621 bra 	$L__BB1_126;
	and.b32  	%r169, %r167, -8;
	mov.b32 	%r1762, 0;
$L__BB1_125:
	.pragma "nounroll";
	mul.wide.u32 	%rd1004, %r1751, 4;
	add.s64 	%rd1005, %rd7, %rd1004;
	ld.global.f32 	%f16534, [%rd1005];
	add.s64 	%rd1006, %rd11, %rd1004;
	ld.global.f32 	%f16535, [%rd1006];
	sub.f32 	%f16536, %f16534, %f16535;
	mul.f32 	%f16537, %f16536, %f16536;
	sub.f32 	%f16538, %f16537, %f17444;
	add.f32 	%f16539, %f17443, %f16538;
	ld.global.f32 	%f16540, [%rd1005+4];
	ld.global.f32 	%f16541, [%rd1006+4];
	sub.f32 	%f16542, %f16540, %f16541;
	sub.f32 	%f16543, %f17443, %f16539;
	add.f32 	%f16544, %f16538, %f16543;
	fma.rn.f32 	%f16545, %f16542, %f16542, %f16544;
	add.f32 	%f16546, %f16539, %f16545;
	ld.global.f32 	%f16547, [%rd1005+8];
	ld.global.f32 	%f16548, [%rd1006+8];
	sub.f32 	%f16549, %f16547, %f16548;
	sub.f32 	%f16550, %f16539, %f16546;
	add.f32 	%f16551, %f16545, %f16550;
	fma.rn.f32 	%f16552, %f16549, %f16549, %f16551;
	add.f32 	%f16553, %f16546, %f16552;
	ld.global.f32 	%f16554, [%rd1005+12];
	ld.global.f32 	%f16555, [%rd1006+12];
	sub.f32 	%f16556, %f16554, %f16555;
	sub.f32 	%f16557, %f16546, %f16553;
	add.f32 	%f16558, %f16552, %f16557;
	fma.rn.f32 	%f16559, %f16556, %f16556, %f16558;
	add.f32 	%f16560, %f16553, %f16559;
	ld.global.f32 	%f16561, [%rd1005+16];
	ld.global.f32 	%f16562, [%rd1006+16];
	sub.f32 	%f16563, %f16561, %f16562;
	sub.f32 	%f16564, %f16553, %f16560;
	add.f32 	%f16565, %f16559, %f16564;
	fma.rn.f32 	%f16566, %f16563, %f16563, %f16565;
	add.f32 	%f16567, %f16560, %f16566;
	ld.global.f32 	%f16568, [%rd1005+20];
	ld.global.f32 	%f16569, [%rd1006+20];
	sub.f32 	%f16570, %f16568, %f16569;
	sub.f32 	%f16571, %f16560, %f16567;
	add.f32 	%f16572, %f16566, %f16571;
	fma.rn.f32 	%f16573, %f16570, %f16570, %f16572;
	add.f32 	%f16574, %f16567, %f16573;
	ld.global.f32 	%f16575, [%rd1005+24];
	ld.global.f32 	%f16576, [%rd1006+24];
	sub.f32 	%f16577, %f16575, %f16576;
	sub.f32 	%f16578, %f16567, %f16574;
	add.f32 	%f16579, %f16573, %f16578;
	fma.rn.f32 	%f16580, %f16577, %f16577, %f16579;
	add.f32 	%f16581, %f16574, %f16580;
	ld.global.f32 	%f16582, [%rd1005+28];
	ld.global.f32 	%f16583, [%rd1006+28];
	sub.f32 	%f16584, %f16582, %f16583;
	sub.f32 	%f16585, %f16574, %f16581;
	add.f32 	%f16586, %f16580, %f16585;
	fma.rn.f32 	%f16587, %f16584, %f16584, %f16586;
	add.f32 	%f17443, %f16581, %f16587;
	sub.f32 	%f16588, %f17443, %f16581;
	sub.f32 	%f17444, %f16588, %f16587;
	add.s32 	%r1751, %r1751, 8;
	add.s32 	%r1762, %r1762, 8;
	setp.ne.s32 	%p622, %r1762, %r169;
	@%p622 bra 	$L__BB1_125;
$L__BB1_126:
	setp.eq.s32 	%p623, %r168, 0;
	@%p623 bra 	$L__BB1_134;
	and.b32  	%r179, %r167, 3;
	setp.lt.u32 	%p624, %r168, 4;
	@%p624 bra 	$L__BB1_129;
	mul.wide.u32 	%rd1007, %r1751, 4;
	add.s64 	%rd1008, %rd7, %rd1007;
	ld.global.f32 	%f16590, [%rd1008];
	add.s64 	%rd1009, %rd11, %rd1007;
	ld.global.f32 	%f16591, [%rd1009];
	sub.f32 	%f16592, %f16590, %f16591;
	mul.f32 	%f16593, %f16592, %f16592;
	sub.f32 	%f16594, %f16593, %f17444;
	add.f32 	%f16595, %f17443, %f16594;
	ld.global.f32 	%f16596, [%rd1008+4];
	ld.global.f32 	%f16597, [%rd1009+4];
	sub.f32 	%f16598, %f16596, %f16597;
	sub.f32 	%f16599, %f17443, %f16595;
	add.f32 	%f16600, %f16594, %f16599;
	fma.rn.f32 	%f16601, %f16598, %f16598, %f16600;
	add.f32 	%f16602, %f16595, %f16601;
	ld.global.f32 	%f16603, [%rd1008+8];
	ld.global.f32 	%f16604, [%rd1009+8];
	sub.f32 	%f16605, %f16603, %f16604;
	sub.f32 	%f16606, %f16595, %f16602;
	add.f32 	%f16607, %f16601, %f16606;
	fma.rn.f32 	%f16608, %f16605, %f16605, %f16607;
	add.f32 	%f16609, %f16602, %f16608;
	ld.global.f32 	%f16610, [%rd1008+12];
	ld.global.f32 	%f16611, [%rd1009+12];
	sub.f32 	%f16612, %f16610, %f16611;
	sub.f32 	%f16613, %f16602, %f16609;
	add.f32 	%f16614, %f16608, %f16613;
	fma.rn.f32 	%f16615, %f16612, %f16612, %f16614;
	add.f32 	%f17443, %f16609, %f16615;
	sub.f32 	%f16616, %f17443, %f16609;
	sub.f32 	%f17444, %f16616, %f16615;
	add.s32 	%r1751, %r1751, 4;
$L__BB1_129:
	setp.eq.s32 	%p625, %r179, 0;
	@%p625 bra 	$L__BB1_134;
	setp.eq.s32 	%p626, %r179, 1;
	@%p626 bra 	$L__BB1_132;
	mul.wide.u32 	%rd1010, %r1751, 4;
	add.s64 	%rd1011, %rd7, %rd1010;
	ld.global.f32 	%f16618, [%rd1011];
	add.s64 	%rd1012, %rd11, %rd1010;
	ld.global.f32 	%f16619, [%rd1012];
	sub.f32 	%f16620, %f16618, %f16619;
	mul.f32 	%f16621, %f16620, %f16620;
	sub.f32 	%f16622, %f16621, %f17444;
	add.f32 	%f16623, %f17443, %f16622;
	ld.global.f32 	%f16624, [%rd1011+4];
	ld.global.f32 	%f16625, [%rd1012+4];
	sub.f32 	%f16626, %f16624, %f16625;
	sub.f32 	%f16627, %f17443, %f16623;
	add.f32 	%f16628, %f16622, %f16627;
	fma.rn.f32 	%f16629, %f16626, %f16626, %f16628;
	add.f32 	%f17443, %f16623, %f16629;
	sub.f32 	%f16630, %f17443, %f16623;
	sub.f32 	%f17444, %f16630, %f16629;
	add.s32 	%r1751, %r1751, 2;
$L__BB1_132:
	and.b32  	%r1639, %r167, 1;
	setp.eq.b32 	%p627, %r1639, 1;
	not.pred 	%p628, %p627;
	@%p628 bra 	$L__BB1_134;
	mul.wide.u32 	%rd1013, %r1751, 4;
	add.s64 	%rd1014, %rd7, %rd1013;
	ld.global.f32 	%f16631, [%rd1014];
	add.s64 	%rd1015, %rd11, %rd1013;
	ld.global.f32 	%f16632, [%rd1015];
	sub.f32 	%f16633, %f16631, %f16632;
	mul.f32 	%f16634, %f16633, %f16633;
	sub.f32 	%f16635, %f16634, %f17444;
	add.f32 	%f17443, %f17443, %f16635;
$L__BB1_134:
	setp.lt.f32 	%p629, %f17443, %f17438;
	selp.b32 	%r1746, %r1749, %r1746, %p629;
	selp.f32 	%f17438, %f17443, %f17438, %p629;
$L__BB1_135:
	add.s32 	%r1749, %r1749, 1;
	setp.ne.s32 	%p630, %r1749, %r1165;
	@%p630 bra 	$L__BB1_107;
$L__BB1_136:
	ld.param.u32 	%r1679, [cluster_search_param_9];
	setp.lt.s32 	%p631, %r1679, 1;
	@%p631 bra 	$L__BB1_172;
	setp.lt.s32 	%p632, %r1165, 1;
	@%p632 bra 	$L__BB1_172;
	mov.b32 	%r1769, 0;
$L__BB1_139:
	setp.eq.s32 	%p633, %r1769, %r1703;
	setp.eq.s32 	%p634, %r1769, %r1702;
	or.pred  	%p635, %p633, %p634;
	setp.eq.s32 	%p636, %r1769, %r1701;
	or.pred  	%p637, %p635, %p636;
	@%p637 bra 	$L__BB1_171;
	mul.wide.u32 	%rd1016, %r1769, 4;
	add.s64 	%rd1017, %rd4, %rd1016;
	ld.global.u32 	%r1641, [%rd1017];
	setp.eq.s32 	%p638, %r1641, 0;
	@%p638 bra 	$L__BB1_171;
	mov.b32 	%r1771, 0;
$L__BB1_142:
	mul.wide.u32 	%rd1018, %r1771, 4;
	add.s64 	%rd1019, %rd1, %rd1018;
	ld.global.u32 	%r1643, [%rd1019];
	setp.ne.s32 	%p639, %r1643, %r1769;
	@%p639 bra 	$L__BB1_170;
	setp.lt.s32 	%p640, %r1166, 32;
	mul.lo.s32 	%r192, %r1771, %r1166;
	mov.f32 	%f17480, 0f00000000;
	mov.b32 	%r1773, 0;
	mov.f32 	%f17479, %f17480;
	@%p640 bra 	$L__BB1_146;
	ld.param.u64 	%rd1056, [cluster_search_param_0];
	cvta.to.global.u64 	%rd1020, %rd1056;
	mov.u32 	%r1646, %ctaid.x;
	mul.lo.s32 	%r1647, %r1166, %r1646;
	mul.wide.s32 	%rd1021, %r1647, 4;
	add.s64 	%rd1022, %rd1021, %rd1020;
	add.s64 	%rd1064, %rd1022, 64;
	mul.wide.s32 	%rd1023, %r192, 4;
	add.s64 	%rd1024, %rd2, %rd1023;
	add.s64 	%rd1063, %rd1024, 64;
	mov.b32 	%r1773, 0;
	mov.f32 	%f17479, 0f00000000;
	mov.f32 	%f17480, %f17479;
$L__BB1_145:
	ld.global.f32 	%f16638, [%rd1064+-64];
	ld.global.f32 	%f16639, [%rd1063+-64];
	sub.f32 	%f16640, %f16638, %f16639;
	ld.global.f32 	%f16641, [%rd1064+-60];
	ld.global.f32 	%f16642, [%rd1063+-60];
	sub.f32 	%f16643, %f16641, %f16642;
	ld.global.f32 	%f16644, [%rd1064+-56];
	ld.global.f32 	%f16645, [%rd1063+-56];
	sub.f32 	%f16646, %f16644, %f16645;
	ld.global.f32 	%f16647, [%rd1064+-52];
	ld.global.f32 	%f16648, [%rd1063+-52];
	sub.f32 	%f16649, %f16647, %f16648;
	ld.global.f32 	%f16650, [%rd1064+-48];
	ld.global.f32 	%f16651, [%rd1063+-48];
	sub.f32 	%f16652, %f16650, %f16651;
	ld.global.f32 	%f16653, [%rd1064+-44];
	ld.global.f32 	%f16654, [%rd1063+-44];
	sub.f32 	%f16655, %f16653, %f16654;
	ld.global.f32 	%f16656, [%rd1064+-40];
	ld.global.f32 	%f16657, [%rd1063+-40];
	sub.f32 	%f16658, %f16656, %f16657;
	ld.global.f32 	%f16659, [%rd1064+-36];
	ld.global.f32 	%f16660, [%rd1063+-36];
	sub.f32 	%f16661, %f16659, %f16660;
	ld.global.f32 	%f16662, [%rd1064+-32];
	ld.global.f32 	%f16663, [%rd1063+-32];
	sub.f32 	%f16664, %f16662, %f16663;
	ld.global.f32 	%f16665, [%rd1064+-28];
	ld.global.f32 	%f16666, [%rd1063+-28];
	sub.f32 	%f16667, %f16665, %f16666;
	ld.global.f32 	%f16668, [%rd1064+-24];
	ld.global.f32 	%f16669, [%rd1063+-24];
	sub.f32 	%f16670, %f16668, %f16669;
	ld.global.f32 	%f16671, [%rd1064+-20];
	ld.global.f32 	%f16672, [%rd1063+-20];
	sub.f32 	%f16673, %f16671, %f16672;
	ld.global.f32 	%f16674, [%rd1064+-16];
	ld.global.f32 	%f16675, [%rd1063+-16];
	sub.f32 	%f16676, %f16674, %f16675;
	ld.global.f32 	%f16677, [%rd1064+-12];
	ld.global.f32 	%f16678, [%rd1063+-12];
	sub.f32 	%f16679, %f16677, %f16678;
	ld.global.f32 	%f16680, [%rd1064+-8];
	ld.global.f32 	%f16681, [%rd1063+-8];
	sub.f32 	%f16682, %f16680, %f16681;
	ld.global.f32 	%f16683, [%rd1064+-4];
	ld.global.f32 	%f16684, [%rd1063+-4];
	sub.f32 	%f16685, %f16683, %f16684;
	ld.global.f32 	%f16686, [%rd1064];
	ld.global.f32 	%f16687, [%rd1063];
	sub.f32 	%f16688, %f16686, %f16687;
	ld.global.f32 	%f16689, [%rd1064+4];
	ld.global.f32 	%f16690, [%rd1063+4];
	sub.f32 	%f16691, %f16689, %f16690;
	ld.global.f32 	%f16692, [%rd1064+8];
	ld.global.f32 	%f16693, [%rd1063+8];
	sub.f32 	%f16694, %f16692, %f16693;
	ld.global.f32 	%f16695, [%rd1064+12];
	ld.global.f32 	%f16696, [%rd1063+12];
	sub.f32 	%f16697, %f16695, %f16696;
	ld.global.f32 	%f16698, [%rd1064+16];
	ld.global.f32 	%f16699, [%rd1063+16];
	sub.f32 	%f16700, %f16698, %f16699;
	ld.global.f32 	%f16701, [%rd1064+20];
	ld.global.f32 	%f16702, [%rd1063+20];
	sub.f32 	%f16703, %f16701, %f16702;
	ld.global.f32 	%f16704, [%rd1064+24];
	ld.global.f32 	%f16705, [%rd1063+24];
	sub.f32 	%f16706, %f16704, %f16705;
	ld.global.f32 	%f16707, [%rd1064+28];
	ld.global.f32 	%f16708, [%rd1063+28];
	sub.f32 	%f16709, %f16707, %f16708;
	ld.global.f32 	%f16710, [%rd1064+32];
	ld.global.f32 	%f16711, [%rd1063+32];
	sub.f32 	%f16712, %f16710, %f16711;
	ld.global.f32 	%f16713, [%rd1064+36];
	ld.global.f32 	%f16714, [%rd1063+36];
	sub.f32 	%f16715, %f16713, %f16714;
	ld.global.f32 	%f16716, [%rd1064+40];
	ld.global.f32 	%f16717, [%rd1063+40];
	sub.f32 	%f16718, %f16716, %f16717;
	ld.global.f32 	%f16719, [%rd1064+44];
	ld.global.f32 	%f16720, [%rd1063+44];
	sub.f32 	%f16721, %f16719, %f16720;
	ld.global.f32 	%f16722, [%rd1064+48];
	ld.global.f32 	%f16723, [%rd1063+48];
	sub.f32 	%f16724, %f16722, %f16723;
	ld.global.f32 	%f16725, [%rd1064+52];
	ld.global.f32 	%f16726, [%rd1063+52];
	sub.f32 	%f16727, %f16725, %f16726;
	ld.global.f32 	%f16728, [%rd1064+56];
	ld.global.f32 	%f16729, [%rd1063+56];
	sub.f32 	%f16730, %f16728, %f16729;
	ld.global.f32 	%f16731, [%rd1064+60];
	ld.global.f32 	%f16732, [%rd1063+60];
	sub.f32 	%f16733, %f16731, %f16732;
	mul.f32 	%f16734, %f16640, %f16640;
	sub.f32 	%f16735, %f16734, %f17480;
	add.f32 	%f16736, %f17479, %f16735;
	sub.f32 	%f16737, %f17479, %f16736;
	add.f32 	%f16738, %f16735, %f16737;
	fma.rn.f32 	%f16739, %f16643, %f16643, %f16738;
	add.f32 	%f16740, %f16736, %f16739;
	sub.f32 	%f16741, %f16736, %f16740;
	add.f32 	%f16742, %f16739, %f16741;
	fma.rn.f32 	%f16743, %f16646, %f16646, %f16742;
	add.f32 	%f16744, %f16740, %f16743;
	sub.f32 	%f16745, %f16740, %f16744;
	add.f32 	%f16746, %f16743, %f16745;
	fma.rn.f32 	%f16747, %f16649, %f16649, %f16746;
	add.f32 	%f16748, %f16744, %f16747;
	sub.f32 	%f16749, %f16744, %f16748;
	add.f32 	%f16750, %f16747, %f16749;
	fma.rn.f32 	%f16751, %f16652, %f16652, %f16750;
	add.f32 	%f16752, %f16748, %f16751;
	sub.f32 	%f16753, %f16748, %f16752;
	add.f32 	%f16754, %f16751, %f16753;
	fma.rn.f32 	%f16755, %f16655, %f16655, %f16754;
	add.f32 	%f16756, %f16752, %f16755;
	sub.f32 	%f16757, %f16752, %f16756;
	add.f32 	%f16758, %f16755, %f16757;
	fma.rn.f32 	%f16759, %f16658, %f16658, %f16758;
	add.f32 	%f16760, %f16756, %f16759;
	sub.f32 	%f16761, %f16756, %f16760;
	add.f32 	%f16762, %f16759, %f16761;
	fma.rn.f32 	%f16763, %f16661, %f16661, %f16762;
	add.f32 	%f16764, %f16760, %f16763;
	sub.f32 	%f16765, %f16760, %f16764;
	add.f32 	%f16766, %f16763, %f16765;
	fma.rn.f32 	%f16767, %f16664, %f16664, %f16766;
	add.f32 	%f16768, %f16764, %f16767;
	sub.f32 	%f16769, %f16764, %f16768;
	add.f32 	%f16770, %f16767, %f16769;
	fma.rn.f32 	%f16771, %f16667, %f16667, %f16770;
	add.f32 	%f16772, %f16768, %f16771;
	sub.f32 	%f16773, %f16768, %f16772;
	add.f32 	%f16774, %f16771, %f16773;
	fma.rn.f32 	%f16775, %f16670, %f16670, %f16774;
	add.f32 	%f16776, %f16772, %f16775;
	sub.f32 	%f16777, %f16772, %f16776;
	add.f32 	%f16778, %f16775, %f16777;
	fma.rn.f32 	%f16779, %f16673, %f16673, %f16778;
	add.f32 	%f16780, %f16776, %f16779;
	sub.f32 	%f16781, %f16776, %f16780;
	add.f32 	%f16782, %f16779, %f16781;
	fma.rn.f32 	%f16783, %f16676, %f16676, %f16782;
	add.f32 	%f16784, %f16780, %f16783;
	sub.f32 	%f16785, %f16780, %f16784;
	add.f32 	%f16786, %f16783, %f16785;
	fma.rn.f32 	%f16787, %f16679, %f16679, %f16786;
	add.f32 	%f16788, %f16784, %f16787;
	sub.f32 	%f16789, %f16784, %f16788;
	add.f32 	%f16790, %f16787, %f16789;
	fma.rn.f32 	%f16791, %f16682, %f16682, %f16790;
	add.f32 	%f16792, %f16788, %f16791;
	sub.f32 	%f16793, %f16788, %f16792;
	add.f32 	%f16794, %f16791, %f16793;
	fma.rn.f32 	%f16795, %f16685, %f16685, %f16794;
	add.f32 	%f16796, %f16792, %f16795;
	sub.f32 	%f16797, %f16792, %f16796;
	add.f32 	%f16798, %f16795, %f16797;
	fma.rn.f32 	%f16799, %f16688, %f16688, %f16798;
	add.f32 	%f16800, %f16796, %f16799;
	sub.f32 	%f16801, %f16796, %f16800;
	add.f32 	%f16802, %f16799, %f16801;
	fma.rn.f32 	%f16803, %f16691, %f16691, %f16802;
	add.f32 	%f16804, %f16800, %f16803;
	sub.f32 	%f16805, %f16800, %f16804;
	add.f32 	%f16806, %f16803, %f16805;
	fma.rn.f32 	%f16807, %f16694, %f16694, %f16806;
	add.f32 	%f16808, %f16804, %f16807;
	sub.f32 	%f16809, %f16804, %f16808;
	add.f32 	%f16810, %f16807, %f16809;
	fma.rn.f32 	%f16811, %f16697, %f16697, %f16810;
	add.f32 	%f16812, %f16808, %f16811;
	sub.f32 	%f16813, %f16808, %f16812;
	add.f32 	%f16814, %f16811, %f16813;
	fma.rn.f32 	%f16815, %f16700, %f16700, %f16814;
	add.f32 	%f16816, %f16812, %f16815;
	sub.f32 	%f16817, %f16812, %f16816;
	add.f32 	%f16818, %f16815, %f16817;
	fma.rn.f32 	%f16819, %f16703, %f16703, %f16818;
	add.f32 	%f16820, %f16816, %f16819;
	sub.f32 	%f16821, %f16816, %f16820;
	add.f32 	%f16822, %f16819, %f16821;
	fma.rn.f32 	%f16823, %f16706, %f16706, %f16822;
	add.f32 	%f16824, %f16820, %f16823;
	sub.f32 	%f16825, %f16820, %f16824;
	add.f32 	%f16826, %f16823, %f16825;
	fma.rn.f32 	%f16827, %f16709, %f16709, %f16826;
	add.f32 	%f16828, %f16824, %f16827;
	sub.f32 	%f16829, %f16824, %f16828;
	add.f32 	%f16830, %f16827, %f16829;
	fma.rn.f32 	%f16831, %f16712, %f16712, %f16830;
	add.f32 	%f16832, %f16828, %f16831;
	sub.f32 	%f16833, %f16828, %f16832;
	add.f32 	%f16834, %f16831, %f16833;
	fma.rn.f32 	%f16835, %f16715, %f16715, %f16834;
	add.f32 	%f16836, %f16832, %f16835;
	sub.f32 	%f16837, %f16832, %f16836;
	add.f32 	%f16838, %f16835, %f16837;
	fma.rn.f32 	%f16839, %f16718, %f16718, %f16838;
	add.f32 	%f16840, %f16836, %f16839;
	sub.f32 	%f16841, %f16836, %f16840;
	add.f32 	%f16842, %f16839, %f16841;
	fma.rn.f32 	%f16843, %f16721, %f16721, %f16842;
	add.f32 	%f16844, %f16840, %f16843;
	sub.f32 	%f16845, %f16840, %f16844;
	add.f32 	%f16846, %f16843, %f16845;
	fma.rn.f32 	%f16847, %f16724, %f16724, %f16846;
	add.f32 	%f16848, %f16844, %f16847;
	sub.f32 	%f16849, %f16844, %f16848;
	add.f32 	%f16850, %f16847, %f16849;
	fma.rn.f32 	%f16851, %f16727, %f16727, %f16850;
	add.f32 	%f16852, %f16848, %f16851;
	sub.f32 	%f16853, %f16848, %f16852;
	add.f32 	%f16854, %f16851, %f16853;
	fma.rn.f32 	%f16855, %f16730, %f16730, %f16854;
	add.f32 	%f16856, %f16852, %f16855;
	sub.f32 	%f16857, %f16852, %f16856;
	add.f32 	%f16858, %f16855, %f16857;
	fma.rn.f32 	%f16859, %f16733, %f16733, %f16858;
	add.f32 	%f17479, %f16856, %f16859;
	sub.f32 	%f16860, %f17479, %f16856;
	sub.f32 	%f17480, %f16860, %f16859;
	add.s32 	%r1773, %r1773, 32;
	add.s64 	%rd1064, %rd1064, 128;
	add.s64 	%rd1063, %rd1063, 128;
	add.s32 	%r1648, %r1166, -31;
	setp.lt.s32 	%p641, %r1773, %r1648;
	@%p641 bra 	$L__BB1_145;
$L__BB1_146:
	mul.lo.s32 	%r1649, %r1771, %r1166;
	mul.wide.s32 	%rd1025, %r1649, 4;
	add.s64 	%rd14, %rd2, %rd1025;
	add.s32 	%r194, %r1166, -15;
	setp.ge.s32 	%p642, %r1773, %r194;
	@%p642 bra 	$L__BB1_147;
	bra.uni 	$L__BB1_880;
$L__BB1_147:
	add.s32 	%r198, %r1166, -7;
	setp.ge.s32 	%p644, %r1773, %r198;
	@%p644 bra 	$L__BB1_148;
	bra.uni 	$L__BB1_889;
$L__BB1_148:
	add.s32 	%r202, %r1166, -3;
	setp.ge.s32 	%p646, %r1773, %r202;
	@%p646 bra 	$L__BB1_157;
	add.s32 	%r1651, %r1773, 4;
	max.s32 	%r1652, %r202, %r1651;
	not.b32 	%r1653, %r1773;
	add.s32 	%r203, %r1652, %r1653;
	shr.u32 	%r1654, %r203, 2;
	add.s32 	%r204, %r1654, 1;
	setp.lt.u32 	%p647, %r203, 12;
	@%p647 bra 	$L__BB1_152;
	and.b32  	%r205, %r204, 2147483644;
	mov.b32 	%r1782, 0;
$L__BB1_151:
	.pragma "nounroll";
	mul.wide.u32 	%rd1032, %r1773, 4;
	add.s64 	%rd1033, %rd7, %rd1032;
	ld.global.f32 	%f17028, [%rd1033];
	add.s64 	%rd1034, %rd14, %rd1032;
	ld.global.f32 	%f17029, [%rd1034];
	sub.f32 	%f17030, %f17028, %f17029;
	ld.global.f32 	%f17031, [%rd1033+4];
	ld.global.f32 	%f17032, [%rd1034+4];
	sub.f32 	%f17033, %f17031, %f17032;
	ld.global.f32 	%f17034, [%rd1033+8];
	ld.global.f32 	%f17035, [%rd1034+8];
	sub.f32 	%f17036, %f17034, %f17035;
	ld.global.f32 	%f17037, [%rd1033+12];
	ld.global.f32 	%f17038, [%rd1034+12];
	sub.f32 	%f17039, %f17037, %f17038;
	mul.f32 	%f17040, %f17030, %f17030;
	sub.f32 	%f17041, %f17040, %f17480;
	add.f32 	%f17042, %f17479, %f17041;
	sub.f32 	%f17043, %f17479, %f17042;
	add.f32 	%f17044, %f17041, %f17043;
	fma.rn.f32 	%f17045, %f17033, %f17033, %f17044;
	add.f32 	%f17046, %f17042, %f17045;
	sub.f32 	%f17047, %f17042, %f17046;
	add.f32 	%f17048, %f17045, %f17047;
	fma.rn.f32 	%f17049, %f17036, %f17036, %f17048;
	add.f32 	%f17050, %f17046, %f17049;
	sub.f32 	%f17051, %f17046, %f17050;
	add.f32 	%f17052, %f17049, %f17051;
	fma.rn.f32 	%f17053, %f17039, %f17039, %f17052;
	add.f32 	%f17054, %f17050, %f17053;
	ld.global.f32 	%f17055, [%rd1033+16];
	ld.global.f32 	%f17056, [%rd1034+16];
	sub.f32 	%f17057, %f17055, %f17056;
	ld.global.f32 	%f17058, [%rd1033+20];
	ld.global.f32 	%f17059, [%rd1034+20];
	sub.f32 	%f17060, %f17058, %f17059;
	ld.global.f32 	%f17061, [%rd1033+24];
	ld.global.f32 	%f17062, [%rd1034+24];
	sub.f32 	%f17063, %f17061, %f17062;
	ld.global.f32 	%f17064, [%rd1033+28];
	ld.global.f32 	%f17065, [%rd1034+28];
	sub.f32 	%f17066, %f17064, %f17065;
	sub.f32 	%f17067, %f17050, %f17054;
	add.f32 	%f17068, %f17053, %f17067;
	fma.rn.f32 	%f17069, %f17057, %f17057, %f17068;
	add.f32 	%f17070, %f17054, %f17069;
	sub.f32 	%f17071, %f17054, %f17070;
	add.f32 	%f17072, %f17069, %f17071;
	fma.rn.f32 	%f17073, %f17060, %f17060, %f17072;
	add.f32 	%f17074, %f17070, %f17073;
	sub.f32 	%f17075, %f17070, %f17074;
	add.f32 	%f17076, %f17073, %f17075;
	fma.rn.f32 	%f17077, %f17063, %f17063, %f17076;
	add.f32 	%f17078, %f17074, %f17077;
	sub.f32 	%f17079, %f17074, %f17078;
	add.f32 	%f17080, %f17077, %f17079;
	fma.rn.f32 	%f17081, %f17066, %f17066, %f17080;
	add.f32 	%f17082, %f17078, %f17081;
	ld.global.f32 	%f17083, [%rd1033+32];
	ld.global.f32 	%f17084, [%rd1034+32];
	sub.f32 	%f17085, %f17083, %f17084;
	ld.global.f32 	%f17086, [%rd1033+36];
	ld.global.f32 	%f17087, [%rd1034+36];
	sub.f32 	%f17088, %f17086, %f17087;
	ld.global.f32 	%f17089, [%rd1033+40];
	ld.global.f32 	%f17090, [%rd1034+40];
	sub.f32 	%f17091, %f17089, %f17090;
	ld.global.f32 	%f17092, [%rd1033+44];
	ld.global.f32 	%f17093, [%rd1034+44];
	sub.f32 	%f17094, %f17092, %f17093;
	sub.f32 	%f17095, %f17078, %f17082;
	add.f32 	%f17096, %f17081, %f17095;
	fma.rn.f32 	%f17097, %f17085, %f17085, %f17096;
	add.f32 	%f17098, %f17082, %f17097;
	sub.f32 	%f17099, %f17082, %f17098;
	add.f32 	%f17100, %f17097, %f17099;
	fma.rn.f32 	%f17101, %f17088, %f17088, %f17100;
	add.f32 	%f17102, %f17098, %f17101;
	sub.f32 	%f17103, %f17098, %f17102;
	add.f32 	%f17104, %f17101, %f17103;
	fma.rn.f32 	%f17105, %f17091, %f17091, %f17104;
	add.f32 	%f17106, %f17102, %f17105;
	sub.f32 	%f17107, %f17102, %f17106;
	add.f32 	%f17108, %f17105, %f17107;
	fma.rn.f32 	%f17109, %f17094, %f17094, %f17108;
	add.f32 	%f17110, %f17106, %f17109;
	ld.global.f32 	%f17111, [%rd1033+48];
	ld.global.f32 	%f17112, [%rd1034+48];
	sub.f32 	%f17113, %f17111, %f17112;
	ld.global.f32 	%f17114, [%rd1033+52];
	ld.global.f32 	%f17115, [%rd1034+52];
	sub.f32 	%f17116, %f17114, %f17115;
	ld.global.f32 	%f17117, [%rd1033+56];
	ld.global.f32 	%f17118, [%rd1034+56];
	sub.f32 	%f17119, %f17117, %f17118;
	ld.global.f32 	%f17120, [%rd1033+60];
	ld.global.f32 	%f17121, [%rd1034+60];
	sub.f32 	%f17122, %f17120, %f17121;
	sub.f32 	%f17123, %f17106, %f17110;
	add.f32 	%f17124, %f17109, %f17123;
	fma.rn.f32 	%f17125, %f17113, %f17113, %f17124;
	add.f32 	%f17126, %f17110, %f17125;
	sub.f32 	%f17127, %f17110, %f17126;
	add.f32 	%f17128, %f17125, %f17127;
	fma.rn.f32 	%f17129, %f17116, %f17116, %f17128;
	add.f32 	%f17130, %f17126, %f17129;
	sub.f32 	%f17131, %f17126, %f17130;
	add.f32 	%f17132, %f17129, %f17131;
	fma.rn.f32 	%f17133, %f17119, %f17119, %f17132;
	add.f32 	%f17134, %f17130, %f17133;
	sub.f32 	%f17135, %f17130, %f17134;
	add.f32 	%f17136, %f17133, %f17135;
	fma.rn.f32 	%f17137, %f17122, %f17122, %f17136;
	add.f32 	%f17479, %f17134, %f17137;
	sub.f32 	%f17138, %f17479, %f17134;
	sub.f32 	%f17480, %f17138, %f17137;
	add.s32 	%r1773, %r1773, 16;
	add.s32 	%r1782, %r1782, 4;
	setp.eq.s32 	%p648, %r1782, %r205;
	@%p648 bra 	$L__BB1_152;
	bra.uni 	$L__BB1_151;
$L__BB1_152:
	and.b32  	%r1657, %r204, 3;
	setp.eq.s32 	%p649, %r1657, 0;
	@%p649 bra 	$L__BB1_157;
	setp.eq.s32 	%p650, %r1657, 1;
	@%p650 bra 	$L__BB1_155;
	mul.wide.u32 	%rd1035, %r1773, 4;
	add.s64 	%rd1036, %rd7, %rd1035;
	ld.global.f32 	%f17140, [%rd1036];
	add.s64 	%rd1037, %rd14, %rd1035;
	ld.global.f32 	%f17141, [%rd1037];
	sub.f32 	%f17142, %f17140, %f17141;
	ld.global.f32 	%f17143, [%rd1036+4];
	ld.global.f32 	%f17144, [%rd1037+4];
	sub.f32 	%f17145, %f17143, %f17144;
	ld.global.f32 	%f17146, [%rd1036+8];
	ld.global.f32 	%f17147, [%rd1037+8];
	sub.f32 	%f17148, %f17146, %f17147;
	ld.global.f32 	%f17149, [%rd1036+12];
	ld.global.f32 	%f17150, [%rd1037+12];
	sub.f32 	%f17151, %f17149, %f17150;
	mul.f32 	%f17152, %f17142, %f17142;
	sub.f32 	%f17153, %f17152, %f17480;
	add.f32 	%f17154, %f17479, %f17153;
	sub.f32 	%f17155, %f17479, %f17154;
	add.f32 	%f17156, %f17153, %f17155;
	fma.rn.f32 	%f17157, %f17145, %f17145, %f17156;
	add.f32 	%f17158, %f17154, %f17157;
	sub.f32 	%f17159, %f17154, %f17158;
	add.f32 	%f17160, %f17157, %f17159;
	fma.rn.f32 	%f17161, %f17148, %f17148, %f17160;
	add.f32 	%f17162, %f17158, %f17161;
	sub.f32 	%f17163, %f17158, %f17162;
	add.f32 	%f17164, %f17161, %f17163;
	fma.rn.f32 	%f17165, %f17151, %f17151, %f17164;
	add.f32 	%f17166, %f17162, %f17165;
	ld.global.f32 	%f17167, [%rd1036+16];
	ld.global.f32 	%f17168, [%rd1037+16];
	sub.f32 	%f17169, %f17167, %f17168;
	ld.global.f32 	%f17170, [%rd1036+20];
	ld.global.f32 	%f17171, [%rd1037+20];
	sub.f32 	%f17172, %f17170, %f17171;
	ld.global.f32 	%f17173, [%rd1036+24];
	ld.global.f32 	%f17174, [%rd1037+24];
	sub.f32 	%f17175, %f17173, %f17174;
	ld.global.f32 	%f17176, [%rd1036+28];
	ld.global.f32 	%f17177, [%rd1037+28];
	sub.f32 	%f17178, %f17176, %f17177;
	sub.f32 	%f17179, %f17162, %f17166;
	add.f32 	%f17180, %f17165, %f17179;
	fma.rn.f32 	%f17181, %f17169, %f17169, %f17180;
	add.f32 	%f17182, %f17166, %f17181;
	sub.f32 	%f17183, %f17166, %f17182;
	add.f32 	%f17184, %f17181, %f17183;
	fma.rn.f32 	%f17185, %f17172, %f17172, %f17184;
	add.f32 	%f17186, %f17182, %f17185;
	sub.f32 	%f17187, %f17182, %f17186;
	add.f32 	%f17188, %f17185, %f17187;
	fma.rn.f32 	%f17189, %f17175, %f17175, %f17188;
	add.f32 	%f17190, %f17186, %f17189;
	sub.f32 	%f17191, %f17186, %f17190;
	add.f32 	%f17192, %f17189, %f17191;
	fma.rn.f32 	%f17193, %f17178, %f17178, %f17192;
	add.f32 	%f17479, %f17190, %f17193;
	sub.f32 	%f17194, %f17479, %f17190;
	sub.f32 	%f17480, %f17194, %f17193;
	add.s32 	%r1773, %r1773, 8;
$L__BB1_155:
	and.b32  	%r1658, %r203, 4;
	setp.ne.s32 	%p651, %r1658, 0;
	@%p651 bra 	$L__BB1_157;
	mul.wide.u32 	%rd1038, %r1773, 4;
	add.s64 	%rd1039, %rd7, %rd1038;
	ld.global.f32 	%f17195, [%rd1039];
	add.s64 	%rd1040, %rd14, %rd1038;
	ld.global.f32 	%f17196, [%rd1040];
	sub.f32 	%f17197, %f17195, %f17196;
	ld.global.f32 	%f17198, [%rd1039+4];
	ld.global.f32 	%f17199, [%rd1040+4];
	sub.f32 	%f17200, %f17198, %f17199;
	ld.global.f32 	%f17201, [%rd1039+8];
	ld.global.f32 	%f17202, [%rd1040+8];
	sub.f32 	%f17203, %f17201, %f17202;
	ld.global.f32 	%f17204, [%rd1039+12];
	ld.global.f32 	%f17205, [%rd1040+12];
	sub.f32 	%f17206, %f17204, %f17205;
	mul.f32 	%f17207, %f17197, %f17197;
	sub.f32 	%f17208, %f17207, %f17480;
	add.f32 	%f17209, %f17479, %f17208;
	sub.f32 	%f17210, %f17479, %f17209;
	add.f32 	%f17211, %f17208, %f17210;
	fma.rn.f32 	%f17212, %f17200, %f17200, %f17211;
	add.f32 	%f17213, %f17209, %f17212;
	sub.f32 	%f17214, %f17209, %f17213;
	add.f32 	%f17215, %f17212, %f17214;
	fma.rn.f32 	%f17216, %f17203, %f17203, %f17215;
	add.f32 	%f17217, %f17213, %f17216;
	sub.f32 	%f17218, %f17213, %f17217;
	add.f32 	%f17219, %f17216, %f17218;
	fma.rn.f32 	%f17220, %f17206, %f17206, %f17219;
	add.f32 	%f17479, %f17217, %f17220;
	sub.f32 	%f17221, %f17479, %f17217;
	sub.f32 	%f17480, %f17221, %f17220;
	add.s32 	%r1773, %r1773, 4;
$L__BB1_157:
	setp.ge.s32 	%p652, %r1773, %r1166;
	@%p652 bra 	$L__BB1_169;
	sub.s32 	%r215, %r1166, %r1773;
	and.b32  	%r216, %r215, 7;
	sub.s32 	%r1659, %r1773, %r1166;
	setp.gt.u32 	%p653, %r1659, -8;
	@%p653 bra 	$L__BB1_161;
	and.b32  	%r217, %r215, -8;
	mov.b32 	%r1784, 0;
$L__BB1_160:
	.pragma "nounroll";
	mul.wide.u32 	%rd1041, %r1773, 4;
	add.s64 	%rd1042, %rd7, %rd1041;
	ld.global.f32 	%f17223, [%rd1042];
	add.s64 	%rd1043, %rd14, %rd1041;
	ld.global.f32 	%f17224, [%rd1043];
	sub.f32 	%f17225, %f17223, %f17224;
	mul.f32 	%f17226, %f17225, %f17225;
	sub.f32 	%f17227, %f17226, %f17480;
	add.f32 	%f17228, %f17479, %f17227;
	ld.global.f32 	%f17229, [%rd1042+4];
	ld.global.f32 	%f17230, [%rd1043+4];
	sub.f32 	%f17231, %f17229, %f17230;
	sub.f32 	%f17232, %f17479, %f17228;
	add.f32 	%f17233, %f17227, %f17232;
	fma.rn.f32 	%f17234, %f17231, %f17231, %f17233;
	add.f32 	%f17235, %f17228, %f17234;
	ld.global.f32 	%f17236, [%rd1042+8];
	ld.global.f32 	%f17237, [%rd1043+8];
	sub.f32 	%f17238, %f17236, %f17237;
	sub.f32 	%f17239, %f17228, %f17235;
	add.f32 	%f17240, %f17234, %f17239;
	fma.rn.f32 	%f17241, %f17238, %f17238, %f17240;
	add.f32 	%f17242, %f17235, %f17241;
	ld.global.f32 	%f17243, [%rd1042+12];
	ld.global.f32 	%f17244, [%rd1043+12];
	sub.f32 	%f17245, %f17243, %f17244;
	sub.f32 	%f17246, %f17235, %f17242;
	add.f32 	%f17247, %f17241, %f17246;
	fma.rn.f32 	%f17248, %f17245, %f17245, %f17247;
	add.f32 	%f17249, %f17242, %f17248;
	ld.global.f32 	%f17250, [%rd1042+16];
	ld.global.f32 	%f17251, [%rd1043+16];
	sub.f32 	%f17252, %f17250, %f17251;
	sub.f32 	%f17253, %f17242, %f17249;
	add.f32 	%f17254, %f17248, %f17253;
	fma.rn.f32 	%f17255, %f17252, %f17252, %f17254;
	add.f32 	%f17256, %f17249, %f17255;
	ld.global.f32 	%f17257, [%rd1042+20];
	ld.global.f32 	%f17258, [%rd1043+20];
	sub.f32 	%f17259, %f17257, %f17258;
	sub.f32 	%f17260, %f17249, %f17256;
	add.f32 	%f17261, %f17255, %f17260;
	fma.rn.f32 	%f17262, %f17259, %f17259, %f17261;
	add.f32 	%f17263, %f17256, %f17262;
	ld.global.f32 	%f17264, [%rd1042+24];
	ld.global.f32 	%f17265, [%rd1043+24];
	sub.f32 	%f17266, %f17264, %f17265;
	sub.f32 	%f17267, %f17256, %f17263;
	add.f32 	%f17268, %f17262, %f17267;
	fma.rn.f32 	%f17269, %f17266, %f17266, %f17268;
	add.f32 	%f17270, %f17263, %f17269;
	ld.global.f32 	%f17271, [%rd1042+28];
	ld.global.f32 	%f17272, [%rd1043+28];
	sub.f32 	%f17273, %f17271, %f17272;
	sub.f32 	%f17274, %f17263, %f17270;
	add.f32 	%f17275, %f17269, %f17274;
	fma.rn.f32 	%f17276, %f17273, %f17273, %f17275;
	add.f32 	%f17479, %f17270, %f17276;
	sub.f32 	%f17277, %f17479, %f17270;
	sub.f32 	%f17480, %f17277, %f17276;
	add.s32 	%r1773, %r1773, 8;
	add.s32 	%r1784, %r1784, 8;
	setp.ne.s32 	%p654, %r1784, %r217;
	@%p654 bra 	$L__BB1_160;
$L__BB1_161:
	setp.eq.s32 	%p655, %r216, 0;
	@%p655 bra 	$L__BB1_169;
	and.b32  	%r227, %r215, 3;
	setp.lt.u32 	%p656, %r216, 4;
	@%p656 bra 	$L__BB1_164;
	mul.wide.u32 	%rd1044, %r1773, 4;
	add.s64 	%rd1045, %rd7, %rd1044;
	ld.global.f32 	%f17279, [%rd1045];
	add.s64 	%rd1046, %rd14, %rd1044;
	ld.global.f32 	%f17280, [%rd1046];
	sub.f32 	%f17281, %f17279, %f17280;
	mul.f32 	%f17282, %f17281, %f17281;
	sub.f32 	%f17283, %f17282, %f17480;
	add.f32 	%f17284, %f17479, %f17283;
	ld.global.f32 	%f17285, [%rd1045+4];
	ld.global.f32 	%f17286, [%rd1046+4];
	sub.f32 	%f17287, %f17285, %f17286;
	sub.f32 	%f17288, %f17479, %f17284;
	add.f32 	%f17289, %f17283, %f17288;
	fma.rn.f32 	%f17290, %f17287, %f17287, %f17289;
	add.f32 	%f17291, %f17284, %f17290;
	ld.global.f32 	%f17292, [%rd1045+8];
	ld.global.f32 	%f17293, [%rd1046+8];
	sub.f32 	%f17294, %f17292, %f17293;
	sub.f32 	%f17295, %f17284, %f17291;
	add.f32 	%f17296, %f17290, %f17295;
	fma.rn.f32 	%f17297, %f17294, %f17294, %f17296;
	add.f32 	%f17298, %f17291, %f17297;
	ld.global.f32 	%f17299, [%rd1045+12];
	ld.global.f32 	%f17300, [%rd1046+12];
	sub.f32 	%f17301, %f17299, %f17300;
	sub.f32 	%f17302, %f17291, %f17298;
	add.f32 	%f17303, %f17297, %f17302;
	fma.rn.f32 	%f17304, %f17301, %f17301, %f17303;
	add.f32 	%f17479, %f17298, %f17304;
	sub.f32 	%f17305, %f17479, %f17298;
	sub.f32 	%f17480, %f17305, %f17304;
	add.s32 	%r1773, %r1773, 4;
$L__BB1_164:
	setp.eq.s32 	%p657, %r227, 0;
	@%p657 bra 	$L__BB1_169;
	setp.eq.s32 	%p658, %r227, 1;
	@%p658 bra 	$L__BB1_167;
	mul.wide.u32 	%rd1047, %r1773, 4;
	add.s64 	%rd1048, %rd7, %rd1047;
	ld.global.f32 	%f17307, [%rd1048];
	add.s64 	%rd1049, %rd14, %rd1047;
	ld.global.f32 	%f17308, [%rd1049];
	sub.f32 	%f17309, %f17307, %f17308;
	mul.f32 	%f17310, %f17309, %f17309;
	sub.f32 	%f17311, %f17310, %f17480;
	add.f32 	%f17312, %f17479, %f17311;
	ld.global.f32 	%f17313, [%rd1048+4];
	ld.global.f32 	%f17314, [%rd1049+4];
	sub.f32 	%f17315, %f17313, %f17314;
	sub.f32 	%f17316, %f17479, %f17312;
	add.f32 	%f17317, %f17311, %f17316;
	fma.rn.f32 	%f17318, %f17315, %f17315, %f17317;
	add.f32 	%f17479, %f17312, %f17318;
	sub.f32 	%f17319, %f17479, %f17312;
	sub.f32 	%f17480, %f17319, %f17318;
	add.s32 	%r1773, %r1773, 2;
$L__BB1_167:
	and.b32  	%r1661, %r215, 1;
	setp.eq.b32 	%p659, %r1661, 1;
	not.pred 	%p660, %p659;
	@%p660 bra 	$L__BB1_169;
	mul.wide.u32 	%rd1050, %r1773, 4;
	add.s64 	%rd1051, %rd7, %rd1050;
	ld.global.f32 	%f17320, [%rd1051];
	add.s64 	%rd1052, %rd14, %rd1050;
	ld.global.f32 	%f17321, [%rd1052];
	sub.f32 	%f17322, %f17320, %f17321;
	mul.f32 	%f17323, %f17322, %f17322;
	sub.f32 	%f17324, %f17323, %f17480;
	add.f32 	%f17479, %f17479, %f17324;
$L__BB1_169:
	setp.lt.f32 	%p661, %f17479, %f17438;
	selp.b32 	%r1746, %r1771, %r1746, %p661;
	selp.f32 	%f17438, %f17479, %f17438, %p661;
$L__BB1_170:
	add.s32 	%r1771, %r1771, 1;
	setp.ne.s32 	%p662, %r1771, %r1165;
	@%p662 bra 	$L__BB1_142;
$L__BB1_171:
	ld.param.u32 	%r1680, [cluster_search_param_9];
	add.s32 	%r1769, %r1769, 1;
	setp.ne.s32 	%p663, %r1769, %r1680;
	@%p663 bra 	$L__BB1_139;
$L__BB1_172:
	ld.param.u64 	%rd1062, [cluster_search_param_5];
	mov.u32 	%r1662, %ctaid.x;
	cvta.to.global.u64 	%rd1053, %rd1062;
	mul.wide.u32 	%rd1054, %r1662, 4;
	add.s64 	%rd1055, %rd1053, %rd1054;
	st.global.u32 	[%rd1055], %r1746;
	bra.uni 	$L__BB1_875;
$L__BB1_173:
	mov.u32 	%r1168, %ctaid.x;
	mov.u32 	%r1169, %ntid.x;
	mov.u32 	%r1170, %tid.x;
	mad.lo.s32 	%r238, %r1168, %r1169, %r1170;
	setp.ge.s32 	%p2, %r238, %r1164;
	@%p2 bra 	$L__BB1_875;
	ld.param.u32 	%r1663, [cluster_search_param_9];
	mul.lo.s32 	%r1171, %r1166, %r238;
	mul.wide.s32 	%rd51, %r1171, 4;
	add.s64 	%rd19, %rd3, %rd51;
	setp.lt.s32 	%p3, %r1663, 1;
	@%p3 bra 	$L__BB1_179;
	mov.b32 	%r1791, 0;
$L__BB1_176:
	setp.lt.s32 	%p4, %r1166, 32;
	mov.f32 	%f17514, 0f00000000;
	mov.b32 	%r1793, 0;
	mov.f32 	%f17513, %f17514;
	@%p4 bra 	$L__BB1_263;
	mov.b32 	%r1793, 0;
	mov.f32 	%f17513, 0f00000000;
	mov.f32 	%f17514, %f17513;
$L__BB1_178:
	ld.param.u64 	%rd1057, [cluster_search_param_2];
	mul.wide.u32 	%rd52, %r1793, 4;
	add.s64 	%rd53, %rd19, %rd52;
	ld.global.f32 	%f1422, [%rd53];
	cvta.to.global.u64 	%rd54, %rd1057;
	mul.lo.s32 	%r1175, %r1791, %r1166;
	mul.wide.s32 	%rd55, %r1175, 4;
	add.s64 	%rd56, %rd54, %rd55;
	add.s64 	%rd57, %rd56, %rd52;
	ld.global.f32 	%f1423, [%rd57];
	sub.f32 	%f1424, %f1422, %f1423;
	ld.global.f32 	%f1425, [%rd53+4];
	ld.global.f32 	%f1426, [%rd57+4];
	sub.f32 	%f1427, %f1425, %f1426;
	ld.global.f32 	%f1428, [%rd53+8];
	ld.global.f32 	%f1429, [%rd57+8];
	sub.f32 	%f1430, %f1428, %f1429;
	ld.global.f32 	%f1431, [%rd53+12];
	ld.global.f32 	%f1432, [%rd57+12];
	sub.f32 	%f1433, %f1431, %f1432;
	ld.global.f32 	%f1434, [%rd53+16];
	ld.global.f32 	%f1435, [%rd57+16];
	sub.f32 	%f1436, %f1434, %f1435;
	ld.global.f32 	%f1437, [%rd53+20];
	ld.global.f32 	%f1438, [%rd57+20];
	sub.f32 	%f1439, %f1437, %f1438;
	ld.global.f32 	%f1440, [%rd53+24];
	ld.global.f32 	%f1441, [%rd57+24];
	sub.f32 	%f1442, %f1440, %f1441;
	ld.global.f32 	%f1443, [%rd53+28];
	ld.global.f32 	%f1444, [%rd57+28];
	sub.f32 	%f1445, %f1443, %f1444;
	ld.global.f32 	%f1446, [%rd53+32];
	ld.global.f32 	%f1447, [%rd57+32];
	sub.f32 	%f1448, %f1446, %f1447;
	ld.global.f32 	%f1449, [%rd53+36];
	ld.global.f32 	%f1450, [%rd57+36];
	sub.f32 	%f1451, %f1449, %f1450;
	ld.global.f32 	%f1452, [%rd53+40];
	ld.global.f32 	%f1453, [%rd57+40];
	sub.f32 	%f1454, %f1452, %f1453;
	ld.global.f32 	%f1455, [%rd53+44];
	ld.global.f32 	%f1456, [%rd57+44];
	sub.f32 	%f1457, %f1455, %f1456;
	ld.global.f32 	%f1458, [%rd53+48];
	ld.global.f32 	%f1459, [%rd57+48];
	sub.f32 	%f1460, %f1458, %f1459;
	ld.global.f32 	%f1461, [%rd53+52];
	ld.global.f32 	%f1462, [%rd57+52];
	sub.f32 	%f1463, %f1461, %f1462;
	ld.global.f32 	%f1464, [%rd53+56];
	ld.global.f32 	%f1465, [%rd57+56];
	sub.f32 	%f1466, %f1464, %f1465;
	ld.global.f32 	%f1467, [%rd53+60];
	ld.global.f32 	%f1468, [%rd57+60];
	sub.f32 	%f1469, %f1467, %f1468;
	ld.global.f32 	%f1470, [%rd53+64];
	ld.global.f32 	%f1471, [%rd57+64];
	sub.f32 	%f1472, %f1470, %f1471;
	ld.global.f32 	%f1473, [%rd53+68];
	ld.global.f32 	%f1474, [%rd57+68];
	sub.f32 	%f1475, %f1473, %f1474;
	ld.global.f32 	%f1476, [%rd53+72];
	ld.global.f32 	%f1477, [%rd57+72];
	sub.f32 	%f1478, %f1476, %f1477;
	ld.global.f32 	%f1479, [%rd53+76];
	ld.global.f32 	%f1480, [%rd57+76];
	sub.f32 	%f1481, %f1479, %f1480;
	ld.global.f32 	%f1482, [%rd53+80];
	ld.global.f32 	%f1483, [%rd57+80];
	sub.f32 	%f1484, %f1482, %f1483;
	ld.global.f32 	%f1485, [%rd53+84];
	ld.global.f32 	%f1486, [%rd57+84];
	sub.f32 	%f1487, %f1485, %f1486;
	ld.global.f32 	%f1488, [%rd53+88];
	ld.global.f32 	%f1489, [%rd57+88];
	sub.f32 	%f1490, %f1488, %f1489;
	ld.global.f32 	%f1491, [%rd53+92];
	ld.global.f32 	%f1492, [%rd57+92];
	sub.f32 	%f1493, %f1491, %f1492;
	ld.global.f32 	%f1494, [%rd53+96];
	ld.global.f32 	%f1495, [%rd57+96];
	sub.f32 	%f1496, %f1494, %f1495;
	ld.global.f32 	%f1497, [%rd53+100];
	ld.global.f32 	%f1498, [%rd57+100];
	sub.f32 	%f1499, %f1497, %f1498;
	ld.global.f32 	%f1500, [%rd53+104];
	ld.global.f32 	%f1501, [%rd57+104];
	sub.f32 	%f1502, %f1500, %f1501;
	ld.global.f32 	%f1503, [%rd53+108];
	ld.global.f32 	%f1504, [%rd57+108];
	sub.f32 	%f1505, %f1503, %f1504;
	ld.global.f32 	%f1506, [%rd53+112];
	ld.global.f32 	%f1507, [%rd57+112];
	sub.f32 	%f1508, %f1506, %f1507;
	ld.global.f32 	%f1509, [%rd53+116];
	ld.global.f32 	%f1510, [%rd57+116];
	sub.f32 	%f1511, %f1509, %f1510;
	ld.global.f32 	%f1512, [%rd53+120];
	ld.global.f32 	%f1513, [%rd57+120];
	sub.f32 	%f1514, %f1512, %f1513;
	ld.global.f32 	%f1515, [%rd53+124];
	ld.global.f32 	%f1516, [%rd57+124];
	sub.f32 	%f1517, %f1515, %f1516;
	mul.f32 	%f1518, %f1424, %f1424;
	sub.f32 	%f1519, %f1518, %f17514;
	add.f32 	%f1520, %f17513, %f1519;
	sub.f32 	%f1521, %f17513, %f1520;
	add.f32 	%f1522, %f1519, %f1521;
	fma.rn.f32 	%f1523, %f1427, %f1427, %f1522;
	add.f32 	%f1524, %f1520, %f1523;
	sub.f32 	%f1525, %f1520, %f1524;
	add.f32 	%f1526, %f1523, %f1525;
	fma.rn.f32 	%f1527, %f1430, %f1430, %f1526;
	add.f32 	%f1528, %f1524, %f1527;
	sub.f32 	%f1529, %f1524, %f1528;
	add.f32 	%f1530, %f1527, %f1529;
	fma.rn.f32 	%f1531, %f1433, %f1433, %f1530;
	add.f32 	%f1532, %f1528, %f1531;
	sub.f32 	%f1533, %f1528, %f1532;
	add.f32 	%f1534, %f1531, %f1533;
	fma.rn.f32 	%f1535, %f1436, %f1436, %f1534;
	add.f32 	%f1536, %f1532, %f1535;
	sub.f32 	%f1537, %f1532, %f1536;
	add.f32 	%f1538, %f1535, %f1537;
	fma.rn.f32 	%f1539, %f1439, %f1439, %f1538;
	add.f32 	%f1540, %f1536, %f1539;
	sub.f32 	%f1541, %f1536, %f1540;
	add.f32 	%f1542, %f1539, %f1541;
	fma.rn.f32 	%f1543, %f1442, %f1442, %f1542;
	add.f32 	%f1544, %f1540, %f1543;
	sub.f32 	%f1545, %f1540, %f1544;
	add.f32 	%f1546, %f1543, %f1545;
	fma.rn.f32 	%f1547, %f1445, %f1445, %f1546;
	add.f32 	%f1548, %f1544, %f1547;
	sub.f32 	%f1549, %f1544, %f1548;
	add.f32 	%f1550, %f1547, %f1549;
	fma.rn.f32 	%f1551, %f1448, %f1448, %f1550;
	add.f32 	%f1552, %f1548, %f1551;
	sub.f32 	%f1553, %f1548, %f1552;
	add.f32 	%f1554, %f1551, %f1553;
	fma.rn.f32 	%f1555, %f1451, %f1451, %f1554;
	add.f32 	%f1556, %f1552, %f1555;
	sub.f32 	%f1557, %f1552, %f1556;
	add.f32 	%f1558, %f1555, %f1557;
	fma.rn.f32 	%f1559, %f1454, %f1454, %f1558;
	add.f32 	%f1560, %f1556, %f1559;
	sub.f32 	%f1561, %f1556, %f1560;
	add.f32 	%f1562, %f1559, %f1561;
	fma.rn.f32 	%f1563, %f1457, %f1457, %f1562;
	add.f32 	%f1564, %f1560, %f1563;
	sub.f32 	%f1565, %f1560, %f1564;
	add.f32 	%f1566, %f1563, %f1565;
	fma.rn.f32 	%f1567, %f1460, %f1460, %f1566;
	add.f32 	%f1568, %f1564, %f1567;
	sub.f32 	%f1569, %f1564, %f1568;
	add.f32 	%f1570, %f1567, %f1569;
	fma.rn.f32 	%f1571, %f1463, %f1463, %f1570;
	add.f32 	%f1572, %f1568, %f1571;
	sub.f32 	%f1573, %f1568, %f1572;
	add.f32 	%f1574, %f1571, %f1573;
	fma.rn.f32 	%f1575, %f1466, %f1466, %f1574;
	add.f32 	%f1576, %f1572, %f1575;
	sub.f32 	%f1577, %f1572, %f1576;
	add.f32 	%f1578, %f1575, %f1577;
	fma.rn.f32 	%f1579, %f1469, %f1469, %f1578;
	add.f32 	%f1580, %f1576, %f1579;
	sub.f32 	%f1581, %f1576, %f1580;
	add.f32 	%f1582, %f1579, %f1581;
	fma.rn.f32 	%f1583, %f1472, %f1472, %f1582;
	add.f32 	%f1584, %f1580, %f1583;
	sub.f32 	%f1585, %f1580, %f1584;
	add.f32 	%f1586, %f1583, %f1585;
	fma.rn.f32 	%f1587, %f1475, %f1475, %f1586;
	add.f32 	%f1588, %f1584, %f1587;
	sub.f32 	%f1589, %f1584, %f1588;
	add.f32 	%f1590, %f1587, %f1589;
	fma.rn.f32 	%f1591, %f1478, %f1478, %f1590;
	add.f32 	%f1592, %f1588, %f1591;
	sub.f32 	%f1593, %f1588, %f1592;
	add.f32 	%f1594, %f1591, %f1593;
	fma.rn.f32 	%f1595, %f1481, %f1481, %f1594;
	add.f32 	%f1596, %f1592, %f1595;
	sub.f32 	%f1597, %f1592, %f1596;
	add.f32 	%f1598, %f1595, %f1597;
	fma.rn.f32 	%f1599, %f1484, %f1484, %f1598;
	add.f32 	%f1600, %f1596, %f1599;
	sub.f32 	%f1601, %f1596, %f1600;
	add.f32 	%f1602, %f1599, %f1601;
	fma.rn.f32 	%f1603, %f1487, %f1487, %f1602;
	add.f32 	%f1604, %f1600, %f1603;
	sub.f32 	%f1605, %f1600, %f1604;
	add.f32 	%f1606, %f1603, %f1605;
	fma.rn.f32 	%f1607, %f1490, %f1490, %f1606;
	add.f32 	%f1608, %f1604, %f1607;
	sub.f32 	%f1609, %f1604, %f1608;
	add.f32 	%f1610, %f1607, %f1609;
	fma.rn.f32 	%f1611, %f1493, %f1493, %f1610;
	add.f32 	%f1612, %f1608, %f1611;
	sub.f32 	%f1613, %f1608, %f1612;
	add.f32 	%f1614, %f1611, %f1613;
	fma.rn.f32 	%f1615, %f1496, %f1496, %f1614;
	add.f32 	%f1616, %f1612, %f1615;
	sub.f32 	%f1617, %f1612, %f1616;
	add.f32 	%f1618, %f1615, %f1617;
	fma.rn.f32 	%f1619, %f1499, %f1499, %f1618;
	add.f32 	%f1620, %f1616, %f1619;
	sub.f32 	%f1621, %f1616, %f1620;
	add.f32 	%f1622, %f1619, %f1621;
	fma.rn.f32 	%f1623, %f1502, %f1502, %f1622;
	add.f32 	%f1624, %f1620, %f1623;
	sub.f32 	%f1625, %f1620, %f1624;
	add.f32 	%f1626, %f1623, %f1625;
	fma.rn.f32 	%f1627, %f1505, %f1505, %f1626;
	add.f32 	%f1628, %f1624, %f1627;
	sub.f32 	%f1629, %f1624, %f1628;
	add.f32 	%f1630, %f1627, %f1629;
	fma.rn.f32 	%f1631, %f1508, %f1508, %f1630;
	add.f32 	%f1632, %f1628, %f1631;
	sub.f32 	%f1633, %f1628, %f1632;
	add.f32 	%f1634, %f1631, %f1633;
	fma.rn.f32 	%f1635, %f1511, %f1511, %f1634;
	add.f32 	%f1636, %f1632, %f1635;
	sub.f32 	%f1637, %f1632, %f1636;
	add.f32 	%f1638, %f1635, %f1637;
	fma.rn.f32 	%f1639, %f1514, %f1514, %f1638;
	add.f32 	%f1640, %f1636, %f1639;
	sub.f32 	%f1641, %f1636, %f1640;
	add.f32 	%f1642, %f1639, %f1641;
	fma.rn.f32 	%f1643, %f1517, %f1517, %f1642;
	add.f32 	%f17513, %f1640, %f1643;
	sub.f32 	%f1644, %f17513, %f1640;
	sub.f32 	%f17514, %f1644, %f1643;
	add.s32 	%r1793, %r1793, 32;
	add.s32 	%r1176, %r1166, -31;
	setp.lt.s32 	%p5, %r1793, %r1176;
	@%p5 bra 	$L__BB1_178;
	bra.uni 	$L__BB1_263;
$L__BB1_179:
	ld.param.u32 	%r1665, [cluster_search_param_9];
	add.s32 	%r239, %r1665, -1;
	setp.lt.s32 	%p26, %r1665, 2;
	@%p26 bra 	$L__BB1_256;
	ld.param.u32 	%r1666, [cluster_search_param_9];
	add.s32 	%r240, %r1666, -2;
	cvt.u16.u32 	%rs1, %r1666;
	mov.b32 	%r1808, 0;
	mov.b16 	%rs13, 0;
	mov.u16 	%rs14, %rs13;
$L__BB1_181:
	mov.u32 	%r282, %r1808;
	sub.s32 	%r283, %r239, %r282;
	sub.s32 	%r1191, %r240, %r282;
	add.s32 	%r1808, %r282, 1;
	mul.wide.u32 	%rd90, %r282, 4;
	add.s64 	%rd21, %rd6, %rd90;
	setp.lt.u32 	%p27, %r1191, 15;
	mov.u32 	%r1826, %r1808;
	@%p27 bra 	$L__BB1_216;
	and.b32  	%r285, %r283, -16;
	mov.b32 	%r1810, 0;
	mov.u32 	%r1826, %r1808;
$L__BB1_183:
	.pragma "nounroll";
	ld.local.u32 	%r1812, [%rd21];
	mul.wide.s32 	%rd91, %r1812, 4;
	add.s64 	%rd92, %rd5, %rd91;
	ld.local.f32 	%f17544, [%rd92];
	mul.wide.u32 	%rd93, %r1826, 4;
	add.s64 	%rd22, %rd6, %rd93;
	ld.local.u32 	%r289, [%rd22];
	mul.wide.s32 	%rd94, %r289, 4;
	add.s64 	%rd95, %rd5, %rd94;
	ld.local.f32 	%f2109, [%rd95];
	setp.leu.f32 	%p28, %f17544, %f2109;
	@%p28 bra 	$L__BB1_185;
	st.local.u32 	[%rd21], %r289;
	st.local.u32 	[%rd22], %r1812;
	ld.local.u32 	%r1812, [%rd21];
	mul.wide.s32 	%rd96, %r1812, 4;
	add.s64 	%rd97, %rd5, %rd96;
	ld.local.f32 	%f17544, [%rd97];
$L__BB1_185:
	ld.local.u32 	%r292, [%rd22+4];
	mul.wide.s32 	%rd98, %r292, 4;
	add.s64 	%rd99, %rd5, %rd98;
	ld.local.f32 	%f2110, [%rd99];
	setp.leu.f32 	%p29, %f17544, %f2110;
	@%p29 bra 	$L__BB1_187;
	st.local.u32 	[%rd21], %r292;
	st.local.u32 	[%rd22+4], %r1812;
	ld.local.u32 	%r1812, [%rd21];
	mul.wide.s32 	%rd100, %r1812, 4;
	add.s64 	%rd101, %rd5, %rd100;
	ld.local.f32 	%f17544, [%rd101];
$L__BB1_187:
	ld.local.u32 	%r295, [%rd22+8];
	mul.wide.s32 	%rd102, %r295, 4;
	add.s64 	%rd103, %rd5, %rd102;
	ld.local.f32 	%f2111, [%rd103];
	setp.leu.f32 	%p30, %f17544, %f2111;
	@%p30 bra 	$L__BB1_189;
	st.local.u32 	[%rd21], %r295;
	st.local.u32 	[%rd22+8], %r1812;
	ld.local.u32 	%r1812, [%rd21];
	mul.wide.s32 	%rd104, %r1812, 4;
	add.s64 	%rd105, %rd5, %rd104;
	ld.local.f32 	%f17544, [%rd105];
$L__BB1_189:
	ld.local.u32 	%r298, [%rd22+12];
	mul.wide.s32 	%rd106, %r298, 4;
	add.s64 	%rd107, %rd5, %rd106;
	ld.local.f32 	%f2112, [%rd107];
	setp.leu.f32 	%p31, %f17544, %f2112;
	@%p31 bra 	$L__BB1_191;
	st.local.u32 	[%rd21], %r298;
	st.local.u32 	[%rd22+12], %r1812;
	ld.local.u32 	%r1812, [%rd21];
	mul.wide.s32 	%rd108, %r1812, 4;
	add.s64 	%rd109, %rd5, %rd108;
	ld.local.f32 	%f17544, [%rd109];
$L__BB1_191:
	ld.local.u32 	%r301, [%rd22+16];
	mul.wide.s32 	%rd110, %r301, 4;
	add.s64 	%rd111, %rd5, %rd110;
	ld.local.f32 	%f2113, [%rd111];
	setp.leu.f32 	%p32, %f17544, %f2113;
	@%p32 bra 	$L__BB1_193;
	st.local.u32 	[%rd21], %r301;
	st.local.u32 	[%rd22+16], %r1812;
	ld.local.u32 	%r1812, [%rd21];
	mul.wide.s32 	%rd112, %r1812, 4;
	add.s64 	%rd113, %rd5, %rd112;
	ld.local.f32 	%f17544, [%rd113];
$L__BB1_193:
	ld.local.u32 	%r304, [%rd22+20];
	mul.wide.s32 	%rd114, %r304, 4;
	add.s64 	%rd115, %rd5, %rd114;
	ld.local.f32 	%f2114, [%rd115];
	setp.leu.f32 	%p33, %f17544, %f2114;
	@%p33 bra 	$L__BB1_195;
	st.local.u32 	[%rd21], %r304;
	st.local.u32 	[%rd22+20], %r1812;
	ld.local.u32 	%r1812, [%rd21];
	mul.wide.s32 	%rd116, %r1812, 4;
	add.s64 	%rd117, %rd5, %rd116;
	ld.local.f32 	%f17544, [%rd117];
$L__BB1_195:
	ld.local.u32 	%r307, [%rd22+24];
	mul.wide.s32 	%rd118, %r307, 4;
	add.s64 	%rd119, %rd5, %rd118;
	ld.local.f32 	%f2115, [%rd119];
	setp.leu.f32 	%p34, %f17544, %f2115;
	@%p34 bra 	$L__BB1_197;
	st.local.u32 	[%rd21], %r307;
	st.local.u32 	[%rd22+24], %r1812;
	ld.local.u32 	%r1812, [%rd21];
	mul.wide.s32 	%rd120, %r1812, 4;
	add.s64 	%rd121, %rd5, %rd120;
	ld.local.f32 	%f17544, [%rd121];
$L__BB1_197:
	ld.local.u32 	%r310, [%rd22+28];
	mul.wide.s32 	%rd122, %r310, 4;
	add.s64 	%rd123, %rd5, %rd122;
	ld.local.f32 	%f2116, [%rd123];
	setp.leu.f32 	%p35, %f17544, %f2116;
	@%p35 bra 	$L__BB1_199;
	st.local.u32 	[%rd21], %r310;
	st.local.u32 	[%rd22+28], %r1812;
	ld.local.u32 	%r1812, [%rd21];
	mul.wide.s32 	%rd124, %r1812, 4;
	add.s64 	%rd125, %rd5, %rd124;
	ld.local.f32 	%f17544, [%rd125];
$L__BB1_199:
	ld.local.u32 	%r313, [%rd22+32];
	mul.wide.s32 	%rd126, %r313, 4;
	add.s64 	%rd127, %rd5, %rd126;
	ld.local.f32 	%f2117, [%rd127];
	setp.leu.f32 	%p36, %f17544, %f2117;
	@%p36 bra 	$L__BB1_201;
	st.local.u32 	[%rd21], %r313;
	st.local.u32 	[%rd22+32], %r1812;
	ld.local.u32 	%r1812, [%rd21];
	mul.wide.s32 	%rd128, %r1812, 4;
	add.s64 	%rd129, %rd5, %rd128;
	ld.local.f32 	%f17544, [%rd129];
$L__BB1_201:
	ld.local.u32 	%r316, [%rd22+36];
	mul.wide.s32 	%rd130, %r316, 4;
	add.s64 	%rd131, %rd5, %rd130;
	ld.local.f32 	%f2118, [%rd131];
	setp.leu.f32 	%p37, %f17544, %f2118;
	@%p37 bra 	$L__BB1_203;
	st.local.u32 	[%rd21], %r316;
	st.local.u32 	[%rd22+36], %r1812;
	ld.local.u32 	%r1812, [%rd21];
	mul.wide.s32 	%rd132, %r1812, 4;
	add.s64 	%rd133, %rd5, %rd132;
	ld.local.f32 	%f17544, [%rd133];
$L__BB1_203:
	ld.local.u32 	%r319, [%rd22+40];
	mul.wide.s32 	%rd134, %r319, 4;
	add.s64 	%rd135, %rd5, %rd134;
	ld.local.f32 	%f2119, [%rd135];
	setp.leu.f32 	%p38, %f17544, %f2119;
	@%p38 bra 	$L__BB1_205;
	st.local.u32 	[%rd21], %r319;
	st.local.u32 	[%rd22+40], %r1812;
	ld.local.u32 	%r1812, [%rd21];
	mul.wide.s32 	%rd136, %r1812, 4;
	add.s64 	%rd137, %rd5, %rd136;
	ld.local.f32 	%f17544, [%rd137];
$L__BB1_205:
	ld.local.u32 	%r322, [%rd22+44];
	mul.wide.s32 	%rd138, %r322, 4;
	add.s64 	%rd139, %rd5, %rd138;
	ld.local.f32 	%f2120, [%rd139];
	setp.leu.f32 	%p39, %f17544, %f2120;
	@%p39 bra 	$L__BB1_207;
	st.local.u32 	[%rd21], %r322;
	st.local.u32 	[%rd22+44], %r1812;
	ld.local.u32 	%r1812, [%rd21];
	mul.wide.s32 	%rd140, %r1812, 4;
	add.s64 	%rd141, %rd5, %rd140;
	ld.local.f32 	%f17544, [%rd141];
$L__BB1_207:
	ld.local.u32 	%r325, [%rd22+48];
	mul.wide.s32 	%rd142, %r325, 4;
	add.s64 	%rd143, %rd5, %rd142;
	ld.local.f32 	%f2121, [%rd143];
	setp.leu.f32 	%p40, %f17544, %f2121;
	@%p40 bra 	$L__BB1_209;
	st.local.u32 	[%rd21], %r325;
	st.local.u32 	[%rd22+48], %r1812;
	ld.local.u32 	%r1812, [%rd21];
	mul.wide.s32 	%rd144, %r1812, 4;
	add.s64 	%rd145, %rd5, %rd144;
	ld.local.f32 	%f17544, [%rd145];
$L__BB1_209:
	ld.local.u32 	%r328, [%rd22+52];
	mul.wide.s32 	%rd146, %r328, 4;
	add.s64 	%rd147, %rd5, %rd146;
	ld.local.f32 	%f2122, [%rd147];
	setp.leu.f32 	%p41, %f17544, %f2122;
	@%p41 bra 	$L__BB1_211;
	st.local.u32 	[%rd21], %r328;
	st.local.u32 	[%rd22+52], %r1812;
	ld.local.u32 	%r1812, [%rd21];
	mul.wide.s32 	%rd148, %r1812, 4;
	add.s64 	%rd149, %rd5, %rd148;
	ld.local.f32 	%f17544, [%rd149];
$L__BB1_211:
	ld.local.u32 	%r331, [%rd22+56];
	mul.wide.s32 	%rd150, %r331, 4;
	add.s64 	%rd151, %rd5, %rd150;
	ld.local.f32 	%f2123, [%rd151];
	setp.leu.f32 	%p42, %f17544, %f2123;
	@%p42 bra 	$L__BB1_213;
	st.local.u32 	[%rd21], %r331;
	st.local.u32 	[%rd22+56], %r1812;
	ld.local.u32 	%r1812, [%rd21];
	mul.wide.s32 	%rd152, %r1812, 4;
	add.s64 	%rd153, %rd5, %rd152;
	ld.local.f32 	%f17544, [%rd153];
$L__BB1_213:
	ld.local.u32 	%r334, [%rd22+60];
	mul.wide.s32 	%rd154, %r334, 4;
	add.s64 	%rd155, %rd5, %rd154;
	ld.local.f32 	%f2124, [%rd155];
	setp.leu.f32 	%p43, %f17544, %f2124;
	@%p43 bra 	$L__BB1_215;
	st.local.u32 	[%rd21], %r334;
	st.local.u32 	[%rd22+60], %r1812;
$L__BB1_215:
	add.s32 	%r1826, %r1826, 16;
	add.s32 	%r1810, %r1810, 16;
	setp.ne.s32 	%p44, %r1810, %r285;
	@%p44 bra 	$L__BB1_183;
$L__BB1_216:
	and.b32  	%r1193, %r283, 15;
	setp.eq.s32 	%p45, %r1193, 0;
	@%p45 bra 	$L__BB1_255;
	not.b16 	%rs9, %rs14;
	add.s16 	%rs10, %rs9, %rs1;
	cvt.u32.u16 	%r1194, %rs10;
	and.b32  	%r338, %r1194, 15;
	add.s32 	%r1195, %r338, -1;
	setp.lt.u32 	%p46, %r1195, 7;
	@%p46 bra 	$L__BB1_235;
	ld.local.u32 	%r1828, [%rd21];
	mul.wide.s32 	%rd156, %r1828, 4;
	add.s64 	%rd157, %rd5, %rd156;
	ld.local.f32 	%f17559, [%rd157];
	mul.wide.u32 	%rd158, %r1826, 4;
	add.s64 	%rd23, %rd6, %rd158;
	ld.local.u32 	%r340, [%rd23];
	mul.wide.s32 	%rd159, %r340, 4;
	add.s64 	%rd160, %rd5, %rd159;
	ld.local.f32 	%f2125, [%rd160];
	setp.leu.f32 	%p47, %f17559, %f2125;
	@%p47 bra 	$L__BB1_220;
	st.local.u32 	[%rd21], %r340;
	st.local.u32 	[%rd23], %r1828;
	ld.local.u32 	%r1828, [%rd21];
	mul.wide.s32 	%rd161, %r1828, 4;
	add.s64 	%rd162, %rd5, %rd161;
	ld.local.f32 	%f17559, [%rd162];
$L__BB1_220:
	ld.local.u32 	%r343, [%rd23+4];
	mul.wide.s32 	%rd163, %r343, 4;
	add.s64 	%rd164, %rd5, %rd163;
	ld.local.f32 	%f2126, [%rd164];
	setp.leu.f32 	%p48, %f17559, %f2126;
	@%p48 bra 	$L__BB1_222;
	st.local.u32 	[%rd21], %r343;
	st.local.u32 	[%rd23+4], %r1828;
	ld.local.u32 	%r1828, [%rd21];
	mul.wide.s32 	%rd165, %r1828, 4;
	add.s64 	%rd166, %rd5, %rd165;
	ld.local.f32 	%f17559, [%rd166];
$L__BB1_222:
	ld.local.u32 	%r346, [%rd23+8];
	mul.wide.s32 	%rd167, %r346, 4;
	add.s64 	%rd168, %rd5, %rd167;
	ld.local.f32 	%f2127, [%rd168];
	setp.leu.f32 	%p49, %f17559, %f2127;
	@%p49 bra 	$L__BB1_224;
	st.local.u32 	[%rd21], %r346;
	st.local.u32 	[%rd23+8], %r1828;
	ld.local.u32 	%r1828, [%rd21];
	mul.wide.s32 	%rd169, %r1828, 4;
	add.s64 	%rd170, %rd5, %rd169;
	ld.local.f32 	%f17559, [%rd170];
$L__BB1_224:
	ld.local.u32 	%r349, [%rd23+12];
	mul.wide.s32 	%rd171, %r349, 4;
	add.s64 	%rd172, %rd5, %rd171;
	ld.local.f32 	%f2128, [%rd172];
	setp.leu.f32 	%p50, %f17559, %f2128;
	@%p50 bra 	$L__BB1_226;
	st.local.u32 	[%rd21], %r349;
	st.local.u32 	[%rd23+12], %r1828;
	ld.local.u32 	%r1828, [%rd21];
	mul.wide.s32 	%rd173, %r1828, 4;
	add.s64 	%rd174, %rd5, %rd173;
	ld.local.f32 	%f17559, [%rd174];
$L__BB1_226:
	ld.local.u32 	%r352, [%rd23+16];
	mul.wide.s32 	%rd175, %r352, 4;
	add.s64 	%rd176, %rd5, %rd175;
	ld.local.f32 	%f2129, [%rd176];
	setp.leu.f32 	%p51, %f17559, %f2129;
	@%p51 bra 	$L__BB1_228;
	st.local.u32 	[%rd21], %r352;
	st.local.u32 	[%rd23+16], %r1828;
	ld.local.u32 	%r1828, [%rd21];
	mul.wide.s32 	%rd177, %r1828, 4;
	add.s64 	%rd178, %rd5, %rd177;
	ld.local.f32 	%f17559, [%rd178];
$L__BB1_228:
	ld.local.u32 	%r355, [%rd23+20];
	mul.wide.s32 	%rd179, %r355, 4;
	add.s64 	%rd180, %rd5, %rd179;
	ld.local.f32 	%f2130, [%rd180];
	setp.leu.f32 	%p52, %f17559, %f2130;
	@%p52 bra 	$L__BB1_230;
	st.local.u32 	[%rd21], %r355;
	st.local.u32 	[%rd23+20], %r1828;
	ld.local.u32 	%r1828, [%rd21];
	mul.wide.s32 	%rd181, %r1828, 4;
	add.s64 	%rd182, %rd5, %rd181;
	ld.local.f32 	%f17559, [%rd182];
$L__BB1_230:
	ld.local.u32 	%r358, [%rd23+24];
	mul.wide.s32 	%rd183, %r358, 4;
	add.s64 	%rd184, %rd5, %rd183;
	ld.local.f32 	%f2131, [%rd184];
	setp.leu.f32 	%p53, %f17559, %f2131;
	@%p53 bra 	$L__BB1_232;
	st.local.u32 	[%rd21], %r358;
	st.local.u32 	[%rd23+24], %r1828;
	ld.local.u32 	%r1828, [%rd21];
	mul.wide.s32 	%rd185, %r1828, 4;
	add.s64 	%rd186, %rd5, %rd185;
	ld.local.f32 	%f17559, [%rd186];
$L__BB1_232:
	ld.local.u32 	%r361, [%rd23+28];
	mul.wide.s32 	%rd187, %r361, 4;
	add.s64 	%rd188, %rd5, %rd187;
	ld.local.f32 	%f2132, [%rd188];
	setp.leu.f32 	%p54, %f17559, %f2132;
	@%p54 bra 	$L__BB1_234;
	st.local.u32 	[%rd21], %r361;
	st.local.u32 	[%rd23+28], %r1828;
$L__BB1_234:
	add.s32 	%r1826, %r1826, 8;
$L__BB1_235:
	and.b32  	%r1196, %r338, 7;
	setp.eq.s32 	%p55, %r1196, 0;
	@%p55 bra 	$L__BB1_255;
	not.b16 	%rs11, %rs13;
	add.s16 	%rs12, %rs11, %rs1;
	cvt.u32.u16 	%r1197, %rs12;
	and.b32  	%r1198, %r1197, 7;
	and.b32  	%r364, %r1197, 3;
	add.s32 	%r1199, %r1198, -1;
	setp.lt.u32 	%p56, %r1199, 3;
	@%p56 bra 	$L__BB1_246;
	ld.local.u32 	%r1836, [%rd21];
	mul.wide.s32 	%rd189, %r1836, 4;
	add.s64 	%rd190, %rd5, %rd189;
	ld.local.f32 	%f17566, [%rd190];
	mul.wide.u32 	%rd191, %r1826, 4;
	add.s64 	%rd24, %rd6, %rd191;
	ld.local.u32 	%r366, [%rd24];
	mul.wide.s32 	%rd192, %r366, 4;
	add.s64 	%rd193, %rd5, %rd192;
	ld.local.f32 	%f2133, [%rd193];
	setp.leu.f32 	%p57, %f17566, %f2133;
	@%p57 bra 	$L__BB1_239;
	st.local.u32 	[%rd21], %r366;
	st.local.u32 	[%rd24], %r1836;
	ld.local.u32 	%r1836, [%rd21];
	mul.wide.s32 	%rd194, %r1836, 4;
	add.s64 	%rd195, %rd5, %rd194;
	ld.local.f32 	%f17566, [%rd195];
$L__BB1_239:
	ld.local.u32 	%r369, [%rd24+4];
	mul.wide.s32 	%rd196, %r369, 4;
	add.s64 	%rd197, %rd5, %rd196;
	ld.local.f32 	%f2134, [%rd197];
	setp.leu.f32 	%p58, %f17566, %f2134;
	@%p58 bra 	$L__BB1_241;
	st.local.u32 	[%rd21], %r369;
	st.local.u32 	[%rd24+4], %r1836;
	ld.local.u32 	%r1836, [%rd21];
	mul.wide.s32 	%rd198, %r1836, 4;
	add.s64 	%rd199, %rd5, %rd198;
	ld.local.f32 	%f17566, [%rd199];
$L__BB1_241:
	ld.local.u32 	%r372, [%rd24+8];
	mul.wide.s32 	%rd200, %r372, 4;
	add.s64 	%rd201, %rd5, %rd200;
	ld.local.f32 	%f2135, [%rd201];
	setp.leu.f32 	%p59, %f17566, %f2135;
	@%p59 bra 	$L__BB1_243;
	st.local.u32 	[%rd21], %r372;
	st.local.u32 	[%rd24+8], %r1836;
	ld.local.u32 	%r1836, [%rd21];
	mul.wide.s32 	%rd202, %r1836, 4;
	add.s64 	%rd203, %rd5, %rd202;
	ld.local.f32 	%f17566, [%rd203];
$L__BB1_243:
	ld.local.u32 	%r375, [%rd24+12];
	mul.wide.s32 	%rd204, %r375, 4;
	add.s64 	%rd205, %rd5, %rd204;
	ld.local.f32 	%f2136, [%rd205];
	setp.leu.f32 	%p60, %f17566, %f2136;
	@%p60 bra 	$L__BB1_245;
	st.local.u32 	[%rd21], %r375;
	st.local.u32 	[%rd24+12], %r1836;
$L__BB1_245:
	add.s32 	%r1826, %r1826, 4;
$L__BB1_246:
	setp.eq.s32 	%p61, %r364, 0;
	@%p61 bra 	$L__BB1_255;
	ld.local.u32 	%r378, [%rd21];
	mul.wide.s32 	%rd206, %r378, 4;
	add.s64 	%rd207, %rd5, %rd206;
	ld.local.f32 	%f2137, [%rd207];
	mul.wide.u32 	%rd208, %r1826, 4;
	add.s64 	%rd25, %rd6, %rd208;
	ld.local.u32 	%r379, [%rd25];
	mul.wide.s32 	%rd209, %r379, 4;
	add.s64 	%rd210, %rd5, %rd209;
	ld.local.f32 	%f2138, [%rd210];
	setp.leu.f32 	%p62, %f2137, %f2138;
	@%p62 bra 	$L__BB1_249;
	st.local.u32 	[%rd21], %r379;
	st.local.u32 	[%rd25], %r378;
$L__BB1_249:
	setp.eq.s32 	%p63, %r364, 1;
	@%p63 bra 	$L__BB1_255;
	ld.local.u32 	%r380, [%rd21];
	mul.wide.s32 	%rd211, %r380, 4;
	add.s64 	%rd212, %rd5, %rd211;
	ld.local.f32 	%f2139, [%rd212];
	ld.local.u32 	%r381, [%rd25+4];
	mul.wide.s32 	%rd213, %r381, 4;
	add.s64 	%rd214, %rd5, %rd213;
	ld.local.f32 	%f2140, [%rd214];
	setp.leu.f32 	%p64, %f2139, %f2140;
	@%p64 bra 	$L__BB1_252;
	st.local.u32 	[%rd21], %r381;
	st.local.u32 	[%rd25+4], %r380;
$L__BB1_252:
	setp.eq.s32 	%p65, %r364, 2;
	@%p65 bra 	$L__BB1_255;
	ld.local.u32 	%r382, [%rd21];
	mul.wide.s32 	%rd215, %r382, 4;
	add.s64 	%rd216, %rd5, %rd215;
	ld.local.f32 	%f2141, [%rd216];
	ld.local.u32 	%r383, [%rd25+8];
	mul.wide.s32 	%rd217, %r383, 4;
	add.s64 	%rd218, %rd5, %rd217;
	ld.local.f32 	%f2142, [%rd218];
	setp.leu.f32 	%p66, %f2141, %f2142;
	@%p66 bra 	$L__BB1_255;
	st.local.u32 	[%rd21], %r383;
	st.local.u32 	[%rd25+8], %r382;
$L__BB1_255:
	setp.ne.s32 	%p67, %r1808, %r239;
	add.s16 	%rs14, %rs14, 1;
	add.s16 	%rs13, %rs13, 1;
	@%p67 bra 	$L__BB1_181;
$L__BB1_256:
	ld.local.u32 	%r384, [%rd6];
	mul.wide.s32 	%rd219, %r384, 4;
	add.s64 	%rd220, %rd4, %rd219;
	ld.global.u32 	%r1200, [%rd220];
	setp.lt.s32 	%p68, %r1200, 1;
	@%p68 bra 	$L__BB1_316;
	setp.lt.s32 	%p69, %r1165, 1;
	mov.b32 	%r2207, -1;
	mov.f32 	%f18191, 0f7F7FFFFF;
	@%p69 bra 	$L__BB1_315;
	mov.f32 	%f18191, 0f7F7FFFFF;
	mov.b32 	%r2207, -1;
	mov.b32 	%r1839, 0;
	mov.f32 	%f17604, %f18191;
	mov.f32 	%f17603, %f18191;
$L__BB1_259:
	mov.f32 	%f414, %f17603;
	mov.f32 	%f413, %f17604;
	mov.f32 	%f412, %f18191;
	mov.u32 	%r386, %r2207;
	mul.wide.u32 	%rd221, %r1839, 4;
	add.s64 	%rd222, %rd1, %rd221;
	ld.global.u32 	%r1204, [%rd222];
	setp.ne.s32 	%p70, %r1204, %r384;
	@%p70 bra 	$L__BB1_314;
	setp.lt.s32 	%p71, %r1166, 32;
	mov.f32 	%f17574, 0f00000000;
	mov.b32 	%r1842, 0;
	mov.f32 	%f17573, %f17574;
	@%p71 bra 	$L__BB1_287;
	mov.b32 	%r1842, 0;
	mov.f32 	%f17573, 0f00000000;
	mov.f32 	%f17574, %f17573;
$L__BB1_262:
	mul.wide.u32 	%rd223, %r1842, 4;
	add.s64 	%rd224, %rd19, %rd223;
	ld.global.f32 	%f2147, [%rd224];
	mul.lo.s32 	%r1207, %r1839, %r1166;
	mul.wide.s32 	%rd225, %r1207, 4;
	add.s64 	%rd226, %rd2, %rd225;
	add.s64 	%rd227, %rd226, %rd223;
	ld.global.f32 	%f2148, [%rd227];
	sub.f32 	%f2149, %f2147, %f2148;
	ld.global.f32 	%f2150, [%rd224+4];
	ld.global.f32 	%f2151, [%rd227+4];
	sub.f32 	%f2152, %f2150, %f2151;
	ld.global.f32 	%f2153, [%rd224+8];
	ld.global.f32 	%f2154, [%rd227+8];
	sub.f32 	%f2155, %f2153, %f2154;
	ld.global.f32 	%f2156, [%rd224+12];
	ld.global.f32 	%f2157, [%rd227+12];
	sub.f32 	%f2158, %f2156, %f2157;
	ld.global.f32 	%f2159, [%rd224+16];
	ld.global.f32 	%f2160, [%rd227+16];
	sub.f32 	%f2161, %f2159, %f2160;
	ld.global.f32 	%f2162, [%rd224+20];
	ld.global.f32 	%f2163, [%rd227+20];
	sub.f32 	%f2164, %f2162, %f2163;
	ld.global.f32 	%f2165, [%rd224+24];
	ld.global.f32 	%f2166, [%rd227+24];
	sub.f32 	%f2167, %f2165, %f2166;
	ld.global.f32 	%f2168, [%rd224+28];
	ld.global.f32 	%f2169, [%rd227+28];
	sub.f32 	%f2170, %f2168, %f2169;
	ld.global.f32 	%f2171, [%rd224+32];
	ld.global.f32 	%f2172, [%rd227+32];
	sub.f32 	%f2173, %f2171, %f2172;
	ld.global.f32 	%f2174, [%rd224+36];
	ld.global.f32 	%f2175, [%rd227+36];
	sub.f32 	%f2176, %f2174, %f2175;
	ld.global.f32 	%f2177, [%rd224+40];
	ld.global.f32 	%f2178, [%rd227+40];
	sub.f32 	%f2179, %f2177, %f2178;
	ld.global.f32 	%f2180, [%rd224+44];
	ld.global.f32 	%f2181, [%rd227+44];
	sub.f32 	%f2182, %f2180, %f2181;
	ld.global.f32 	%f2183, [%rd224+48];
	ld.global.f32 	%f2184, [%rd227+48];
	sub.f32 	%f2185, %f2183, %f2184;
	ld.global.f32 	%f2186, [%rd224+52];
	ld.global.f32 	%f2187, [%rd227+52];
	sub.f32 	%f2188, %f2186, %f2187;
	ld.global.f32 	%f2189, [%rd224+56];
	ld.global.f32 	%f2190, [%rd227+56];
	sub.f32 	%f2191, %f2189, %f2190;
	ld.global.f32 	%f2192, [%rd224+60];
	ld.global.f32 	%f2193, [%rd227+60];
	sub.f32 	%f2194, %f2192, %f2193;
	ld.global.f32 	%f2195, [%rd224+64];
	ld.global.f32 	%f2196, [%rd227+64];
	sub.f32 	%f2197, %f2195, %f2196;
	ld.global.f32 	%f2198, [%rd224+68];
	ld.global.f32 	%f2199, [%rd227+68];
	sub.f32 	%f2200, %f2198, %f2199;
	ld.global.f32 	%f2201, [%rd224+72];
	ld.global.f32 	%f2202, [%rd227+72];
	sub.f32 	%f2203, %f2201, %f2202;
	ld.global.f32 	%f2204, [%rd224+76];
	ld.global.f32 	%f2205, [%rd227+76];
	sub.f32 	%f2206, %f2204, %f2205;
	ld.global.f32 	%f2207, [%rd224+80];
	ld.global.f32 	%f2208, [%rd227+80];
	sub.f32 	%f2209, %f2207, %f2208;
	ld.global.f32 	%f2210, [%rd224+84];
	ld.global.f32 	%f2211, [%rd227+84];
	sub.f32 	%f2212, %f2210, %f2211;
	ld.global.f32 	%f2213, [%rd224+88];
	ld.global.f32 	%f2214, [%rd227+88];
	sub.f32 	%f2215, %f2213, %f2214;
	ld.global.f32 	%f2216, [%rd224+92];
	ld.global.f32 	%f2217, [%rd227+92];
	sub.f32 	%f2218, %f2216, %f2217;
	ld.global.f32 	%f2219, [%rd224+96];
	ld.global.f32 	%f2220, [%rd227+96];
	sub.f32 	%f2221, %f2219, %f2220;
	ld.global.f32 	%f2222, [%rd224+100];
	ld.global.f32 	%f2223, [%rd227+100];
	sub.f32 	%f2224, %f2222, %f2223;
	ld.global.f32 	%f2225, [%rd224+104];
	ld.global.f32 	%f2226, [%rd227+104];
	sub.f32 	%f2227, %f2225, %f2226;
	ld.global.f32 	%f2228, [%rd224+108];
	ld.global.f32 	%f2229, [%rd227+108];
	sub.f32 	%f2230, %f2228, %f2229;
	ld.global.f32 	%f2231, [%rd224+112];
	ld.global.f32 	%f2232, [%rd227+112];
	sub.f32 	%f2233, %f2231, %f2232;
	ld.global.f32 	%f2234, [%rd224+116];
	ld.global.f32 	%f2235, [%rd227+116];
	sub.f32 	%f2236, %f2234, %f2235;
	ld.global.f32 	%f2237, [%rd224+120];
	ld.global.f32 	%f2238, [%rd227+120];
	sub.f32 	%f2239, %f2237, %f2238;
	ld.global.f32 	%f2240, [%rd224+124];
	ld.global.f32 	%f2241, [%rd227+124];
	sub.f32 	%f2242, %f2240, %f2241;
	mul.f32 	%f2243, %f2149, %f2149;
	sub.f32 	%f2244, %f2243, %f17574;
	add.f32 	%f2245, %f17573, %f2244;
	sub.f32 	%f2246, %f17573, %f2245;
	add.f32 	%f2247, %f2244, %f2246;
	fma.rn.f32 	%f2248, %f2152, %f2152, %f2247;
	add.f32 	%f2249, %f2245, %f2248;
	sub.f32 	%f2250, %f2245, %f2249;
	add.f32 	%f2251, %f2248, %f2250;
	fma.rn.f32 	%f2252, %f2155, %f2155, %f2251;
	add.f32 	%f2253, %f2249, %f2252;
	sub.f32 	%f2254, %f2249, %f2253;
	add.f32 	%f2255, %f2252, %f2254;
	fma.rn.f32 	%f2256, %f2158, %f2158, %f2255;
	add.f32 	%f2257, %f2253, %f2256;
	sub.f32 	%f2258, %f2253, %f2257;
	add.f32 	%f2259, %f2256, %f2258;
	fma.rn.f32 	%f2260, %f2161, %f2161, %f2259;
	add.f32 	%f2261, %f2257, %f2260;
	sub.f32 	%f2262, %f2257, %f2261;
	add.f32 	%f2263, %f2260, %f2262;
	fma.rn.f32 	%f2264, %f2164, %f2164, %f2263;
	add.f32 	%f2265, %f2261, %f2264;
	sub.f32 	%f2266, %f2261, %f2265;
	add.f32 	%f2267, %f2264, %f2266;
	fma.rn.f32 	%f2268, %f2167, %f2167, %f2267;
	add.f32 	%f2269, %f2265, %f2268;
	sub.f32 	%f2270, %f2265, %f2269;
	add.f32 	%f2271, %f2268, %f2270;
	fma.rn.f32 	%f2272, %f2170, %f2170, %f2271;
	add.f32 	%f2273, %f2269, %f2272;
	sub.f32 	%f2274, %f2269, %f2273;
	add.f32 	%f2275, %f2272, %f2274;
	fma.rn.f32 	%f2276, %f2173, %f2173, %f2275;
	add.f32 	%f2277, %f2273, %f2276;
	sub.f32 	%f2278, %f2273, %f2277;
	add.f32 	%f2279, %f2276, %f2278;
	fma.rn.f32 	%f2280, %f2176, %f2176, %f2279;
	add.f32 	%f2281, %f2277, %f2280;
	sub.f32 	%f2282, %f2277, %f2281;
	add.f32 	%f2283, %f2280, %f2282;
	fma.rn.f32 	%f2284, %f2179, %f2179, %f2283;
	add.f32 	%f2285, %f2281, %f2284;
	sub.f32 	%f2286, %f2281, %f2285;
	add.f32 	%f2287, %f2284, %f2286;
	fma.rn.f32 	%f2288, %f2182, %f2182, %f2287;
	add.f32 	%f2289, %f2285, %f2288;
	sub.f32 	%f2290, %f2285, %f2289;
	add.f32 	%f2291, %f2288, %f2290;
	fma.rn.f32 	%f2292, %f2185, %f2185, %f2291;
	add.f32 	%f2293, %f2289, %f2292;
	sub.f32 	%f2294, %f2289, %f2293;
	add.f32 	%f2295, %f2292, %f2294;
	fma.rn.f32 	%f2296, %f2188, %f2188, %f2295;
	add.f32 	%f2297, %f2293, %f2296;
	sub.f32 	%f2298, %f2293, %f2297;
	add.f32 	%f2299, %f2296, %f2298;
	fma.rn.f32 	%f2300, %f2191, %f2191, %f2299;
	add.f32 	%f2301, %f2297, %f2300;
	sub.f32 	%f2302, %f2297, %f2301;
	add.f32 	%f2303, %f2300, %f2302;
	fma.rn.f32 	%f2304, %f2194, %f2194, %f2303;
	add.f32 	%f2305, %f2301, %f2304;
	sub.f32 	%f2306, %f2301, %f2305;
	add.f32 	%f2307, %f2304, %f2306;
	fma.rn.f32 	%f2308, %f2197, %f2197, %f2307;
	add.f32 	%f2309, %f2305, %f2308;
	sub.f32 	%f2310, %f2305, %f2309;
	add.f32 	%f2311, %f2308, %f2310;
	fma.rn.f32 	%f2312, %f2200, %f2200, %f2311;
	add.f32 	%f2313, %f2309, %f2312;
	sub.f32 	%f2314, %f2309, %f2313;
	add.f32 	%f2315, %f2312, %f2314;
	fma.rn.f32 	%f2316, %f2203, %f2203, %f2315;
	add.f32 	%f2317, %f2313, %f2316;
	sub.f32 	%f2318, %f2313, %f2317;
	add.f32 	%f2319, %f2316, %f2318;
	fma.rn.f32 	%f2320, %f2206, %f2206, %f2319;
	add.f32 	%f2321, %f2317, %f2320;
	sub.f32 	%f2322, %f2317, %f2321;
	add.f32 	%f2323, %f2320, %f2322;
	fma.rn.f32 	%f2324, %f2209, %f2209, %f2323;
	add.f32 	%f2325, %f2321, %f2324;
	sub.f32 	%f2326, %f2321, %f2325;
	add.f32 	%f2327, %f2324, %f2326;
	fma.rn.f32 	%f2328, %f2212, %f2212, %f2327;
	add.f32 	%f2329, %f2325, %f2328;
	sub.f32 	%f2330, %f2325, %f2329;
	add.f32 	%f2331, %f2328, %f2330;
	fma.rn.f32 	%f2332, %f2215, %f2215, %f2331;
	add.f32 	%f2333, %f2329, %f2332;
	sub.f32 	%f2334, %f2329, %f2333;
	add.f32 	%f2335, %f2332, %f2334;
	fma.rn.f32 	%f2336, %f2218, %f2218, %f2335;
	add.f32 	%f2337, %f2333, %f2336;
	sub.f32 	%f2338, %f2333, %f2337;
	add.f32 	%f2339, %f2336, %f2338;
	fma.rn.f32 	%f2340, %f2221, %f2221, %f2339;
	add.f32 	%f2341, %f2337, %f2340;
	sub.f32 	%f2342, %f2337, %f2341;
	add.f32 	%f2343, %f2340, %f2342;
	fma.rn.f32 	%f2344, %f2224, %f2224, %f2343;
	add.f32 	%f2345, %f2341, %f2344;
	sub.f32 	%f2346, %f2341, %f2345;
	add.f32 	%f2347, %f2344, %f2346;
	fma.rn.f32 	%f2348, %f2227, %f2227, %f2347;
	add.f32 	%f2349, %f2345, %f2348;
	sub.f32 	%f2350, %f2345, %f2349;
	add.f32 	%f2351, %f2348, %f2350;
	fma.rn.f32 	%f2352, %f2230, %f2230, %f2351;
	add.f32 	%f2353, %f2349, %f2352;
	sub.f32 	%f2354, %f2349, %f2353;
	add.f32 	%f2355, %f2352, %f2354;
	fma.rn.f32 	%f2356, %f2233, %f2233, %f2355;
	add.f32 	%f2357, %f2353, %f2356;
	sub.f32 	%f2358, %f2353, %f2357;
	add.f32 	%f2359, %f2356, %f2358;
	fma.rn.f32 	%f2360, %f2236, %f2236, %f2359;
	add.f32 	%f2361, %f2357, %f2360;
	sub.f32 	%f2362, %f2357, %f2361;
	add.f32 	%f2363, %f2360, %f2362;
	fma.rn.f32 	%f2364, %f2239, %f2239, %f2363;
	add.f32 	%f2365, %f2361, %f2364;
	sub.f32 	%f2366, %f2361, %f2365;
	add.f32 	%f2367, %f2364, %f2366;
	fma.rn.f32 	%f2368, %f2242, %f2242, %f2367;
	add.f32 	%f17573, %f2365, %f2368;
	sub.f32 	%f2369, %f17573, %f2365;
	sub.f32 	%f17574, %f2369, %f2368;
	add.s32 	%r1842, %r1842, 32;
	add.s32 	%r1208, %r1166, -31;
	setp.lt.s32 	%p72, %r1842, %r1208;
	@%p72 bra 	$L__BB1_262;
	bra.uni 	$L__BB1_287;
$L__BB1_263:
	ld.param.u64 	%rd1058, [cluster_search_param_2];
	cvta.to.global.u64 	%rd58, %rd1058;
	mul.lo.s32 	%r1177, %r1791, %r1166;
	mul.wide.s32 	%rd59, %r1177, 4;
	add.s64 	%rd20, %rd58, %rd59;
	add.s32 	%r243, %r1166, -15;
	setp.ge.s32 	%p6, %r1793, %r243;
	@%p6 bra 	$L__BB1_264;
	bra.uni 	$L__BB1_881;
$L__BB1_264:
	add.s32 	%r247, %r1166, -7;
	setp.ge.s32 	%p8, %r1793, %r247;
	@%p8 bra 	$L__BB1_265;
	bra.uni 	$L__BB1_890;
$L__BB1_265:
	add.s32 	%r251, %r1166, -3;
	setp.ge.s32 	%p10, %r1793, %r251;
	@%p10 bra 	$L__BB1_274;
	add.s32 	%r1179, %r1793, 4;
	max.s32 	%r1180, %r251, %r1179;
	not.b32 	%r1181, %r1793;
	add.s32 	%r252, %r1180, %r1181;
	shr.u32 	%r1182, %r252, 2;
	add.s32 	%r253, %r1182, 1;
	setp.lt.u32 	%p11, %r252, 12;
	@%p11 bra 	$L__BB1_269;
	and.b32  	%r254, %r253, 2147483644;
	mov.b32 	%r1802, 0;
$L__BB1_268:
	.pragma "nounroll";
	mul.wide.u32 	%rd66, %r1793, 4;
	add.s64 	%rd67, %rd19, %rd66;
	ld.global.f32 	%f1812, [%rd67];
	add.s64 	%rd68, %rd20, %rd66;
	ld.global.f32 	%f1813, [%rd68];
	sub.f32 	%f1814, %f1812, %f1813;
	ld.global.f32 	%f1815, [%rd67+4];
	ld.global.f32 	%f1816, [%rd68+4];
	sub.f32 	%f1817, %f1815, %f1816;
	ld.global.f32 	%f1818, [%rd67+8];
	ld.global.f32 	%f1819, [%rd68+8];
	sub.f32 	%f1820, %f1818, %f1819;
	ld.global.f32 	%f1821, [%rd67+12];
	ld.global.f32 	%f1822, [%rd68+12];
	sub.f32 	%f1823, %f1821, %f1822;
	mul.f32 	%f1824, %f1814, %f1814;
	sub.f32 	%f1825, %f1824, %f17514;
	add.f32 	%f1826, %f17513, %f1825;
	sub.f32 	%f1827, %f17513, %f1826;
	add.f32 	%f1828, %f1825, %f1827;
	fma.rn.f32 	%f1829, %f1817, %f1817, %f1828;
	add.f32 	%f1830, %f1826, %f1829;
	sub.f32 	%f1831, %f1826, %f1830;
	add.f32 	%f1832, %f1829, %f1831;
	fma.rn.f32 	%f1833, %f1820, %f1820, %f1832;
	add.f32 	%f1834, %f1830, %f1833;
	sub.f32 	%f1835, %f1830, %f1834;
	add.f32 	%f1836, %f1833, %f1835;
	fma.rn.f32 	%f1837, %f1823, %f1823, %f1836;
	add.f32 	%f1838, %f1834, %f1837;
	ld.global.f32 	%f1839, [%rd67+16];
	ld.global.f32 	%f1840, [%rd68+16];
	sub.f32 	%f1841, %f1839, %f1840;
	ld.global.f32 	%f1842, [%rd67+20];
	ld.global.f32 	%f1843, [%rd68+20];
	sub.f32 	%f1844, %f1842, %f1843;
	ld.global.f32 	%f1845, [%rd67+24];
	ld.global.f32 	%f1846, [%rd68+24];
	sub.f32 	%f1847, %f1845, %f1846;
	ld.global.f32 	%f1848, [%rd67+28];
	ld.global.f32 	%f1849, [%rd68+28];
	sub.f32 	%f1850, %f1848, %f1849;
	sub.f32 	%f1851, %f1834, %f1838;
	add.f32 	%f1852, %f1837, %f1851;
	fma.rn.f32 	%f1853, %f1841, %f1841, %f1852;
	add.f32 	%f1854, %f1838, %f1853;
	sub.f32 	%f1855, %f1838, %f1854;
	add.f32 	%f1856, %f1853, %f1855;
	fma.rn.f32 	%f1857, %f1844, %f1844, %f1856;
	add.f32 	%f1858, %f1854, %f1857;
	sub.f32 	%f1859, %f1854, %f1858;
	add.f32 	%f1860, %f1857, %f1859;
	fma.rn.f32 	%f1861, %f1847, %f1847, %f1860;
	add.f32 	%f1862, %f1858, %f1861;
	sub.f32 	%f1863, %f1858, %f1862;
	add.f32 	%f1864, %f1861, %f1863;
	fma.rn.f32 	%f1865, %f1850, %f1850, %f1864;
	add.f32 	%f1866, %f1862, %f1865;
	ld.global.f32 	%f1867, [%rd67+32];
	ld.global.f32 	%f1868, [%rd68+32];
	sub.f32 	%f1869, %f1867, %f1868;
	ld.global.f32 	%f1870, [%rd67+36];
	ld.global.f32 	%f1871, [%rd68+36];
	sub.f32 	%f1872, %f1870, %f1871;
	ld.global.f32 	%f1873, [%rd67+40];
	ld.global.f32 	%f1874, [%rd68+40];
	sub.f32 	%f1875, %f1873, %f1874;
	ld.global.f32 	%f1876, [%rd67+44];
	ld.global.f32 	%f1877, [%rd68+44];
	sub.f32 	%f1878, %f1876, %f1877;
	sub.f32 	%f1879, %f1862, %f1866;
	add.f32 	%f1880, %f1865, %f1879;
	fma.rn.f32 	%f1881, %f1869, %f1869, %f1880;
	add.f32 	%f1882, %f1866, %f1881;
	sub.f32 	%f1883, %f1866, %f1882;
	add.f32 	%f1884, %f1881, %f1883;
	fma.rn.f32 	%f1885, %f1872, %f1872, %f1884;
	add.f32 	%f1886, %f1882, %f1885;
	sub.f32 	%f1887, %f1882, %f1886;
	add.f32 	%f1888, %f1885, %f1887;
	fma.rn.f32 	%f1889, %f1875, %f1875, %f1888;
	add.f32 	%f1890, %f1886, %f1889;
	sub.f32 	%f1891, %f1886, %f1890;
	add.f32 	%f1892, %f1889, %f1891;
	fma.rn.f32 	%f1893, %f1878, %f1878, %f1892;
	add.f32 	%f1894, %f1890, %f1893;
	ld.global.f32 	%f1895, [%rd67+48];
	ld.global.f32 	%f1896, [%rd68+48];
	sub.f32 	%f1897, %f1895, %f1896;
	ld.global.f32 	%f1898, [%rd67+52];
	ld.global.f32 	%f1899, [%rd68+52];
	sub.f32 	%f1900, %f1898, %f1899;
	ld.global.f32 	%f1901, [%rd67+56];
	ld.global.f32 	%f1902, [%rd68+56];
	sub.f32 	%f1903, %f1901, %f1902;
	ld.global.f32 	%f1904, [%rd67+60];
	ld.global.f32 	%f1905, [%rd68+60];
	sub.f32 	%f1906, %f1904, %f1905;
	sub.f32 	%f1907, %f1890, %f1894;
	add.f32 	%f1908, %f1893, %f1907;
	fma.rn.f32 	%f1909, %f1897, %f1897, %f1908;
	add.f32 	%f1910, %f1894, %f1909;
	sub.f32 	%f1911, %f1894, %f1910;
	add.f32 	%f1912, %f1909, %f1911;
	fma.rn.f32 	%f1913, %f1900, %f1900, %f1912;
	add.f32 	%f1914, %f1910, %f1913;
	sub.f32 	%f1915, %f1910, %f1914;
	add.f32 	%f1916, %f1913, %f1915;
	fma.rn.f32 	%f1917, %f1903, %f1903, %f1916;
	add.f32 	%f1918, %f1914, %f1917;
	sub.f32 	%f1919, %f1914, %f1918;
	add.f32 	%f1920, %f1917, %f1919;
	fma.rn.f32 	%f1921, %f1906, %f1906, %f1920;
	add.f32 	%f17513, %f1918, %f1921;
	sub.f32 	%f1922, %f17513, %f1918;
	sub.f32 	%f17514, %f1922, %f1921;
	add.s32 	%r1793, %r1793, 16;
	add.s32 	%r1802, %r1802, 4;
	setp.eq.s32 	%p12, %r1802, %r254;
	@%p12 bra 	$L__BB1_269;
	bra.uni 	$L__BB1_268;
$L__BB1_269:
	and.b32  	%r1185, %r253, 3;
	setp.eq.s32 	%p13, %r1185, 0;
	@%p13 bra 	$L__BB1_274;
	setp.eq.s32 	%p14, %r1185, 1;
	@%p14 bra 	$L__BB1_272;
	mul.wide.u32 	%rd69, %r1793, 4;
	add.s64 	%rd70, %rd19, %rd69;
	ld.global.f32 	%f1924, [%rd70];
	add.s64 	%rd71, %rd20, %rd69;
	ld.global.f32 	%f1925, [%rd71];
	sub.f32 	%f1926, %f1924, %f1925;
	ld.global.f32 	%f1927, [%rd70+4];
	ld.global.f32 	%f1928, [%rd71+4];
	sub.f32 	%f1929, %f1927, %f1928;
	ld.global.f32 	%f1930, [%rd70+8];
	ld.global.f32 	%f1931, [%rd71+8];
	sub.f32 	%f1932, %f1930, %f1931;
	ld.global.f32 	%f1933, [%rd70+12];
	ld.global.f32 	%f1934, [%rd71+12];
	sub.f32 	%f1935, %f1933, %f1934;
	mul.f32 	%f1936, %f1926, %f1926;
	sub.f32 	%f1937, %f1936, %f17514;
	add.f32 	%f1938, %f17513, %f1937;
	sub.f32 	%f1939, %f17513, %f1938;
	add.f32 	%f1940, %f1937, %f1939;
	fma.rn.f32 	%f1941, %f1929, %f1929, %f1940;
	add.f32 	%f1942, %f1938, %f1941;
	sub.f32 	%f1943, %f1938, %f1942;
	add.f32 	%f1944, %f1941, %f1943;
	fma.rn.f32 	%f1945, %f1932, %f1932, %f1944;
	add.f32 	%f1946, %f1942, %f1945;
	sub.f32 	%f1947, %f1942, %f1946;
	add.f32 	%f1948, %f1945, %f1947;
	fma.rn.f32 	%f1949, %f1935, %f1935, %f1948;
	add.f32 	%f1950, %f1946, %f1949;
	ld.global.f32 	%f1951, [%rd70+16];
	ld.global.f32 	%f1952, [%rd71+16];
	sub.f32 	%f1953, %f1951, %f1952;
	ld.global.f32 	%f1954, [%rd70+20];
	ld.global.f32 	%f1955, [%rd71+20];
	sub.f32 	%f1956, %f1954, %f1955;
	ld.global.f32 	%f1957, [%rd70+24];
	ld.global.f32 	%f1958, [%rd71+24];
	sub.f32 	%f1959, %f1957, %f1958;
	ld.global.f32 	%f1960, [%rd70+28];
	ld.global.f32 	%f1961, [%rd71+28];
	sub.f32 	%f1962, %f1960, %f1961;
	sub.f32 	%f1963, %f1946, %f1950;
	add.f32 	%f1964, %f1949, %f1963;
	fma.rn.f32 	%f1965, %f1953, %f1953, %f1964;
	add.f32 	%f1966, %f1950, %f1965;
	sub.f32 	%f1967, %f1950, %f1966;
	add.f32 	%f1968, %f1965, %f1967;
	fma.rn.f32 	%f1969, %f1956, %f1956, %f1968;
	add.f32 	%f1970, %f1966, %f1969;
	sub.f32 	%f1971, %f1966, %f1970;
	add.f32 	%f1972, %f1969, %f1971;
	fma.rn.f32 	%f1973, %f1959, %f1959, %f1972;
	add.f32 	%f1974, %f1970, %f1973;
	sub.f32 	%f1975, %f1970, %f1974;
	add.f32 	%f1976, %f1973, %f1975;
	fma.rn.f32 	%f1977, %f1962, %f1962, %f1976;
	add.f32 	%f17513, %f1974, %f1977;
	sub.f32 	%f1978, %f17513, %f1974;
	sub.f32 	%f17514, %f1978, %f1977;
	add.s32 	%r1793, %r1793, 8;
$L__BB1_272:
	and.b32  	%r1186, %r252, 4;
	setp.ne.s32 	%p15, %r1186, 0;
	@%p15 bra 	$L__BB1_274;
	mul.wide.u32 	%rd72, %r1793, 4;
	add.s64 	%rd73, %rd19, %rd72;
	ld.global.f32 	%f1979, [%rd73];
	add.s64 	%rd74, %rd20, %rd72;
	ld.global.f32 	%f1980, [%rd74];
	sub.f32 	%f1981, %f1979, %f1980;
	ld.global.f32 	%f1982, [%rd73+4];
	ld.global.f32 	%f1983, [%rd74+4];
	sub.f32 	%f1984, %f1982, %f1983;
	ld.global.f32 	%f1985, [%rd73+8];
	ld.global.f32 	%f1986, [%rd74+8];
	sub.f32 	%f1987, %f1985, %f1986;
	ld.global.f32 	%f1988, [%rd73+12];
	ld.global.f32 	%f1989, [%rd74+12];
	sub.f32 	%f1990, %f1988, %f1989;
	mul.f32 	%f1991, %f1981, %f1981;
	sub.f32 	%f1992, %f1991, %f17514;
	add.f32 	%f1993, %f17513, %f1992;
	sub.f32 	%f1994, %f17513, %f1993;
	add.f32 	%f1995, %f1992, %f1994;
	fma.rn.f32 	%f1996, %f1984, %f1984, %f1995;
	add.f32 	%f1997, %f1993, %f1996;
	sub.f32 	%f1998, %f1993, %f1997;
	add.f32 	%f1999, %f1996, %f1998;
	fma.rn.f32 	%f2000, %f1987, %f1987, %f1999;
	add.f32 	%f2001, %f1997, %f2000;
	sub.f32 	%f2002, %f1997, %f2001;
	add.f32 	%f2003, %f2000, %f2002;
	fma.rn.f32 	%f2004, %f1990, %f1990, %f2003;
	add.f32 	%f17513, %f2001, %f2004;
	sub.f32 	%f2005, %f17513, %f2001;
	sub.f32 	%f17514, %f2005, %f2004;
	add.s32 	%r1793, %r1793, 4;
$L__BB1_274:
	setp.ge.s32 	%p16, %r1793, %r1166;
	@%p16 bra 	$L__BB1_286;
	sub.s32 	%r264, %r1166, %r1793;
	and.b32  	%r265, %r264, 7;
	sub.s32 	%r1187, %r1793, %r1166;
	setp.gt.u32 	%p17, %r1187, -8;
	@%p17 bra 	$L__BB1_278;
	and.b32  	%r266, %r264, -8;
	mov.b32 	%r1804, 0;
$L__BB1_277:
	.pragma "nounroll";
	mul.wide.u32 	%rd75, %r1793, 4;
	add.s64 	%rd76, %rd19, %rd75;
	ld.global.f32 	%f2007, [%rd76];
	add.s64 	%rd77, %rd20, %rd75;
	ld.global.f32 	%f2008, [%rd77];
	sub.f32 	%f2009, %f2007, %f2008;
	mul.f32 	%f2010, %f2009, %f2009;
	sub.f32 	%f2011, %f2010, %f17514;
	add.f32 	%f2012, %f17513, %f2011;
	ld.global.f32 	%f2013, [%rd76+4];
	ld.global.f32 	%f2014, [%rd77+4];
	sub.f32 	%f2015, %f2013, %f2014;
	sub.f32 	%f2016, %f17513, %f2012;
	add.f32 	%f2017, %f2011, %f2016;
	fma.rn.f32 	%f2018, %f2015, %f2015, %f2017;
	add.f32 	%f2019, %f2012, %f2018;
	ld.global.f32 	%f2020, [%rd76+8];
	ld.global.f32 	%f2021, [%rd77+8];
	sub.f32 	%f2022, %f2020, %f2021;
	sub.f32 	%f2023, %f2012, %f2019;
	add.f32 	%f2024, %f2018, %f2023;
	fma.rn.f32 	%f2025, %f2022, %f2022, %f2024;
	add.f32 	%f2026, %f2019, %f2025;
	ld.global.f32 	%f2027, [%rd76+12];
	ld.global.f32 	%f2028, [%rd77+12];
	sub.f32 	%f2029, %f2027, %f2028;
	sub.f32 	%f2030, %f2019, %f2026;
	add.f32 	%f2031, %f2025, %f2030;
	fma.rn.f32 	%f2032, %f2029, %f2029, %f2031;
	add.f32 	%f2033, %f2026, %f2032;
	ld.global.f32 	%f2034, [%rd76+16];
	ld.global.f32 	%f2035, [%rd77+16];
	sub.f32 	%f2036, %f2034, %f2035;
	sub.f32 	%f2037, %f2026, %f2033;
	add.f32 	%f2038, %f2032, %f2037;
	fma.rn.f32 	%f2039, %f2036, %f2036, %f2038;
	add.f32 	%f2040, %f2033, %f2039;
	ld.global.f32 	%f2041, [%rd76+20];
	ld.global.f32 	%f2042, [%rd77+20];
	sub.f32 	%f2043, %f2041, %f2042;
	sub.f32 	%f2044, %f2033, %f2040;
	add.f32 	%f2045, %f2039, %f2044;
	fma.rn.f32 	%f2046, %f2043, %f2043, %f2045;
	add.f32 	%f2047, %f2040, %f2046;
	ld.global.f32 	%f2048, [%rd76+24];
	ld.global.f32 	%f2049, [%rd77+24];
	sub.f32 	%f2050, %f2048, %f2049;
	sub.f32 	%f2051, %f2040, %f2047;
	add.f32 	%f2052, %f2046, %f2051;
	fma.rn.f32 	%f2053, %f2050, %f2050, %f2052;
	add.f32 	%f2054, %f2047, %f2053;
	ld.global.f32 	%f2055, [%rd76+28];
	ld.global.f32 	%f2056, [%rd77+28];
	sub.f32 	%f2057, %f2055, %f2056;
	sub.f32 	%f2058, %f2047, %f2054;
	add.f32 	%f2059, %f2053, %f2058;
	fma.rn.f32 	%f2060, %f2057, %f2057, %f2059;
	add.f32 	%f17513, %f2054, %f2060;
	sub.f32 	%f2061, %f17513, %f2054;
	sub.f32 	%f17514, %f2061, %f2060;
	add.s32 	%r1793, %r1793, 8;
	add.s32 	%r1804, %r1804, 8;
	setp.ne.s32 	%p18, %r1804, %r266;
	@%p18 bra 	$L__BB1_277;
$L__BB1_278:
	setp.eq.s32 	%p19, %r265, 0;
	@%p19 bra 	$L__BB1_286;
	and.b32  	%r276, %r264, 3;
	setp.lt.u32 	%p20, %r265, 4;
	@%p20 bra 	$L__BB1_281;
	mul.wide.u32 	%rd78, %r1793, 4;
	add.s64 	%rd79, %rd19, %rd78;
	ld.global.f32 	%f2063, [%rd79];
	add.s64 	%rd80, %rd20, %rd78;
	ld.global.f32 	%f2064, [%rd80];
	sub.f32 	%f2065, %f2063, %f2064;
	mul.f32 	%f2066, %f2065, %f2065;
	sub.f32 	%f2067, %f2066, %f17514;
	add.f32 	%f2068, %f17513, %f2067;
	ld.global.f32 	%f2069, [%rd79+4];
	ld.global.f32 	%f2070, [%rd80+4];
	sub.f32 	%f2071, %f2069, %f2070;
	sub.f32 	%f2072, %f17513, %f2068;
	add.f32 	%f2073, %f2067, %f2072;
	fma.rn.f32 	%f2074, %f2071, %f2071, %f2073;
	add.f32 	%f2075, %f2068, %f2074;
	ld.global.f32 	%f2076, [%rd79+8];
	ld.global.f32 	%f2077, [%rd80+8];
	sub.f32 	%f2078, %f2076, %f2077;
	sub.f32 	%f2079, %f2068, %f2075;
	add.f32 	%f2080, %f2074, %f2079;
	fma.rn.f32 	%f2081, %f2078, %f2078, %f2080;
	add.f32 	%f2082, %f2075, %f2081;
	ld.global.f32 	%f2083, [%rd79+12];
	ld.global.f32 	%f2084, [%rd80+12];
	sub.f32 	%f2085, %f2083, %f2084;
	sub.f32 	%f2086, %f2075, %f2082;
	add.f32 	%f2087, %f2081, %f2086;
	fma.rn.f32 	%f2088, %f2085, %f2085, %f2087;
	add.f32 	%f17513, %f2082, %f2088;
	sub.f32 	%f2089, %f17513, %f2082;
	sub.f32 	%f17514, %f2089, %f2088;
	add.s32 	%r1793, %r1793, 4;
$L__BB1_281:
	setp.eq.s32 	%p21, %r276, 0;
	@%p21 bra 	$L__BB1_286;
	setp.eq.s32 	%p22, %r276, 1;
	@%p22 bra 	$L__BB1_284;
	mul.wide.u32 	%rd81, %r1793, 4;
	add.s64 	%rd82, %rd19, %rd81;
	ld.global.f32 	%f2091, [%rd82];
	add.s64 	%rd83, %rd20, %rd81;
	ld.global.f32 	%f2092, [%rd83];
	sub.f32 	%f2093, %f2091, %f2092;
	mul.f32 	%f2094, %f2093, %f2093;
	sub.f32 	%f2095, %f2094, %f17514;
	add.f32 	%f2096, %f17513, %f2095;
	ld.global.f32 	%f2097, [%rd82+4];
	ld.global.f32 	%f2098, [%rd83+4];
	sub.f32 	%f2099, %f2097, %f2098;
	sub.f32 	%f2100, %f17513, %f2096;
	add.f32 	%f2101, %f2095, %f2100;
	fma.rn.f32 	%f2102, %f2099, %f2099, %f2101;
	add.f32 	%f17513, %f2096, %f2102;
	sub.f32 	%f2103, %f17513, %f2096;
	sub.f32 	%f17514, %f2103, %f2102;
	add.s32 	%r1793, %r1793, 2;
$L__BB1_284:
	and.b32  	%r1189, %r264, 1;
	setp.eq.b32 	%p23, %r1189, 1;
	not.pred 	%p24, %p23;
	@%p24 bra 	$L__BB1_286;
	mul.wide.u32 	%rd84, %r1793, 4;
	add.s64 	%rd85, %rd19, %rd84;
	ld.global.f32 	%f2104, [%rd85];
	add.s64 	%rd86, %rd20, %rd84;
	ld.global.f32 	%f2105, [%rd86];
	sub.f32 	%f2106, %f2104, %f2105;
	mul.f32 	%f2107, %f2106, %f2106;
	sub.f32 	%f2108, %f2107, %f17514;
	add.f32 	%f17513, %f17513, %f2108;
$L__BB1_286:
	ld.param.u32 	%r1664, [cluster_search_param_9];
	mul.wide.u32 	%rd87, %r1791, 4;
	add.s64 	%rd88, %rd5, %rd87;
	st.local.f32 	[%rd88], %f17513;
	add.s64 	%rd89, %rd6, %rd87;
	st.local.u32 	[%rd89], %r1791;
	add.s32 	%r1791, %r1791, 1;
	setp.eq.s32 	%p25, %r1791, %r1664;
	@%p25 bra 	$L__BB1_179;
	bra.uni 	$L__BB1_176;
$L__BB1_287:
	mul.lo.s32 	%r1209, %r1839, %r1166;
	mul.wide.s32 	%rd228, %r1209, 4;
	add.s64 	%rd26, %rd2, %rd228;
	add.s32 	%r388, %r1166, -15;
	setp.ge.s32 	%p73, %r1842, %r388;
	@%p73 bra 	$L__BB1_288;
	bra.uni 	$L__BB1_882;
$L__BB1_288:
	add.s32 	%r392, %r1166, -7;
	setp.ge.s32 	%p75, %r1842, %r392;
	@%p75 bra 	$L__BB1_289;
	bra.uni 	$L__BB1_891;
$L__BB1_289:
	add.s32 	%r396, %r1166, -3;
	setp.ge.s32 	%p77, %r1842, %r396;
	@%p77 bra 	$L__BB1_298;
	add.s32 	%r1211, %r1842, 4;
	max.s32 	%r1212, %r396, %r1211;
	not.b32 	%r1213, %r1842;
	add.s32 	%r397, %r1212, %r1213;
	shr.u32 	%r1214, %r397, 2;
	add.s32 	%r398, %r1214, 1;
	setp.lt.u32 	%p78, %r397, 12;
	@%p78 bra 	$L__BB1_293;
	and.b32  	%r399, %r398, 2147483644;
	mov.b32 	%r1851, 0;
$L__BB1_292:
	.pragma "nounroll";
	mul.wide.u32 	%rd235, %r1842, 4;
	add.s64 	%rd236, %rd19, %rd235;
	ld.global.f32 	%f2537, [%rd236];
	add.s64 	%rd237, %rd26, %rd235;
	ld.global.f32 	%f2538, [%rd237];
	sub.f32 	%f2539, %f2537, %f2538;
	ld.global.f32 	%f2540, [%rd236+4];
	ld.global.f32 	%f2541, [%rd237+4];
	sub.f32 	%f2542, %f2540, %f2541;
	ld.global.f32 	%f2543, [%rd236+8];
	ld.global.f32 	%f2544, [%rd237+8];
	sub.f32 	%f2545, %f2543, %f2544;
	ld.global.f32 	%f2546, [%rd236+12];
	ld.global.f32 	%f2547, [%rd237+12];
	sub.f32 	%f2548, %f2546, %f2547;
	mul.f32 	%f2549, %f2539, %f2539;
	sub.f32 	%f2550, %f2549, %f17574;
	add.f32 	%f2551, %f17573, %f2550;
	sub.f32 	%f2552, %f17573, %f2551;
	add.f32 	%f2553, %f2550, %f2552;
	fma.rn.f32 	%f2554, %f2542, %f2542, %f2553;
	add.f32 	%f2555, %f2551, %f2554;
	sub.f32 	%f2556, %f2551, %f2555;
	add.f32 	%f2557, %f2554, %f2556;
	fma.rn.f32 	%f2558, %f2545, %f2545, %f2557;
	add.f32 	%f2559, %f2555, %f2558;
	sub.f32 	%f2560, %f2555, %f2559;
	add.f32 	%f2561, %f2558, %f2560;
	fma.rn.f32 	%f2562, %f2548, %f2548, %f2561;
	add.f32 	%f2563, %f2559, %f2562;
	ld.global.f32 	%f2564, [%rd236+16];
	ld.global.f32 	%f2565, [%rd237+16];
	sub.f32 	%f2566, %f2564, %f2565;
	ld.global.f32 	%f2567, [%rd236+20];
	ld.global.f32 	%f2568, [%rd237+20];
	sub.f32 	%f2569, %f2567, %f2568;
	ld.global.f32 	%f2570, [%rd236+24];
	ld.global.f32 	%f2571, [%rd237+24];
	sub.f32 	%f2572, %f2570, %f2571;
	ld.global.f32 	%f2573, [%rd236+28];
	ld.global.f32 	%f2574, [%rd237+28];
	sub.f32 	%f2575, %f2573, %f2574;
	sub.f32 	%f2576, %f2559, %f2563;
	add.f32 	%f2577, %f2562, %f2576;
	fma.rn.f32 	%f2578, %f2566, %f2566, %f2577;
	add.f32 	%f2579, %f2563, %f2578;
	sub.f32 	%f2580, %f2563, %f2579;
	add.f32 	%f2581, %f2578, %f2580;
	fma.rn.f32 	%f2582, %f2569, %f2569, %f2581;
	add.f32 	%f2583, %f2579, %f2582;
	sub.f32 	%f2584, %f2579, %f2583;
	add.f32 	%f2585, %f2582, %f2584;
	fma.rn.f32 	%f2586, %f2572, %f2572, %f2585;
	add.f32 	%f2587, %f2583, %f2586;
	sub.f32 	%f2588, %f2583, %f2587;
	add.f32 	%f2589, %f2586, %f2588;
	fma.rn.f32 	%f2590, %f2575, %f2575, %f2589;
	add.f32 	%f2591, %f2587, %f2590;
	ld.global.f32 	%f2592, [%rd236+32];
	ld.global.f32 	%f2593, [%rd237+32];
	sub.f32 	%f2594, %f2592, %f2593;
	ld.global.f32 	%f2595, [%rd236+36];
	ld.global.f32 	%f2596, [%rd237+36];
	sub.f32 	%f2597, %f2595, %f2596;
	ld.global.f32 	%f2598, [%rd236+40];
	ld.global.f32 	%f2599, [%rd237+40];
	sub.f32 	%f2600, %f2598, %f2599;
	ld.global.f32 	%f2601, [%rd236+44];
	ld.global.f32 	%f2602, [%rd237+44];
	sub.f32 	%f2603, %f2601, %f2602;
	sub.f32 	%f2604, %f2587, %f2591;
	add.f32 	%f2605, %f2590, %f2604;
	fma.rn.f32 	%f2606, %f2594, %f2594, %f2605;
	add.f32 	%f2607, %f2591, %f2606;
	sub.f32 	%f2608, %f2591, %f2607;
	add.f32 	%f2609, %f2606, %f2608;
	fma.rn.f32 	%f2610, %f2597, %f2597, %f2609;
	add.f32 	%f2611, %f2607, %f2610;
	sub.f32 	%f2612, %f2607, %f2611;
	add.f32 	%f2613, %f2610, %f2612;
	fma.rn.f32 	%f2614, %f2600, %f2600, %f2613;
	add.f32 	%f2615, %f2611, %f2614;
	sub.f32 	%f2616, %f2611, %f2615;
	add.f32 	%f2617, %f2614, %f2616;
	fma.rn.f32 	%f2618, %f2603, %f2603, %f2617;
	add.f32 	%f2619, %f2615, %f2618;
	ld.global.f32 	%f2620, [%rd236+48];
	ld.global.f32 	%f2621, [%rd237+48];
	sub.f32 	%f2622, %f2620, %f2621;
	ld.global.f32 	%f2623, [%rd236+52];
	ld.global.f32 	%f2624, [%rd237+52];
	sub.f32 	%f2625, %f2623, %f2624;
	ld.global.f32 	%f2626, [%rd236+56];
	ld.global.f32 	%f2627, [%rd237+56];
	sub.f32 	%f2628, %f2626, %f2627;
	ld.global.f32 	%f2629, [%rd236+60];
	ld.global.f32 	%f2630, [%rd237+60];
	sub.f32 	%f2631, %f2629, %f2630;
	sub.f32 	%f2632, %f2615, %f2619;
	add.f32 	%f2633, %f2618, %f2632;
	fma.rn.f32 	%f2634, %f2622, %f2622, %f2633;
	add.f32 	%f2635, %f2619, %f2634;
	sub.f32 	%f2636, %f2619, %f2635;
	add.f32 	%f2637, %f2634, %f2636;
	fma.rn.f32 	%f2638, %f2625, %f2625, %f2637;
	add.f32 	%f2639, %f2635, %f2638;
	sub.f32 	%f2640, %f2635, %f2639;
	add.f32 	%f2641, %f2638, %f2640;
	fma.rn.f32 	%f2642, %f2628, %f2628, %f2641;
	add.f32 	%f2643, %f2639, %f2642;
	sub.f32 	%f2644, %f2639, %f2643;
	add.f32 	%f2645, %f2642, %f2644;
	fma.rn.f32 	%f2646, %f2631, %f2631, %f2645;
	add.f32 	%f17573, %f2643, %f2646;
	sub.f32 	%f2647, %f17573, %f2643;
	sub.f32 	%f17574, %f2647, %f2646;
	add.s32 	%r1842, %r1842, 16;
	add.s32 	%r1851, %r1851, 4;
	setp.eq.s32 	%p79, %r1851, %r399;
	@%p79 bra 	$L__BB1_293;
	bra.uni 	$L__BB1_292;
$L__BB1_293:
	and.b32  	%r1217, %r398, 3;
	setp.eq.s32 	%p80, %r1217, 0;
	@%p80 bra 	$L__BB1_298;
	setp.eq.s32 	%p81, %r1217, 1;
	@%p81 bra 	$L__BB1_296;
	mul.wide.u32 	%rd238, %r1842, 4;
	add.s64 	%rd239, %rd19, %rd238;
	ld.global.f32 	%f2649, [%rd239];
	add.s64 	%rd240, %rd26, %rd238;
	ld.global.f32 	%f2650, [%rd240];
	sub.f32 	%f2651, %f2649, %f2650;
	ld.global.f32 	%f2652, [%rd239+4];
	ld.global.f32 	%f2653, [%rd240+4];
	sub.f32 	%f2654, %f2652, %f2653;
	ld.global.f32 	%f2655, [%rd239+8];
	ld.global.f32 	%f2656, [%rd240+8];
	sub.f32 	%f2657, %f2655, %f2656;
	ld.global.f32 	%f2658, [%rd239+12];
	ld.global.f32 	%f2659, [%rd240+12];
	sub.f32 	%f2660, %f2658, %f2659;
	mul.f32 	%f2661, %f2651, %f2651;
	sub.f32 	%f2662, %f2661, %f17574;
	add.f32 	%f2663, %f17573, %f2662;
	sub.f32 	%f2664, %f17573, %f2663;
	add.f32 	%f2665, %f2662, %f2664;
	fma.rn.f32 	%f2666, %f2654, %f2654, %f2665;
	add.f32 	%f2667, %f2663, %f2666;
	sub.f32 	%f2668, %f2663, %f2667;
	add.f32 	%f2669, %f2666, %f2668;
	fma.rn.f32 	%f2670, %f2657, %f2657, %f2669;
	add.f32 	%f2671, %f2667, %f2670;
	sub.f32 	%f2672, %f2667, %f2671;
	add.f32 	%f2673, %f2670, %f2672;
	fma.rn.f32 	%f2674, %f2660, %f2660, %f2673;
	add.f32 	%f2675, %f2671, %f2674;
	ld.global.f32 	%f2676, [%rd239+16];
	ld.global.f32 	%f2677, [%rd240+16];
	sub.f32 	%f2678, %f2676, %f2677;
	ld.global.f32 	%f2679, [%rd239+20];
	ld.global.f32 	%f2680, [%rd240+20];
	sub.f32 	%f2681, %f2679, %f2680;
	ld.global.f32 	%f2682, [%rd239+24];
	ld.global.f32 	%f2683, [%rd240+24];
	sub.f32 	%f2684, %f2682, %f2683;
	ld.global.f32 	%f2685, [%rd239+28];
	ld.global.f32 	%f2686, [%rd240+28];
	sub.f32 	%f2687, %f2685, %f2686;
	sub.f32 	%f2688, %f2671, %f2675;
	add.f32 	%f2689, %f2674, %f2688;
	fma.rn.f32 	%f2690, %f2678, %f2678, %f2689;
	add.f32 	%f2691, %f2675, %f2690;
	sub.f32 	%f2692, %f2675, %f2691;
	add.f32 	%f2693, %f2690, %f2692;
	fma.rn.f32 	%f2694, %f2681, %f2681, %f2693;
	add.f32 	%f2695, %f2691, %f2694;
	sub.f32 	%f2696, %f2691, %f2695;
	add.f32 	%f2697, %f2694, %f2696;
	fma.rn.f32 	%f2698, %f2684, %f2684, %f2697;
	add.f32 	%f2699, %f2695, %f2698;
	sub.f32 	%f2700, %f2695, %f2699;
	add.f32 	%f2701, %f2698, %f2700;
	fma.rn.f32 	%f2702, %f2687, %f2687, %f2701;
	add.f32 	%f17573, %f2699, %f2702;
	sub.f32 	%f2703, %f17573, %f2699;
	sub.f32 	%f17574, %f2703, %f2702;
	add.s32 	%r1842, %r1842, 8;
$L__BB1_296:
	and.b32  	%r1218, %r397, 4;
	setp.ne.s32 	%p82, %r1218, 0;
	@%p82 bra 	$L__BB1_298;
	mul.wide.u32 	%rd241, %r1842, 4;
	add.s64 	%rd242, %rd19, %rd241;
	ld.global.f32 	%f2704, [%rd242];
	add.s64 	%rd243, %rd26, %rd241;
	ld.global.f32 	%f2705, [%rd243];
	sub.f32 	%f2706, %f2704, %f2705;
	ld.global.f32 	%f2707, [%rd242+4];
	ld.global.f32 	%f2708, [%rd243+4];
	sub.f32 	%f2709, %f2707, %f2708;
	ld.global.f32 	%f2710, [%rd242+8];
	ld.global.f32 	%f2711, [%rd243+8];
	sub.f32 	%f2712, %f2710, %f2711;
	ld.global.f32 	%f2713, [%rd242+12];
	ld.global.f32 	%f2714, [%rd243+12];
	sub.f32 	%f2715, %f2713, %f2714;
	mul.f32 	%f2716, %f2706, %f2706;
	sub.f32 	%f2717, %f2716, %f17574;
	add.f32 	%f2718, %f17573, %f2717;
	sub.f32 	%f2719, %f17573, %f2718;
	add.f32 	%f2720, %f2717, %f2719;
	fma.rn.f32 	%f2721, %f2709, %f2709, %f2720;
	add.f32 	%f2722, %f2718, %f2721;
	sub.f32 	%f2723, %f2718, %f2722;
	add.f32 	%f2724, %f2721, %f2723;
	fma.rn.f32 	%f2725, %f2712, %f2712, %f2724;
	add.f32 	%f2726, %f2722, %f2725;
	sub.f32 	%f2727, %f2722, %f2726;
	add.f32 	%f2728, %f2725, %f2727;
	fma.rn.f32 	%f2729, %f2715, %f2715, %f2728;
	add.f32 	%f17573, %f2726, %f2729;
	sub.f32 	%f2730, %f17573, %f2726;
	sub.f32 	%f17574, %f2730, %f2729;
	add.s32 	%r1842, %r1842, 4;
$L__BB1_298:
	setp.ge.s32 	%p83, %r1842, %r1166;
	@%p83 bra 	$L__BB1_310;
	sub.s32 	%r409, %r1166, %r1842;
	and.b32  	%r410, %r409, 7;
	sub.s32 	%r1219, %r1842, %r1166;
	setp.gt.u32 	%p84, %r1219, -8;
	@%p84 bra 	$L__BB1_302;
	and.b32  	%r411, %r409, -8;
	mov.b32 	%r1853, 0;
$L__BB1_301:
	.pragma "nounroll";
	mul.wide.u32 	%rd244, %r1842, 4;
	add.s64 	%rd245, %rd19, %rd244;
	ld.global.f32 	%f2732, [%rd245];
	add.s64 	%rd246, %rd26, %rd244;
	ld.global.f32 	%f2733, [%rd246];
	sub.f32 	%f2734, %f2732, %f2733;
	mul.f32 	%f2735, %f2734, %f2734;
	sub.f32 	%f2736, %f2735, %f17574;
	add.f32 	%f2737, %f17573, %f2736;
	ld.global.f32 	%f2738, [%rd245+4];
	ld.global.f32 	%f2739, [%rd246+4];
	sub.f32 	%f2740, %f2738, %f2739;
	sub.f32 	%f2741, %f17573, %f2737;
	add.f32 	%f2742, %f2736, %f2741;
	fma.rn.f32 	%f2743, %f2740, %f2740, %f2742;
	add.f32 	%f2744, %f2737, %f2743;
	ld.global.f32 	%f2745, [%rd245+8];
	ld.global.f32 	%f2746, [%rd246+8];
	sub.f32 	%f2747, %f2745, %f2746;
	sub.f32 	%f2748, %f2737, %f2744;
	add.f32 	%f2749, %f2743, %f2748;
	fma.rn.f32 	%f2750, %f2747, %f2747, %f2749;
	add.f32 	%f2751, %f2744, %f2750;
	ld.global.f32 	%f2752, [%rd245+12];
	ld.global.f32 	%f2753, [%rd246+12];
	sub.f32 	%f2754, %f2752, %f2753;
	sub.f32 	%f2755, %f2744, %f2751;
	add.f32 	%f2756, %f2750, %f2755;
	fma.rn.f32 	%f2757, %f2754, %f2754, %f2756;
	add.f32 	%f2758, %f2751, %f2757;
	ld.global.f32 	%f2759, [%rd245+16];
	ld.global.f32 	%f2760, [%rd246+16];
	sub.f32 	%f2761, %f2759, %f2760;
	sub.f32 	%f2762, %f2751, %f2758;
	add.f32 	%f2763, %f2757, %f2762;
	fma.rn.f32 	%f2764, %f2761, %f2761, %f2763;
	add.f32 	%f2765, %f2758, %f2764;
	ld.global.f32 	%f2766, [%rd245+20];
	ld.global.f32 	%f2767, [%rd246+20];
	sub.f32 	%f2768, %f2766, %f2767;
	sub.f32 	%f2769, %f2758, %f2765;
	add.f32 	%f2770, %f2764, %f2769;
	fma.rn.f32 	%f2771, %f2768, %f2768, %f2770;
	add.f32 	%f2772, %f2765, %f2771;
	ld.global.f32 	%f2773, [%rd245+24];
	ld.global.f32 	%f2774, [%rd246+24];
	sub.f32 	%f2775, %f2773, %f2774;
	sub.f32 	%f2776, %f2765, %f2772;
	add.f32 	%f2777, %f2771, %f2776;
	fma.rn.f32 	%f2778, %f2775, %f2775, %f2777;
	add.f32 	%f2779, %f2772, %f2778;
	ld.global.f32 	%f2780, [%rd245+28];
	ld.global.f32 	%f2781, [%rd246+28];
	sub.f32 	%f2782, %f2780, %f2781;
	sub.f32 	%f2783, %f2772, %f2779;
	add.f32 	%f2784, %f2778, %f2783;
	fma.rn.f32 	%f2785, %f2782, %f2782, %f2784;
	add.f32 	%f17573, %f2779, %f2785;
	sub.f32 	%f2786, %f17573, %f2779;
	sub.f32 	%f17574, %f2786, %f2785;
	add.s32 	%r1842, %r1842, 8;
	add.s32 	%r1853, %r1853, 8;
	setp.ne.s32 	%p85, %r1853, %r411;
	@%p85 bra 	$L__BB1_301;
$L__BB1_302:
	setp.eq.s32 	%p86, %r410, 0;
	@%p86 bra 	$L__BB1_310;
	and.b32  	%r421, %r409, 3;
	setp.lt.u32 	%p87, %r410, 4;
	@%p87 bra 	$L__BB1_305;
	mul.wide.u32 	%rd247, %r1842, 4;
	add.s64 	%rd248, %rd19, %rd247;
	ld.global.f32 	%f2788, [%rd248];
	add.s64 	%rd249, %rd26, %rd247;
	ld.global.f32 	%f2789, [%rd249];
	sub.f32 	%f2790, %f2788, %f2789;
	mul.f32 	%f2791, %f2790, %f2790;
	sub.f32 	%f2792, %f2791, %f17574;
	add.f32 	%f2793, %f17573, %f2792;
	ld.global.f32 	%f2794, [%rd248+4];
	ld.global.f32 	%f2795, [%rd249+4];
	sub.f32 	%f2796, %f2794, %f2795;
	sub.f32 	%f2797, %f17573, %f2793;
	add.f32 	%f2798, %f2792, %f2797;
	fma.rn.f32 	%f2799, %f2796, %f2796, %f2798;
	add.f32 	%f2800, %f2793, %f2799;
	ld.global.f32 	%f2801, [%rd248+8];
	ld.global.f32 	%f2802, [%rd249+8];
	sub.f32 	%f2803, %f2801, %f2802;
	sub.f32 	%f2804, %f2793, %f2800;
	add.f32 	%f2805, %f2799, %f2804;
	fma.rn.f32 	%f2806, %f2803, %f2803, %f2805;
	add.f32 	%f2807, %f2800, %f2806;
	ld.global.f32 	%f2808, [%rd248+12];
	ld.global.f32 	%f2809, [%rd249+12];
	sub.f32 	%f2810, %f2808, %f2809;
	sub.f32 	%f2811, %f2800, %f2807;
	add.f32 	%f2812, %f2806, %f2811;
	fma.rn.f32 	%f2813, %f2810, %f2810, %f2812;
	add.f32 	%f17573, %f2807, %f2813;
	sub.f32 	%f2814, %f17573, %f2807;
	sub.f32 	%f17574, %f2814, %f2813;
	add.s32 	%r1842, %r1842, 4;
$L__BB1_305:
	setp.eq.s32 	%p88, %r421, 0;
	@%p88 bra 	$L__BB1_310;
	setp.eq.s32 	%p89, %r421, 1;
	@%p89 bra 	$L__BB1_308;
	mul.wide.u32 	%rd250, %r1842, 4;
	add.s64 	%rd251, %rd19, %rd250;
	ld.global.f32 	%f2816, [%rd251];
	add.s64 	%rd252, %rd26, %rd250;
	ld.global.f32 	%f2817, [%rd252];
	sub.f32 	%f2818, %f2816, %f2817;
	mul.f32 	%f2819, %f2818, %f2818;
	sub.f32 	%f2820, %f2819, %f17574;
	add.f32 	%f2821, %f17573, %f2820;
	ld.global.f32 	%f2822, [%rd251+4];
	ld.global.f32 	%f2823, [%rd252+4];
	sub.f32 	%f2824, %f2822, %f2823;
	sub.f32 	%f2825, %f17573, %f2821;
	add.f32 	%f2826, %f2820, %f2825;
	fma.rn.f32 	%f2827, %f2824, %f2824, %f2826;
	add.f32 	%f17573, %f2821, %f2827;
	sub.f32 	%f2828, %f17573, %f2821;
	sub.f32 	%f17574, %f2828, %f2827;
	add.s32 	%r1842, %r1842, 2;
$L__BB1_308:
	and.b32  	%r1221, %r409, 1;
	setp.eq.b32 	%p90, %r1221, 1;
	not.pred 	%p91, %p90;
	@%p91 bra 	$L__BB1_310;
	mul.wide.u32 	%rd253, %r1842, 4;
	add.s64 	%rd254, %rd19, %rd253;
	ld.global.f32 	%f2829, [%rd254];
	add.s64 	%rd255, %rd26, %rd253;
	ld.global.f32 	%f2830, [%rd255];
	sub.f32 	%f2831, %f2829, %f2830;
	mul.f32 	%f2832, %f2831, %f2831;
	sub.f32 	%f2833, %f2832, %f17574;
	add.f32 	%f17573, %f17573, %f2833;
$L__BB1_310:
	setp.lt.f32 	%p92, %f17573, %f412;
	mov.f32 	%f17603, %f413;
	mov.f32 	%f17604, %f412;
	mov.f32 	%f18191, %f17573;
	mov.u32 	%r2207, %r1839;
	@%p92 bra 	$L__BB1_314;
	setp.lt.f32 	%p93, %f17573, %f413;
	mov.f32 	%f17603, %f413;
	mov.f32 	%f17604, %f17573;
	mov.f32 	%f18191, %f412;
	mov.u32 	%r2207, %r386;
	@%p93 bra 	$L__BB1_314;
	setp.geu.f32 	%p94, %f17573, %f414;
	mov.f32 	%f17603, %f414;
	mov.f32 	%f17604, %f413;
	mov.f32 	%f18191, %f412;
	mov.u32 	%r2207, %r386;
	@%p94 bra 	$L__BB1_314;
	mov.f32 	%f17603, %f17573;
	mov.f32 	%f17604, %f413;
	mov.f32 	%f18191, %f412;
	mov.u32 	%r2207, %r386;
$L__BB1_314:
	add.s32 	%r1839, %r1839, 1;
	setp.ne.s32 	%p95, %r1839, %r1165;
	@%p95 bra 	$L__BB1_259;
$L__BB1_315:
	setp.lt.f32 	%p96, %f18191, 0f7F7FFFFF;
	@%p96 bra 	$L__BB1_347;
$L__BB1_316:
	ld.local.u32 	%r429, [%rd6+4];
	mul.wide.s32 	%rd256, %r429, 4;
	add.s64 	%rd257, %rd4, %rd256;
	ld.global.u32 	%r1223, [%rd257];
	mov.b32 	%r2207, -1;
	mov.f32 	%f18191, 0f7F7FFFFF;
	min.s32 	%r1224, %r1223, %r1165;
	setp.lt.s32 	%p97, %r1224, 1;
	@%p97 bra 	$L__BB1_347;
	mov.f32 	%f18191, 0f7F7FFFFF;
	mov.b32 	%r2207, -1;
	mov.b32 	%r1859, 0;
$L__BB1_318:
	mul.wide.u32 	%rd258, %r1859, 4;
	add.s64 	%rd259, %rd1, %rd258;
	ld.global.u32 	%r1227, [%rd259];
	setp.ne.s32 	%p98, %r1227, %r429;
	@%p98 bra 	$L__BB1_346;
	setp.lt.s32 	%p99, %r1166, 32;
	mov.f32 	%f17611, 0f00000000;
	mov.b32 	%r1862, 0;
	mov.f32 	%f17610, %f17611;
	@%p99 bra 	$L__BB1_322;
	mov.b32 	%r1862, 0;
	mov.f32 	%f17610, 0f00000000;
	mov.f32 	%f17611, %f17610;
$L__BB1_321:
	mul.wide.u32 	%rd260, %r1862, 4;
	add.s64 	%rd261, %rd19, %rd260;
	ld.global.f32 	%f2838, [%rd261];
	mul.lo.s32 	%r1230, %r1859, %r1166;
	mul.wide.s32 	%rd262, %r1230, 4;
	add.s64 	%rd263, %rd2, %rd262;
	add.s64 	%rd264, %rd263, %rd260;
	ld.global.f32 	%f2839, [%rd264];
	sub.f32 	%f2840, %f2838, %f2839;
	ld.global.f32 	%f2841, [%rd261+4];
	ld.global.f32 	%f2842, [%rd264+4];
	sub.f32 	%f2843, %f2841, %f2842;
	ld.global.f32 	%f2844, [%rd261+8];
	ld.global.f32 	%f2845, [%rd264+8];
	sub.f32 	%f2846, %f2844, %f2845;
	ld.global.f32 	%f2847, [%rd261+12];
	ld.global.f32 	%f2848, [%rd264+12];
	sub.f32 	%f2849, %f2847, %f2848;
	ld.global.f32 	%f2850, [%rd261+16];
	ld.global.f32 	%f2851, [%rd264+16];
	sub.f32 	%f2852, %f2850, %f2851;
	ld.global.f32 	%f2853, [%rd261+20];
	ld.global.f32 	%f2854, [%rd264+20];
	sub.f32 	%f2855, %f2853, %f2854;
	ld.global.f32 	%f2856, [%rd261+24];
	ld.global.f32 	%f2857, [%rd264+24];
	sub.f32 	%f2858, %f2856, %f2857;
	ld.global.f32 	%f2859, [%rd261+28];
	ld.global.f32 	%f2860, [%rd264+28];
	sub.f32 	%f2861, %f2859, %f2860;
	ld.global.f32 	%f2862, [%rd261+32];
	ld.global.f32 	%f2863, [%rd264+32];
	sub.f32 	%f2864, %f2862, %f2863;
	ld.global.f32 	%f2865, [%rd261+36];
	ld.global.f32 	%f2866, [%rd264+36];
	sub.f32 	%f2867, %f2865, %f2866;
	ld.global.f32 	%f2868, [%rd261+40];
	ld.global.f32 	%f2869, [%rd264+40];
	sub.f32 	%f2870, %f2868, %f2869;
	ld.global.f32 	%f2871, [%rd261+44];
	ld.global.f32 	%f2872, [%rd264+44];
	sub.f32 	%f2873, %f2871, %f2872;
	ld.global.f32 	%f2874, [%rd261+48];
	ld.global.f32 	%f2875, [%rd264+48];
	sub.f32 	%f2876, %f2874, %f2875;
	ld.global.f32 	%f2877, [%rd261+52];
	ld.global.f32 	%f2878, [%rd264+52];
	sub.f32 	%f2879, %f2877, %f2878;
	ld.global.f32 	%f2880, [%rd261+56];
	ld.global.f32 	%f2881, [%rd264+56];
	sub.f32 	%f2882, %f2880, %f2881;
	ld.global.f32 	%f2883, [%rd261+60];
	ld.global.f32 	%f2884, [%rd264+60];
	sub.f32 	%f2885, %f2883, %f2884;
	ld.global.f32 	%f2886, [%rd261+64];
	ld.global.f32 	%f2887, [%rd264+64];
	sub.f32 	%f2888, %f2886, %f2887;
	ld.global.f32 	%f2889, [%rd261+68];
	ld.global.f32 	%f2890, [%rd264+68];
	sub.f32 	%f2891, %f2889, %f2890;
	ld.global.f32 	%f2892, [%rd261+72];
	ld.global.f32 	%f2893, [%rd264+72];
	sub.f32 	%f2894, %f2892, %f2893;
	ld.global.f32 	%f2895, [%rd261+76];
	ld.global.f32 	%f2896, [%rd264+76];
	sub.f32 	%f2897, %f2895, %f2896;
	ld.global.f32 	%f2898, [%rd261+80];
	ld.global.f32 	%f2899, [%rd264+80];
	sub.f32 	%f2900, %f2898, %f2899;
	ld.global.f32 	%f2901, [%rd261+84];
	ld.global.f32 	%f2902, [%rd264+84];
	sub.f32 	%f2903, %f2901, %f2902;
	ld.global.f32 	%f2904, [%rd261+88];
	ld.global.f32 	%f2905, [%rd264+88];
	sub.f32 	%f2906, %f2904, %f2905;
	ld.global.f32 	%f2907, [%rd261+92];
	ld.global.f32 	%f2908, [%rd264+92];
	sub.f32 	%f2909, %f2907, %f2908;
	ld.global.f32 	%f2910, [%rd261+96];
	ld.global.f32 	%f2911, [%rd264+96];
	sub.f32 	%f2912, %f2910, %f2911;
	ld.global.f32 	%f2913, [%rd261+100];
	ld.global.f32 	%f2914, [%rd264+100];
	sub.f32 	%f2915, %f2913, %f2914;
	ld.global.f32 	%f2916, [%rd261+104];
	ld.global.f32 	%f2917, [%rd264+104];
	sub.f32 	%f2918, %f2916, %f2917;
	ld.global.f32 	%f2919, [%rd261+108];
	ld.global.f32 	%f2920, [%rd264+108];
	sub.f32 	%f2921, %f2919, %f2920;
	ld.global.f32 	%f2922, [%rd261+112];
	ld.global.f32 	%f2923, [%rd264+112];
	sub.f32 	%f2924, %f2922, %f2923;
	ld.global.f32 	%f2925, [%rd261+116];
	ld.global.f32 	%f2926, [%rd264+116];
	sub.f32 	%f2927, %f2925, %f2926;
	ld.global.f32 	%f2928, [%rd261+120];
	ld.global.f32 	%f2929, [%rd264+120];
	sub.f32 	%f2930, %f2928, %f2929;
	ld.global.f32 	%f2931, [%rd261+124];
	ld.global.f32 	%f2932, [%rd264+124];
	sub.f32 	%f2933, %f2931, %f2932;
	mul.f32 	%f2934, %f2840, %f2840;
	sub.f32 	%f2935, %f2934, %f17611;
	add.f32 	%f2936, %f17610, %f2935;
	sub.f32 	%f2937, %f17610, %f2936;
	add.f32 	%f2938, %f2935, %f2937;
	fma.rn.f32 	%f2939, %f2843, %f2843, %f2938;
	add.f32 	%f2940, %f2936, %f2939;
	sub.f32 	%f2941, %f2936, %f2940;
	add.f32 	%f2942, %f2939, %f2941;
	fma.rn.f32 	%f2943, %f2846, %f2846, %f2942;
	add.f32 	%f2944, %f2940, %f2943;
	sub.f32 	%f2945, %f2940, %f2944;
	add.f32 	%f2946, %f2943, %f2945;
	fma.rn.f32 	%f2947, %f2849, %f2849, %f2946;
	add.f32 	%f2948, %f2944, %f2947;
	sub.f32 	%f2949, %f2944, %f2948;
	add.f32 	%f2950, %f2947, %f2949;
	fma.rn.f32 	%f2951, %f2852, %f2852, %f2950;
	add.f32 	%f2952, %f2948, %f2951;
	sub.f32 	%f2953, %f2948, %f2952;
	add.f32 	%f2954, %f2951, %f2953;
	fma.rn.f32 	%f2955, %f2855, %f2855, %f2954;
	add.f32 	%f2956, %f2952, %f2955;
	sub.f32 	%f2957, %f2952, %f2956;
	add.f32 	%f2958, %f2955, %f2957;
	fma.rn.f32 	%f2959, %f2858, %f2858, %f2958;
	add.f32 	%f2960, %f2956, %f2959;
	sub.f32 	%f2961, %f2956, %f2960;
	add.f32 	%f2962, %f2959, %f2961;
	fma.rn.f32 	%f2963, %f2861, %f2861, %f2962;
	add.f32 	%f2964, %f2960, %f2963;
	sub.f32 	%f2965, %f2960, %f2964;
	add.f32 	%f2966, %f2963, %f2965;
	fma.rn.f32 	%f2967, %f2864, %f2864, %f2966;
	add.f32 	%f2968, %f2964, %f2967;
	sub.f32 	%f2969, %f2964, %f2968;
	add.f32 	%f2970, %f2967, %f2969;
	fma.rn.f32 	%f2971, %f2867, %f2867, %f2970;
	add.f32 	%f2972, %f2968, %f2971;
	sub.f32 	%f2973, %f2968, %f2972;
	add.f32 	%f2974, %f2971, %f2973;
	fma.rn.f32 	%f2975, %f2870, %f2870, %f2974;
	add.f32 	%f2976, %f2972, %f2975;
	sub.f32 	%f2977, %f2972, %f2976;
	add.f32 	%f2978, %f2975, %f2977;
	fma.rn.f32 	%f2979, %f2873, %f2873, %f2978;
	add.f32 	%f2980, %f2976, %f2979;
	sub.f32 	%f2981, %f2976, %f2980;
	add.f32 	%f2982, %f2979, %f2981;
	fma.rn.f32 	%f2983, %f2876, %f2876, %f2982;
	add.f32 	%f2984, %f2980, %f2983;
	sub.f32 	%f2985, %f2980, %f2984;
	add.f32 	%f2986, %f2983, %f2985;
	fma.rn.f32 	%f2987, %f2879, %f2879, %f2986;
	add.f32 	%f2988, %f2984, %f2987;
	sub.f32 	%f2989, %f2984, %f2988;
	add.f32 	%f2990, %f2987, %f2989;
	fma.rn.f32 	%f2991, %f2882, %f2882, %f2990;
	add.f32 	%f2992, %f2988, %f2991;
	sub.f32 	%f2993, %f2988, %f2992;
	add.f32 	%f2994, %f2991, %f2993;
	fma.rn.f32 	%f2995, %f2885, %f2885, %f2994;
	add.f32 	%f2996, %f2992, %f2995;
	sub.f32 	%f2997, %f2992, %f2996;
	add.f32 	%f2998, %f2995, %f2997;
	fma.rn.f32 	%f2999, %f2888, %f2888, %f2998;
	add.f32 	%f3000, %f2996, %f2999;
	sub.f32 	%f3001, %f2996, %f3000;
	add.f32 	%f3002, %f2999, %f3001;
	fma.rn.f32 	%f3003, %f2891, %f2891, %f3002;
	add.f32 	%f3004, %f3000, %f3003;
	sub.f32 	%f3005, %f3000, %f3004;
	add.f32 	%f3006, %f3003, %f3005;
	fma.rn.f32 	%f3007, %f2894, %f2894, %f3006;
	add.f32 	%f3008, %f3004, %f3007;
	sub.f32 	%f3009, %f3004, %f3008;
	add.f32 	%f3010, %f3007, %f3009;
	fma.rn.f32 	%f3011, %f2897, %f2897, %f3010;
	add.f32 	%f3012, %f3008, %f3011;
	sub.f32 	%f3013, %f3008, %f3012;
	add.f32 	%f3014, %f3011, %f3013;
	fma.rn.f32 	%f3015, %f2900, %f2900, %f3014;
	add.f32 	%f3016, %f3012, %f3015;
	sub.f32 	%f3017, %f3012, %f3016;
	add.f32 	%f3018, %f3015, %f3017;
	fma.rn.f32 	%f3019, %f2903, %f2903, %f3018;
	add.f32 	%f3020, %f3016, %f3019;
	sub.f32 	%f3021, %f3016, %f3020;
	add.f32 	%f3022, %f3019, %f3021;
	fma.rn.f32 	%f3023, %f2906, %f2906, %f3022;
	add.f32 	%f3024, %f3020, %f3023;
	sub.f32 	%f3025, %f3020, %f3024;
	add.f32 	%f3026, %f3023, %f3025;
	fma.rn.f32 	%f3027, %f2909, %f2909, %f3026;
	add.f32 	%f3028, %f3024, %f3027;
	sub.f32 	%f3029, %f3024, %f3028;
	add.f32 	%f3030, %f3027, %f3029;
	fma.rn.f32 	%f3031, %f2912, %f2912, %f3030;
	add.f32 	%f3032, %f3028, %f3031;
	sub.f32 	%f3033, %f3028, %f3032;
	add.f32 	%f3034, %f3031, %f3033;
	fma.rn.f32 	%f3035, %f2915, %f2915, %f3034;
	add.f32 	%f3036, %f3032, %f3035;
	sub.f32 	%f3037, %f3032, %f3036;
	add.f32 	%f3038, %f3035, %f3037;
	fma.rn.f32 	%f3039, %f2918, %f2918, %f3038;
	add.f32 	%f3040, %f3036, %f3039;
	sub.f32 	%f3041, %f3036, %f3040;
	add.f32 	%f3042, %f3039, %f3041;
	fma.rn.f32 	%f3043, %f2921, %f2921, %f3042;
	add.f32 	%f3044, %f3040, %f3043;
	sub.f32 	%f3045, %f3040, %f3044;
	add.f32 	%f3046, %f3043, %f3045;
	fma.rn.f32 	%f3047, %f2924, %f2924, %f3046;
	add.f32 	%f3048, %f3044, %f3047;
	sub.f32 	%f3049, %f3044, %f3048;
	add.f32 	%f3050, %f3047, %f3049;
	fma.rn.f32 	%f3051, %f2927, %f2927, %f3050;
	add.f32 	%f3052, %f3048, %f3051;
	sub.f32 	%f3053, %f3048, %f3052;
	add.f32 	%f3054, %f3051, %f3053;
	fma.rn.f32 	%f3055, %f2930, %f2930, %f3054;
	add.f32 	%f3056, %f3052, %f3055;
	sub.f32 	%f3057, %f3052, %f3056;
	add.f32 	%f3058, %f3055, %f3057;
	fma.rn.f32 	%f3059, %f2933, %f2933, %f3058;
	add.f32 	%f17610, %f3056, %f3059;
	sub.f32 	%f3060, %f17610, %f3056;
	sub.f32 	%f17611, %f3060, %f3059;
	add.s32 	%r1862, %r1862, 32;
	add.s32 	%r1231, %r1166, -31;
	setp.lt.s32 	%p100, %r1862, %r1231;
	@%p100 bra 	$L__BB1_321;
$L__BB1_322:
	mul.lo.s32 	%r1232, %r1859, %r1166;
	mul.wide.s32 	%rd265, %r1232, 4;
	add.s64 	%rd27, %rd2, %rd265;
	add.s32 	%r433, %r1166, -15;
	setp.ge.s32 	%p101, %r1862, %r433;
	@%p101 bra 	$L__BB1_323;
	bra.uni 	$L__BB1_883;
$L__BB1_323:
	add.s32 	%r437, %r1166, -7;
	setp.ge.s32 	%p103, %r1862, %r437;
	@%p103 bra 	$L__BB1_324;
	bra.uni 	$L__BB1_892;
$L__BB1_324:
	add.s32 	%r441, %r1166, -3;
	setp.ge.s32 	%p105, %r1862, %r441;
	@%p105 bra 	$L__BB1_333;
	add.s32 	%r1234, %r1862, 4;
	max.s32 	%r1235, %r441, %r1234;
	not.b32 	%r1236, %r1862;
	add.s32 	%r442, %r1235, %r1236;
	shr.u32 	%r1237, %r442, 2;
	add.s32 	%r443, %r1237, 1;
	setp.lt.u32 	%p106, %r442, 12;
	@%p106 bra 	$L__BB1_328;
	and.b32  	%r444, %r443, 2147483644;
	mov.b32 	%r1871, 0;
$L__BB1_327:
	.pragma "nounroll";
	mul.wide.u32 	%rd272, %r1862, 4;
	add.s64 	%rd273, %rd19, %rd272;
	ld.global.f32 	%f3228, [%rd273];
	add.s64 	%rd274, %rd27, %rd272;
	ld.global.f32 	%f3229, [%rd274];
	sub.f32 	%f3230, %f3228, %f3229;
	ld.global.f32 	%f3231, [%rd273+4];
	ld.global.f32 	%f3232, [%rd274+4];
	sub.f32 	%f3233, %f3231, %f3232;
	ld.global.f32 	%f3234, [%rd273+8];
	ld.global.f32 	%f3235, [%rd274+8];
	sub.f32 	%f3236, %f3234, %f3235;
	ld.global.f32 	%f3237, [%rd273+12];
	ld.global.f32 	%f3238, [%rd274+12];
	sub.f32 	%f3239, %f3237, %f3238;
	mul.f32 	%f3240, %f3230, %f3230;
	sub.f32 	%f3241, %f3240, %f17611;
	add.f32 	%f3242, %f17610, %f3241;
	sub.f32 	%f3243, %f17610, %f3242;
	add.f32 	%f3244, %f3241, %f3243;
	fma.rn.f32 	%f3245, %f3233, %f3233, %f3244;
	add.f32 	%f3246, %f3242, %f3245;
	sub.f32 	%f3247, %f3242, %f3246;
	add.f32 	%f3248, %f3245, %f3247;
	fma.rn.f32 	%f3249, %f3236, %f3236, %f3248;
	add.f32 	%f3250, %f3246, %f3249;
	sub.f32 	%f3251, %f3246, %f3250;
	add.f32 	%f3252, %f3249, %f3251;
	fma.rn.f32 	%f3253, %f3239, %f3239, %f3252;
	add.f32 	%f3254, %f3250, %f3253;
	ld.global.f32 	%f3255, [%rd273+16];
	ld.global.f32 	%f3256, [%rd274+16];
	sub.f32 	%f3257, %f3255, %f3256;
	ld.global.f32 	%f3258, [%rd273+20];
	ld.global.f32 	%f3259, [%rd274+20];
	sub.f32 	%f3260, %f3258, %f3259;
	ld.global.f32 	%f3261, [%rd273+24];
	ld.global.f32 	%f3262, [%rd274+24];
	sub.f32 	%f3263, %f3261, %f3262;
	ld.global.f32 	%f3264, [%rd273+28];
	ld.global.f32 	%f3265, [%rd274+28];
	sub.f32 	%f3266, %f3264, %f3265;
	sub.f32 	%f3267, %f3250, %f3254;
	add.f32 	%f3268, %f3253, %f3267;
	fma.rn.f32 	%f3269, %f3257, %f3257, %f3268;
	add.f32 	%f3270, %f3254, %f3269;
	sub.f32 	%f3271, %f3254, %f3270;
	add.f32 	%f3272, %f3269, %f3271;
	fma.rn.f32 	%f3273, %f3260, %f3260, %f3272;
	add.f32 	%f3274, %f3270, %f3273;
	sub.f32 	%f3275, %f3270, %f3274;
	add.f32 	%f3276, %f3273, %f3275;
	fma.rn.f32 	%f3277, %f3263, %f3263, %f3276;
	add.f32 	%f3278, %f3274, %f3277;
	sub.f32 	%f3279, %f3274, %f3278;
	add.f32 	%f3280, %f3277, %f3279;
	fma.rn.f32 	%f3281, %f3266, %f3266, %f3280;
	add.f32 	%f3282, %f3278, %f3281;
	ld.global.f32 	%f3283, [%rd273+32];
	ld.global.f32 	%f3284, [%rd274+32];
	sub.f32 	%f3285, %f3283, %f3284;
	ld.global.f32 	%f3286, [%rd273+36];
	ld.global.f32 	%f3287, [%rd274+36];
	sub.f32 	%f3288, %f3286, %f3287;
	ld.global.f32 	%f3289, [%rd273+40];
	ld.global.f32 	%f3290, [%rd274+40];
	sub.f32 	%f3291, %f3289, %f3290;
	ld.global.f32 	%f3292, [%rd273+44];
	ld.global.f32 	%f3293, [%rd274+44];
	sub.f32 	%f3294, %f3292, %f3293;
	sub.f32 	%f3295, %f3278, %f3282;
	add.f32 	%f3296, %f3281, %f3295;
	fma.rn.f32 	%f3297, %f3285, %f3285, %f3296;
	add.f32 	%f3298, %f3282, %f3297;
	sub.f32 	%f3299, %f3282, %f3298;
	add.f32 	%f3300, %f3297, %f3299;
	fma.rn.f32 	%f3301, %f3288, %f3288, %f3300;
	add.f32 	%f3302, %f3298, %f3301;
	sub.f32 	%f3303, %f3298, %f3302;
	add.f32 	%f3304, %f3301, %f3303;
	fma.rn.f32 	%f3305, %f3291, %f3291, %f3304;
	add.f32 	%f3306, %f3302, %f3305;
	sub.f32 	%f3307, %f3302, %f3306;
	add.f32 	%f3308, %f3305, %f3307;
	fma.rn.f32 	%f3309, %f3294, %f3294, %f3308;
	add.f32 	%f3310, %f3306, %f3309;
	ld.global.f32 	%f3311, [%rd273+48];
	ld.global.f32 	%f3312, [%rd274+48];
	sub.f32 	%f3313, %f3311, %f3312;
	ld.global.f32 	%f3314, [%rd273+52];
	ld.global.f32 	%f3315, [%rd274+52];
	sub.f32 	%f3316, %f3314, %f3315;
	ld.global.f32 	%f3317, [%rd273+56];
	ld.global.f32 	%f3318, [%rd274+56];
	sub.f32 	%f3319, %f3317, %f3318;
	ld.global.f32 	%f3320, [%rd273+60];
	ld.global.f32 	%f3321, [%rd274+60];
	sub.f32 	%f3322, %f3320, %f3321;
	sub.f32 	%f3323, %f3306, %f3310;
	add.f32 	%f3324, %f3309, %f3323;
	fma.rn.f32 	%f3325, %f3313, %f3313, %f3324;
	add.f32 	%f3326, %f3310, %f3325;
	sub.f32 	%f3327, %f3310, %f3326;
	add.f32 	%f3328, %f3325, %f3327;
	fma.rn.f32 	%f3329, %f3316, %f3316, %f3328;
	add.f32 	%f3330, %f3326, %f3329;
	sub.f32 	%f3331, %f3326, %f3330;
	add.f32 	%f3332, %f3329, %f3331;
	fma.rn.f32 	%f3333, %f3319, %f3319, %f3332;
	add.f32 	%f3334, %f3330, %f3333;
	sub.f32 	%f3335, %f3330, %f3334;
	add.f32 	%f3336, %f3333, %f3335;
	fma.rn.f32 	%f3337, %f3322, %f3322, %f3336;
	add.f32 	%f17610, %f3334, %f3337;
	sub.f32 	%f3338, %f17610, %f3334;
	sub.f32 	%f17611, %f3338, %f3337;
	add.s32 	%r1862, %r1862, 16;
	add.s32 	%r1871, %r1871, 4;
	setp.eq.s32 	%p107, %r1871, %r444;
	@%p107 bra 	$L__BB1_328;
	bra.uni 	$L__BB1_327;
$L__BB1_328:
	and.b32  	%r1240, %r443, 3;
	setp.eq.s32 	%p108, %r1240, 0;
	@%p108 bra 	$L__BB1_333;
	setp.eq.s32 	%p109, %r1240, 1;
	@%p109 bra 	$L__BB1_331;
	mul.wide.u32 	%rd275, %r1862, 4;
	add.s64 	%rd276, %rd19, %rd275;
	ld.global.f32 	%f3340, [%rd276];
	add.s64 	%rd277, %rd27, %rd275;
	ld.global.f32 	%f3341, [%rd277];
	sub.f32 	%f3342, %f3340, %f3341;
	ld.global.f32 	%f3343, [%rd276+4];
	ld.global.f32 	%f3344, [%rd277+4];
	sub.f32 	%f3345, %f3343, %f3344;
	ld.global.f32 	%f3346, [%rd276+8];
	ld.global.f32 	%f3347, [%rd277+8];
	sub.f32 	%f3348, %f3346, %f3347;
	ld.global.f32 	%f3349, [%rd276+12];
	ld.global.f32 	%f3350, [%rd277+12];
	sub.f32 	%f3351, %f3349, %f3350;
	mul.f32 	%f3352, %f3342, %f3342;
	sub.f32 	%f3353, %f3352, %f17611;
	add.f32 	%f3354, %f17610, %f3353;
	sub.f32 	%f3355, %f17610, %f3354;
	add.f32 	%f3356, %f3353, %f3355;
	fma.rn.f32 	%f3357, %f3345, %f3345, %f3356;
	add.f32 	%f3358, %f3354, %f3357;
	sub.f32 	%f3359, %f3354, %f3358;
	add.f32 	%f3360, %f3357, %f3359;
	fma.rn.f32 	%f3361, %f3348, %f3348, %f3360;
	add.f32 	%f3362, %f3358, %f3361;
	sub.f32 	%f3363, %f3358, %f3362;
	add.f32 	%f3364, %f3361, %f3363;
	fma.rn.f32 	%f3365, %f3351, %f3351, %f3364;
	add.f32 	%f3366, %f3362, %f3365;
	ld.global.f32 	%f3367, [%rd276+16];
	ld.global.f32 	%f3368, [%rd277+16];
	sub.f32 	%f3369, %f3367, %f3368;
	ld.global.f32 	%f3370, [%rd276+20];
	ld.global.f32 	%f3371, [%rd277+20];
	sub.f32 	%f3372, %f3370, %f3371;
	ld.global.f32 	%f3373, [%rd276+24];
	ld.global.f32 	%f3374, [%rd277+24];
	sub.f32 	%f3375, %f3373, %f3374;
	ld.global.f32 	%f3376, [%rd276+28];
	ld.global.f32 	%f3377, [%rd277+28];
	sub.f32 	%f3378, %f3376, %f3377;
	sub.f32 	%f3379, %f3362, %f3366;
	add.f32 	%f3380, %f3365, %f3379;
	fma.rn.f32 	%f3381, %f3369, %f3369, %f3380;
	add.f32 	%f3382, %f3366, %f3381;
	sub.f32 	%f3383, %f3366, %f3382;
	add.f32 	%f3384, %f3381, %f3383;
	fma.rn.f32 	%f3385, %f3372, %f3372, %f3384;
	add.f32 	%f3386, %f3382, %f3385;
	sub.f32 	%f3387, %f3382, %f3386;
	add.f32 	%f3388, %f3385, %f3387;
	fma.rn.f32 	%f3389, %f3375, %f3375, %f3388;
	add.f32 	%f3390, %f3386, %f3389;
	sub.f32 	%f3391, %f3386, %f3390;
	add.f32 	%f3392, %f3389, %f3391;
	fma.rn.f32 	%f3393, %f3378, %f3378, %f3392;
	add.f32 	%f17610, %f3390, %f3393;
	sub.f32 	%f3394, %f17610, %f3390;
	sub.f32 	%f17611, %f3394, %f3393;
	add.s32 	%r1862, %r1862, 8;
$L__BB1_331:
	and.b32  	%r1241, %r442, 4;
	setp.ne.s32 	%p110, %r1241, 0;
	@%p110 bra 	$L__BB1_333;
	mul.wide.u32 	%rd278, %r1862, 4;
	add.s64 	%rd279, %rd19, %rd278;
	ld.global.f32 	%f3395, [%rd279];
	add.s64 	%rd280, %rd27, %rd278;
	ld.global.f32 	%f3396, [%rd280];
	sub.f32 	%f3397, %f3395, %f3396;
	ld.global.f32 	%f3398, [%rd279+4];
	ld.global.f32 	%f3399, [%rd280+4];
	sub.f32 	%f3400, %f3398, %f3399;
	ld.global.f32 	%f3401, [%rd279+8];
	ld.global.f32 	%f3402, [%rd280+8];
	sub.f32 	%f3403, %f3401, %f3402;
	ld.global.f32 	%f3404, [%rd279+12];
	ld.global.f32 	%f3405, [%rd280+12];
	sub.f32 	%f3406, %f3404, %f3405;
	mul.f32 	%f3407, %f3397, %f3397;
	sub.f32 	%f3408, %f3407, %f17611;
	add.f32 	%f3409, %f17610, %f3408;
	sub.f32 	%f3410, %f17610, %f3409;
	add.f32 	%f3411, %f3408, %f3410;
	fma.rn.f32 	%f3412, %f3400, %f3400, %f3411;
	add.f32 	%f3413, %f3409, %f3412;
	sub.f32 	%f3414, %f3409, %f3413;
	add.f32 	%f3415, %f3412, %f3414;
	fma.rn.f32 	%f3416, %f3403, %f3403, %f3415;
	add.f32 	%f3417, %f3413, %f3416;
	sub.f32 	%f3418, %f3413, %f3417;
	add.f32 	%f3419, %f3416, %f3418;
	fma.rn.f32 	%f3420, %f3406, %f3406, %f3419;
	add.f32 	%f17610, %f3417, %f3420;
	sub.f32 	%f3421, %f17610, %f3417;
	sub.f32 	%f17611, %f3421, %f3420;
	add.s32 	%r1862, %r1862, 4;
$L__BB1_333:
	setp.ge.s32 	%p111, %r1862, %r1166;
	@%p111 bra 	$L__BB1_345;
	sub.s32 	%r454, %r1166, %r1862;
	and.b32  	%r455, %r454, 7;
	sub.s32 	%r1242, %r1862, %r1166;
	setp.gt.u32 	%p112, %r1242, -8;
	@%p112 bra 	$L__BB1_337;
	and.b32  	%r456, %r454, -8;
	mov.b32 	%r1873, 0;
$L__BB1_336:
	.pragma "nounroll";
	mul.wide.u32 	%rd281, %r1862, 4;
	add.s64 	%rd282, %rd19, %rd281;
	ld.global.f32 	%f3423, [%rd282];
	add.s64 	%rd283, %rd27, %rd281;
	ld.global.f32 	%f3424, [%rd283];
	sub.f32 	%f3425, %f3423, %f3424;
	mul.f32 	%f3426, %f3425, %f3425;
	sub.f32 	%f3427, %f3426, %f17611;
	add.f32 	%f3428, %f17610, %f3427;
	ld.global.f32 	%f3429, [%rd282+4];
	ld.global.f32 	%f3430, [%rd283+4];
	sub.f32 	%f3431, %f3429, %f3430;
	sub.f32 	%f3432, %f17610, %f3428;
	add.f32 	%f3433, %f3427, %f3432;
	fma.rn.f32 	%f3434, %f3431, %f3431, %f3433;
	add.f32 	%f3435, %f3428, %f3434;
	ld.global.f32 	%f3436, [%rd282+8];
	ld.global.f32 	%f3437, [%rd283+8];
	sub.f32 	%f3438, %f3436, %f3437;
	sub.f32 	%f3439, %f3428, %f3435;
	add.f32 	%f3440, %f3434, %f3439;
	fma.rn.f32 	%f3441, %f3438, %f3438, %f3440;
	add.f32 	%f3442, %f3435, %f3441;
	ld.global.f32 	%f3443, [%rd282+12];
	ld.global.f32 	%f3444, [%rd283+12];
	sub.f32 	%f3445, %f3443, %f3444;
	sub.f32 	%f3446, %f3435, %f3442;
	add.f32 	%f3447, %f3441, %f3446;
	fma.rn.f32 	%f3448, %f3445, %f3445, %f3447;
	add.f32 	%f3449, %f3442, %f3448;
	ld.global.f32 	%f3450, [%rd282+16];
	ld.global.f32 	%f3451, [%rd283+16];
	sub.f32 	%f3452, %f3450, %f3451;
	sub.f32 	%f3453, %f3442, %f3449;
	add.f32 	%f3454, %f3448, %f3453;
	fma.rn.f32 	%f3455, %f3452, %f3452, %f3454;
	add.f32 	%f3456, %f3449, %f3455;
	ld.global.f32 	%f3457, [%rd282+20];
	ld.global.f32 	%f3458, [%rd283+20];
	sub.f32 	%f3459, %f3457, %f3458;
	sub.f32 	%f3460, %f3449, %f3456;
	add.f32 	%f3461, %f3455, %f3460;
	fma.rn.f32 	%f3462, %f3459, %f3459, %f3461;
	add.f32 	%f3463, %f3456, %f3462;
	ld.global.f32 	%f3464, [%rd282+24];
	ld.global.f32 	%f3465, [%rd283+24];
	sub.f32 	%f3466, %f3464, %f3465;
	sub.f32 	%f3467, %f3456, %f3463;
	add.f32 	%f3468, %f3462, %f3467;
	fma.rn.f32 	%f3469, %f3466, %f3466, %f3468;
	add.f32 	%f3470, %f3463, %f3469;
	ld.global.f32 	%f3471, [%rd282+28];
	ld.global.f32 	%f3472, [%rd283+28];
	sub.f32 	%f3473, %f3471, %f3472;
	sub.f32 	%f3474, %f3463, %f3470;
	add.f32 	%f3475, %f3469, %f3474;
	fma.rn.f32 	%f3476, %f3473, %f3473, %f3475;
	add.f32 	%f17610, %f3470, %f3476;
	sub.f32 	%f3477, %f17610, %f3470;
	sub.f32 	%f17611, %f3477, %f3476;
	add.s32 	%r1862, %r1862, 8;
	add.s32 	%r1873, %r1873, 8;
	setp.ne.s32 	%p113, %r1873, %r456;
	@%p113 bra 	$L__BB1_336;
$L__BB1_337:
	setp.eq.s32 	%p114, %r455, 0;
	@%p114 bra 	$L__BB1_345;
	and.b32  	%r466, %r454, 3;
	setp.lt.u32 	%p115, %r455, 4;
	@%p115 bra 	$L__BB1_340;
	mul.wide.u32 	%rd284, %r1862, 4;
	add.s64 	%rd285, %rd19, %rd284;
	ld.global.f32 	%f3479, [%rd285];
	add.s64 	%rd286, %rd27, %rd284;
	ld.global.f32 	%f3480, [%rd286];
	sub.f32 	%f3481, %f3479, %f3480;
	mul.f32 	%f3482, %f3481, %f3481;
	sub.f32 	%f3483, %f3482, %f17611;
	add.f32 	%f3484, %f17610, %f3483;
	ld.global.f32 	%f3485, [%rd285+4];
	ld.global.f32 	%f3486, [%rd286+4];
	sub.f32 	%f3487, %f3485, %f3486;
	sub.f32 	%f3488, %f17610, %f3484;
	add.f32 	%f3489, %f3483, %f3488;
	fma.rn.f32 	%f3490, %f3487, %f3487, %f3489;
	add.f32 	%f3491, %f3484, %f3490;
	ld.global.f32 	%f3492, [%rd285+8];
	ld.global.f32 	%f3493, [%rd286+8];
	sub.f32 	%f3494, %f3492, %f3493;
	sub.f32 	%f3495, %f3484, %f3491;
	add.f32 	%f3496, %f3490, %f3495;
	fma.rn.f32 	%f3497, %f3494, %f3494, %f3496;
	add.f32 	%f3498, %f3491, %f3497;
	ld.global.f32 	%f3499, [%rd285+12];
	ld.global.f32 	%f3500, [%rd286+12];
	sub.f32 	%f3501, %f3499, %f3500;
	sub.f32 	%f3502, %f3491, %f3498;
	add.f32 	%f3503, %f3497, %f3502;
	fma.rn.f32 	%f3504, %f3501, %f3501, %f3503;
	add.f32 	%f17610, %f3498, %f3504;
	sub.f32 	%f3505, %f17610, %f3498;
	sub.f32 	%f17611, %f3505, %f3504;
	add.s32 	%r1862, %r1862, 4;
$L__BB1_340:
	setp.eq.s32 	%p116, %r466, 0;
	@%p116 bra 	$L__BB1_345;
	setp.eq.s32 	%p117, %r466, 1;
	@%p117 bra 	$L__BB1_343;
	mul.wide.u32 	%rd287, %r1862, 4;
	add.s64 	%rd288, %rd19, %rd287;
	ld.global.f32 	%f3507, [%rd288];
	add.s64 	%rd289, %rd27, %rd287;
	ld.global.f32 	%f3508, [%rd289];
	sub.f32 	%f3509, %f3507, %f3508;
	mul.f32 	%f3510, %f3509, %f3509;
	sub.f32 	%f3511, %f3510, %f17611;
	add.f32 	%f3512, %f17610, %f3511;
	ld.global.f32 	%f3513, [%rd288+4];
	ld.global.f32 	%f3514, [%rd289+4];
	sub.f32 	%f3515, %f3513, %f3514;
	sub.f32 	%f3516, %f17610, %f3512;
	add.f32 	%f3517, %f3511, %f3516;
	fma.rn.f32 	%f3518, %f3515, %f3515, %f3517;
	add.f32 	%f17610, %f3512, %f3518;
	sub.f32 	%f3519, %f17610, %f3512;
	sub.f32 	%f17611, %f3519, %f3518;
	add.s32 	%r1862, %r1862, 2;
$L__BB1_343:
	and.b32  	%r1244, %r454, 1;
	setp.eq.b32 	%p118, %r1244, 1;
	not.pred 	%p119, %p118;
	@%p119 bra 	$L__BB1_345;
	mul.wide.u32 	%rd290, %r1862, 4;
	add.s64 	%rd291, %rd19, %rd290;
	ld.global.f32 	%f3520, [%rd291];
	add.s64 	%rd292, %rd27, %rd290;
	ld.global.f32 	%f3521, [%rd292];
	sub.f32 	%f3522, %f3520, %f3521;
	mul.f32 	%f3523, %f3522, %f3522;
	sub.f32 	%f3524, %f3523, %f17611;
	add.f32 	%f17610, %f17610, %f3524;
$L__BB1_345:
	setp.lt.f32 	%p120, %f17610, %f18191;
	selp.f32 	%f18191, %f17610, %f18191, %p120;
	selp.b32 	%r2207, %r1859, %r2207, %p120;
$L__BB1_346:
	add.s32 	%r1859, %r1859, 1;
	setp.ne.s32 	%p121, %r1859, %r1165;
	@%p121 bra 	$L__BB1_318;
$L__BB1_347:
	setp.neu.f32 	%p122, %f18191, 0f7F7FFFFF;
	mov.f32 	%f17326, 0f7F7FFFFF;
	@%p122 bra 	$L__BB1_777;
	setp.lt.s32 	%p123, %r1165, 1;
	add.s32 	%r475, %r1166, -15;
	add.s32 	%r476, %r1166, -7;
	add.s32 	%r477, %r1166, -3;
	mov.f32 	%f18191, %f17326;
	@%p123 bra 	$L__BB1_777;
	ld.param.u32 	%r1667, [cluster_search_param_9];
	setp.gt.s32 	%p124, %r1667, 2;
	mov.b32 	%r1880, 2;
	mov.f32 	%f18191, 0f7F7FFFFF;
	@%p124 bra 	$L__BB1_782;
$L__BB1_350:
	setp.neu.f32 	%p176, %f18191, 0f7F7FFFFF;
	@%p176 bra 	$L__BB1_777;
	ld.param.u32 	%r1669, [cluster_search_param_9];
	setp.ge.s32 	%p177, %r1880, %r1669;
	mov.f32 	%f18191, 0f7F7FFFFF;
	mov.u32 	%r1972, %r1880;
	@%p177 bra 	$L__BB1_491;
	ld.param.u32 	%r1670, [cluster_search_param_9];
	min.s32 	%r480, %r1670, 6;
	mul.wide.u32 	%rd367, %r1880, 4;
	add.s64 	%rd368, %rd6, %rd367;
	ld.local.u32 	%r481, [%rd368];
	mul.wide.s32 	%rd369, %r481, 4;
	add.s64 	%rd370, %rd4, %rd369;
	ld.global.u32 	%r1288, [%rd370];
	setp.eq.s32 	%p178, %r1288, 0;
	mov.f32 	%f18191, 0f7F7FFFFF;
	mov.u32 	%r1972, %r1880;
	@%p178 bra 	$L__BB1_386;
	mov.f32 	%f18191, 0f7F7FFFFF;
	mov.b32 	%r1881, 0;
$L__BB1_354:
	mul.wide.u32 	%rd371, %r1881, 4;
	add.s64 	%rd372, %rd1, %rd371;
	ld.global.u32 	%r1290, [%rd372];
	setp.ne.s32 	%p179, %r1290, %r481;
	@%p179 bra 	$L__BB1_384;
	setp.lt.s32 	%p180, %r1166, 32;
	mov.f32 	%f17650, 0f00000000;
	mov.b32 	%r1886, 0;
	mov.f32 	%f17651, %f17650;
	@%p180 bra 	$L__BB1_358;
	mov.b32 	%r1886, 0;
	mov.f32 	%f17651, 0f00000000;
	mov.f32 	%f17650, %f17651;
$L__BB1_357:
	mul.wide.u32 	%rd373, %r1886, 4;
	add.s64 	%rd374, %rd19, %rd373;
	ld.global.f32 	%f4912, [%rd374];
	mul.lo.s32 	%r1293, %r1881, %r1166;
	mul.wide.s32 	%rd375, %r1293, 4;
	add.s64 	%rd376, %rd2, %rd375;
	add.s64 	%rd377, %rd376, %rd373;
	ld.global.f32 	%f4913, [%rd377];
	sub.f32 	%f4914, %f4912, %f4913;
	ld.global.f32 	%f4915, [%rd374+4];
	ld.global.f32 	%f4916, [%rd377+4];
	sub.f32 	%f4917, %f4915, %f4916;
	ld.global.f32 	%f4918, [%rd374+8];
	ld.global.f32 	%f4919, [%rd377+8];
	sub.f32 	%f4920, %f4918, %f4919;
	ld.global.f32 	%f4921, [%rd374+12];
	ld.global.f32 	%f4922, [%rd377+12];
	sub.f32 	%f4923, %f4921, %f4922;
	ld.global.f32 	%f4924, [%rd374+16];
	ld.global.f32 	%f4925, [%rd377+16];
	sub.f32 	%f4926, %f4924, %f4925;
	ld.global.f32 	%f4927, [%rd374+20];
	ld.global.f32 	%f4928, [%rd377+20];
	sub.f32 	%f4929, %f4927, %f4928;
	ld.global.f32 	%f4930, [%rd374+24];
	ld.global.f32 	%f4931, [%rd377+24];
	sub.f32 	%f4932, %f4930, %f4931;
	ld.global.f32 	%f4933, [%rd374+28];
	ld.global.f32 	%f4934, [%rd377+28];
	sub.f32 	%f4935, %f4933, %f4934;
	ld.global.f32 	%f4936, [%rd374+32];
	ld.global.f32 	%f4937, [%rd377+32];
	sub.f32 	%f4938, %f4936, %f4937;
	ld.global.f32 	%f4939, [%rd374+36];
	ld.global.f32 	%f4940, [%rd377+36];
	sub.f32 	%f4941, %f4939, %f4940;
	ld.global.f32 	%f4942, [%rd374+40];
	ld.global.f32 	%f4943, [%rd377+40];
	sub.f32 	%f4944, %f4942, %f4943;
	ld.global.f32 	%f4945, [%rd374+44];
	ld.global.f32 	%f4946, [%rd377+44];
	sub.f32 	%f4947, %f4945, %f4946;
	ld.global.f32 	%f4948, [%rd374+48];
	ld.global.f32 	%f4949, [%rd377+48];
	sub.f32 	%f4950, %f4948, %f4949;
	ld.global.f32 	%f4951, [%rd374+52];
	ld.global.f32 	%f4952, [%rd377+52];
	sub.f32 	%f4953, %f4951, %f4952;
	ld.global.f32 	%f4954, [%rd374+56];
	ld.global.f32 	%f4955, [%rd377+56];
	sub.f32 	%f4956, %f4954, %f4955;
	ld.global.f32 	%f4957, [%rd374+60];
	ld.global.f32 	%f4958, [%rd377+60];
	sub.f32 	%f4959, %f4957, %f4958;
	ld.global.f32 	%f4960, [%rd374+64];
	ld.global.f32 	%f4961, [%rd377+64];
	sub.f32 	%f4962, %f4960, %f4961;
	ld.global.f32 	%f4963, [%rd374+68];
	ld.global.f32 	%f4964, [%rd377+68];
	sub.f32 	%f4965, %f4963, %f4964;
	ld.global.f32 	%f4966, [%rd374+72];
	ld.global.f32 	%f4967, [%rd377+72];
	sub.f32 	%f4968, %f4966, %f4967;
	ld.global.f32 	%f4969, [%rd374+76];
	ld.global.f32 	%f4970, [%rd377+76];
	sub.f32 	%f4971, %f4969, %f4970;
	ld.global.f32 	%f4972, [%rd374+80];
	ld.global.f32 	%f4973, [%rd377+80];
	sub.f32 	%f4974, %f4972, %f4973;
	ld.global.f32 	%f4975, [%rd374+84];
	ld.global.f32 	%f4976, [%rd377+84];
	sub.f32 	%f4977, %f4975, %f4976;
	ld.global.f32 	%f4978, [%rd374+88];
	ld.global.f32 	%f4979, [%rd377+88];
	sub.f32 	%f4980, %f4978, %f4979;
	ld.global.f32 	%f4981, [%rd374+92];
	ld.global.f32 	%f4982, [%rd377+92];
	sub.f32 	%f4983, %f4981, %f4982;
	ld.global.f32 	%f4984, [%rd374+96];
	ld.global.f32 	%f4985, [%rd377+96];
	sub.f32 	%f4986, %f4984, %f4985;
	ld.global.f32 	%f4987, [%rd374+100];
	ld.global.f32 	%f4988, [%rd377+100];
	sub.f32 	%f4989, %f4987, %f4988;
	ld.global.f32 	%f4990, [%rd374+104];
	ld.global.f32 	%f4991, [%rd377+104];
	sub.f32 	%f4992, %f4990, %f4991;
	ld.global.f32 	%f4993, [%rd374+108];
	ld.global.f32 	%f4994, [%rd377+108];
	sub.f32 	%f4995, %f4993, %f4994;
	ld.global.f32 	%f4996, [%rd374+112];
	ld.global.f32 	%f4997, [%rd377+112];
	sub.f32 	%f4998, %f4996, %f4997;
	ld.global.f32 	%f4999, [%rd374+116];
	ld.global.f32 	%f5000, [%rd377+116];
	sub.f32 	%f5001, %f4999, %f5000;
	ld.global.f32 	%f5002, [%rd374+120];
	ld.global.f32 	%f5003, [%rd377+120];
	sub.f32 	%f5004, %f5002, %f5003;
	ld.global.f32 	%f5005, [%rd374+124];
	ld.global.f32 	%f5006, [%rd377+124];
	sub.f32 	%f5007, %f5005, %f5006;
	mul.f32 	%f5008, %f4914, %f4914;
	sub.f32 	%f5009, %f5008, %f17650;
	add.f32 	%f5010, %f17651, %f5009;
	sub.f32 	%f5011, %f17651, %f5010;
	add.f32 	%f5012, %f5009, %f5011;
	fma.rn.f32 	%f5013, %f4917, %f4917, %f5012;
	add.f32 	%f5014, %f5010, %f5013;
	sub.f32 	%f5015, %f5010, %f5014;
	add.f32 	%f5016, %f5013, %f5015;
	fma.rn.f32 	%f5017, %f4920, %f4920, %f5016;
	add.f32 	%f5018, %f5014, %f5017;
	sub.f32 	%f5019, %f5014, %f5018;
	add.f32 	%f5020, %f5017, %f5019;
	fma.rn.f32 	%f5021, %f4923, %f4923, %f5020;
	add.f32 	%f5022, %f5018, %f5021;
	sub.f32 	%f5023, %f5018, %f5022;
	add.f32 	%f5024, %f5021, %f5023;
	fma.rn.f32 	%f5025, %f4926, %f4926, %f5024;
	add.f32 	%f5026, %f5022, %f5025;
	sub.f32 	%f5027, %f5022, %f5026;
	add.f32 	%f5028, %f5025, %f5027;
	fma.rn.f32 	%f5029, %f4929, %f4929, %f5028;
	add.f32 	%f5030, %f5026, %f5029;
	sub.f32 	%f5031, %f5026, %f5030;
	add.f32 	%f5032, %f5029, %f5031;
	fma.rn.f32 	%f5033, %f4932, %f4932, %f5032;
	add.f32 	%f5034, %f5030, %f5033;
	sub.f32 	%f5035, %f5030, %f5034;
	add.f32 	%f5036, %f5033, %f5035;
	fma.rn.f32 	%f5037, %f4935, %f4935, %f5036;
	add.f32 	%f5038, %f5034, %f5037;
	sub.f32 	%f5039, %f5034, %f5038;
	add.f32 	%f5040, %f5037, %f5039;
	fma.rn.f32 	%f5041, %f4938, %f4938, %f5040;
	add.f32 	%f5042, %f5038, %f5041;
	sub.f32 	%f5043, %f5038, %f5042;
	add.f32 	%f5044, %f5041, %f5043;
	fma.rn.f32 	%f5045, %f4941, %f4941, %f5044;
	add.f32 	%f5046, %f5042, %f5045;
	sub.f32 	%f5047, %f5042, %f5046;
	add.f32 	%f5048, %f5045, %f5047;
	fma.rn.f32 	%f5049, %f4944, %f4944, %f5048;
	add.f32 	%f5050, %f5046, %f5049;
	sub.f32 	%f5051, %f5046, %f5050;
	add.f32 	%f5052, %f5049, %f5051;
	fma.rn.f32 	%f5053, %f4947, %f4947, %f5052;
	add.f32 	%f5054, %f5050, %f5053;
	sub.f32 	%f5055, %f5050, %f5054;
	add.f32 	%f5056, %f5053, %f5055;
	fma.rn.f32 	%f5057, %f4950, %f4950, %f5056;
	add.f32 	%f5058, %f5054, %f5057;
	sub.f32 	%f5059, %f5054, %f5058;
	add.f32 	%f5060, %f5057, %f5059;
	fma.rn.f32 	%f5061, %f4953, %f4953, %f5060;
	add.f32 	%f5062, %f5058, %f5061;
	sub.f32 	%f5063, %f5058, %f5062;
	add.f32 	%f5064, %f5061, %f5063;
	fma.rn.f32 	%f5065, %f4956, %f4956, %f5064;
	add.f32 	%f5066, %f5062, %f5065;
	sub.f32 	%f5067, %f5062, %f5066;
	add.f32 	%f5068, %f5065, %f5067;
	fma.rn.f32 	%f5069, %f4959, %f4959, %f5068;
	add.f32 	%f5070, %f5066, %f5069;
	sub.f32 	%f5071, %f5066, %f5070;
	add.f32 	%f5072, %f5069, %f5071;
	fma.rn.f32 	%f5073, %f4962, %f4962, %f5072;
	add.f32 	%f5074, %f5070, %f5073;
	sub.f32 	%f5075, %f5070, %f5074;
	add.f32 	%f5076, %f5073, %f5075;
	fma.rn.f32 	%f5077, %f4965, %f4965, %f5076;
	add.f32 	%f5078, %f5074, %f5077;
	sub.f32 	%f5079, %f5074, %f5078;
	add.f32 	%f5080, %f5077, %f5079;
	fma.rn.f32 	%f5081, %f4968, %f4968, %f5080;
	add.f32 	%f5082, %f5078, %f5081;
	sub.f32 	%f5083, %f5078, %f5082;
	add.f32 	%f5084, %f5081, %f5083;
	fma.rn.f32 	%f5085, %f4971, %f4971, %f5084;
	add.f32 	%f5086, %f5082, %f5085;
	sub.f32 	%f5087, %f5082, %f5086;
	add.f32 	%f5088, %f5085, %f5087;
	fma.rn.f32 	%f5089, %f4974, %f4974, %f5088;
	add.f32 	%f5090, %f5086, %f5089;
	sub.f32 	%f5091, %f5086, %f5090;
	add.f32 	%f5092, %f5089, %f5091;
	fma.rn.f32 	%f5093, %f4977, %f4977, %f5092;
	add.f32 	%f5094, %f5090, %f5093;
	sub.f32 	%f5095, %f5090, %f5094;
	add.f32 	%f5096, %f5093, %f5095;
	fma.rn.f32 	%f5097, %f4980, %f4980, %f5096;
	add.f32 	%f5098, %f5094, %f5097;
	sub.f32 	%f5099, %f5094, %f5098;
	add.f32 	%f5100, %f5097, %f5099;
	fma.rn.f32 	%f5101, %f4983, %f4983, %f5100;
	add.f32 	%f5102, %f5098, %f5101;
	sub.f32 	%f5103, %f5098, %f5102;
	add.f32 	%f5104, %f5101, %f5103;
	fma.rn.f32 	%f5105, %f4986, %f4986, %f5104;
	add.f32 	%f5106, %f5102, %f5105;
	sub.f32 	%f5107, %f5102, %f5106;
	add.f32 	%f5108, %f5105, %f5107;
	fma.rn.f32 	%f5109, %f4989, %f4989, %f5108;
	add.f32 	%f5110, %f5106, %f5109;
	sub.f32 	%f5111, %f5106, %f5110;
	add.f32 	%f5112, %f5109, %f5111;
	fma.rn.f32 	%f5113, %f4992, %f4992, %f5112;
	add.f32 	%f5114, %f5110, %f5113;
	sub.f32 	%f5115, %f5110, %f5114;
	add.f32 	%f5116, %f5113, %f5115;
	fma.rn.f32 	%f5117, %f4995, %f4995, %f5116;
	add.f32 	%f5118, %f5114, %f5117;
	sub.f32 	%f5119, %f5114, %f5118;
	add.f32 	%f5120, %f5117, %f5119;
	fma.rn.f32 	%f5121, %f4998, %f4998, %f5120;
	add.f32 	%f5122, %f5118, %f5121;
	sub.f32 	%f5123, %f5118, %f5122;
	add.f32 	%f5124, %f5121, %f5123;
	fma.rn.f32 	%f5125, %f5001, %f5001, %f5124;
	add.f32 	%f5126, %f5122, %f5125;
	sub.f32 	%f5127, %f5122, %f5126;
	add.f32 	%f5128, %f5125, %f5127;
	fma.rn.f32 	%f5129, %f5004, %f5004, %f5128;
	add.f32 	%f5130, %f5126, %f5129;
	sub.f32 	%f5131, %f5126, %f5130;
	add.f32 	%f5132, %f5129, %f5131;
	fma.rn.f32 	%f5133, %f5007, %f5007, %f5132;
	add.f32 	%f17651, %f5130, %f5133;
	sub.f32 	%f5134, %f17651, %f5130;
	sub.f32 	%f17650, %f5134, %f5133;
	add.s32 	%r1886, %r1886, 32;
	add.s32 	%r1294, %r1166, -31;
	setp.lt.s32 	%p181, %r1886, %r1294;
	@%p181 bra 	$L__BB1_357;
$L__BB1_358:
	mul.lo.s32 	%r1295, %r1881, %r1166;
	mul.wide.s32 	%rd378, %r1295, 4;
	add.s64 	%rd28, %rd2, %rd378;
	setp.ge.s32 	%p182, %r1886, %r475;
	@%p182 bra 	$L__BB1_360;
$L__BB1_359:
	mul.wide.u32 	%rd379, %r1886, 4;
	add.s64 	%rd380, %rd19, %rd379;
	ld.global.f32 	%f5135, [%rd380];
	add.s64 	%rd381, %rd28, %rd379;
	ld.global.f32 	%f5136, [%rd381];
	sub.f32 	%f5137, %f5135, %f5136;
	ld.global.f32 	%f5138, [%rd380+4];
	ld.global.f32 	%f5139, [%rd381+4];
	sub.f32 	%f5140, %f5138, %f5139;
	ld.global.f32 	%f5141, [%rd380+8];
	ld.global.f32 	%f5142, [%rd381+8];
	sub.f32 	%f5143, %f5141, %f5142;
	ld.global.f32 	%f5144, [%rd380+12];
	ld.global.f32 	%f5145, [%rd381+12];
	sub.f32 	%f5146, %f5144, %f5145;
	ld.global.f32 	%f5147, [%rd380+16];
	ld.global.f32 	%f5148, [%rd381+16];
	sub.f32 	%f5149, %f5147, %f5148;
	ld.global.f32 	%f5150, [%rd380+20];
	ld.global.f32 	%f5151, [%rd381+20];
	sub.f32 	%f5152, %f5150, %f5151;
	ld.global.f32 	%f5153, [%rd380+24];
	ld.global.f32 	%f5154, [%rd381+24];
	sub.f32 	%f5155, %f5153, %f5154;
	ld.global.f32 	%f5156, [%rd380+28];
	ld.global.f32 	%f5157, [%rd381+28];
	sub.f32 	%f5158, %f5156, %f5157;
	ld.global.f32 	%f5159, [%rd380+32];
	ld.global.f32 	%f5160, [%rd381+32];
	sub.f32 	%f5161, %f5159, %f5160;
	ld.global.f32 	%f5162, [%rd380+36];
	ld.global.f32 	%f5163, [%rd381+36];
	sub.f32 	%f5164, %f5162, %f5163;
	ld.global.f32 	%f5165, [%rd380+40];
	ld.global.f32 	%f5166, [%rd381+40];
	sub.f32 	%f5167, %f5165, %f5166;
	ld.global.f32 	%f5168, [%rd380+44];
	ld.global.f32 	%f5169, [%rd381+44];
	sub.f32 	%f5170, %f5168, %f5169;
	ld.global.f32 	%f5171, [%rd380+48];
	ld.global.f32 	%f5172, [%rd381+48];
	sub.f32 	%f5173, %f5171, %f5172;
	ld.global.f32 	%f5174, [%rd380+52];
	ld.global.f32 	%f5175, [%rd381+52];
	sub.f32 	%f5176, %f5174, %f5175;
	ld.global.f32 	%f5177, [%rd380+56];
	ld.global.f32 	%f5178, [%rd381+56];
	sub.f32 	%f5179, %f5177, %f5178;
	ld.global.f32 	%f5180, [%rd380+60];
	ld.global.f32 	%f5181, [%rd381+60];
	sub.f32 	%f5182, %f5180, %f5181;
	mul.f32 	%f5183, %f5137, %f5137;
	sub.f32 	%f5184, %f5183, %f17650;
	add.f32 	%f5185, %f17651, %f5184;
	sub.f32 	%f5186, %f17651, %f5185;
	add.f32 	%f5187, %f5184, %f5186;
	fma.rn.f32 	%f5188, %f5140, %f5140, %f5187;
	add.f32 	%f5189, %f5185, %f5188;
	sub.f32 	%f5190, %f5185, %f5189;
	add.f32 	%f5191, %f5188, %f5190;
	fma.rn.f32 	%f5192, %f5143, %f5143, %f5191;
	add.f32 	%f5193, %f5189, %f5192;
	sub.f32 	%f5194, %f5189, %f5193;
	add.f32 	%f5195, %f5192, %f5194;
	fma.rn.f32 	%f5196, %f5146, %f5146, %f5195;
	add.f32 	%f5197, %f5193, %f5196;
	sub.f32 	%f5198, %f5193, %f5197;
	add.f32 	%f5199, %f5196, %f5198;
	fma.rn.f32 	%f5200, %f5149, %f5149, %f5199;
	add.f32 	%f5201, %f5197, %f5200;
	sub.f32 	%f5202, %f5197, %f5201;
	add.f32 	%f5203, %f5200, %f5202;
	fma.rn.f32 	%f5204, %f5152, %f5152, %f5203;
	add.f32 	%f5205, %f5201, %f5204;
	sub.f32 	%f5206, %f5201, %f5205;
	add.f32 	%f5207, %f5204, %f5206;
	fma.rn.f32 	%f5208, %f5155, %f5155, %f5207;
	add.f32 	%f5209, %f5205, %f5208;
	sub.f32 	%f5210, %f5205, %f5209;
	add.f32 	%f5211, %f5208, %f5210;
	fma.rn.f32 	%f5212, %f5158, %f5158, %f5211;
	add.f32 	%f5213, %f5209, %f5212;
	sub.f32 	%f5214, %f5209, %f5213;
	add.f32 	%f5215, %f5212, %f5214;
	fma.rn.f32 	%f5216, %f5161, %f5161, %f5215;
	add.f32 	%f5217, %f5213, %f5216;
	sub.f32 	%f5218, %f5213, %f5217;
	add.f32 	%f5219, %f5216, %f5218;
	fma.rn.f32 	%f5220, %f5164, %f5164, %f5219;
	add.f32 	%f5221, %f5217, %f5220;
	sub.f32 	%f5222, %f5217, %f5221;
	add.f32 	%f5223, %f5220, %f5222;
	fma.rn.f32 	%f5224, %f5167, %f5167, %f5223;
	add.f32 	%f5225, %f5221, %f5224;
	sub.f32 	%f5226, %f5221, %f5225;
	add.f32 	%f5227, %f5224, %f5226;
	fma.rn.f32 	%f5228, %f5170, %f5170, %f5227;
	add.f32 	%f5229, %f5225, %f5228;
	sub.f32 	%f5230, %f5225, %f5229;
	add.f32 	%f5231, %f5228, %f5230;
	fma.rn.f32 	%f5232, %f5173, %f5173, %f5231;
	add.f32 	%f5233, %f5229, %f5232;
	sub.f32 	%f5234, %f5229, %f5233;
	add.f32 	%f5235, %f5232, %f5234;
	fma.rn.f32 	%f5236, %f5176, %f5176, %f5235;
	add.f32 	%f5237, %f5233, %f5236;
	sub.f32 	%f5238, %f5233, %f5237;
	add.f32 	%f5239, %f5236, %f5238;
	fma.rn.f32 	%f5240, %f5179, %f5179, %f5239;
	add.f32 	%f5241, %f5237, %f5240;
	sub.f32 	%f5242, %f5237, %f5241;
	add.f32 	%f5243, %f5240, %f5242;
	fma.rn.f32 	%f5244, %f5182, %f5182, %f5243;
	add.f32 	%f17651, %f5241, %f5244;
	sub.f32 	%f5245, %f17651, %f5241;
	sub.f32 	%f17650, %f5245, %f5244;
	add.s32 	%r1886, %r1886, 16;
	setp.lt.s32 	%p183, %r1886, %r475;
	@%p183 bra 	$L__BB1_359;
$L__BB1_360:
	setp.ge.s32 	%p184, %r1886, %r476;
	@%p184 bra 	$L__BB1_362;
$L__BB1_361:
	mul.wide.u32 	%rd382, %r1886, 4;
	add.s64 	%rd383, %rd19, %rd382;
	ld.global.f32 	%f5246, [%rd383];
	add.s64 	%rd384, %rd28, %rd382;
	ld.global.f32 	%f5247, [%rd384];
	sub.f32 	%f5248, %f5246, %f5247;
	ld.global.f32 	%f5249, [%rd383+4];
	ld.global.f32 	%f5250, [%rd384+4];
	sub.f32 	%f5251, %f5249, %f5250;
	ld.global.f32 	%f5252, [%rd383+8];
	ld.global.f32 	%f5253, [%rd384+8];
	sub.f32 	%f5254, %f5252, %f5253;
	ld.global.f32 	%f5255, [%rd383+12];
	ld.global.f32 	%f5256, [%rd384+12];
	sub.f32 	%f5257, %f5255, %f5256;
	ld.global.f32 	%f5258, [%rd383+16];
	ld.global.f32 	%f5259, [%rd384+16];
	sub.f32 	%f5260, %f5258, %f5259;
	ld.global.f32 	%f5261, [%rd383+20];
	ld.global.f32 	%f5262, [%rd384+20];
	sub.f32 	%f5263, %f5261, %f5262;
	ld.global.f32 	%f5264, [%rd383+24];
	ld.global.f32 	%f5265, [%rd384+24];
	sub.f32 	%f5266, %f5264, %f5265;
	ld.global.f32 	%f5267, [%rd383+28];
	ld.global.f32 	%f5268, [%rd384+28];
	sub.f32 	%f5269, %f5267, %f5268;
	mul.f32 	%f5270, %f5248, %f5248;
	sub.f32 	%f5271, %f5270, %f17650;
	add.f32 	%f5272, %f17651, %f5271;
	sub.f32 	%f5273, %f17651, %f5272;
	add.f32 	%f5274, %f5271, %f5273;
	fma.rn.f32 	%f5275, %f5251, %f5251, %f5274;
	add.f32 	%f5276, %f5272, %f5275;
	sub.f32 	%f5277, %f5272, %f5276;
	add.f32 	%f5278, %f5275, %f5277;
	fma.rn.f32 	%f5279, %f5254, %f5254, %f5278;
	add.f32 	%f5280, %f5276, %f5279;
	sub.f32 	%f5281, %f5276, %f5280;
	add.f32 	%f5282, %f5279, %f5281;
	fma.rn.f32 	%f5283, %f5257, %f5257, %f5282;
	add.f32 	%f5284, %f5280, %f5283;
	sub.f32 	%f5285, %f5280, %f5284;
	add.f32 	%f5286, %f5283, %f5285;
	fma.rn.f32 	%f5287, %f5260, %f5260, %f5286;
	add.f32 	%f5288, %f5284, %f5287;
	sub.f32 	%f5289, %f5284, %f5288;
	add.f32 	%f5290, %f5287, %f5289;
	fma.rn.f32 	%f5291, %f5263, %f5263, %f5290;
	add.f32 	%f5292, %f5288, %f5291;
	sub.f32 	%f5293, %f5288, %f5292;
	add.f32 	%f5294, %f5291, %f5293;
	fma.rn.f32 	%f5295, %f5266, %f5266, %f5294;
	add.f32 	%f5296, %f5292, %f5295;
	sub.f32 	%f5297, %f5292, %f5296;
	add.f32 	%f5298, %f5295, %f5297;
	fma.rn.f32 	%f5299, %f5269, %f5269, %f5298;
	add.f32 	%f17651, %f5296, %f5299;
	sub.f32 	%f5300, %f17651, %f5296;
	sub.f32 	%f17650, %f5300, %f5299;
	add.s32 	%r1886, %r1886, 8;
	setp.lt.s32 	%p185, %r1886, %r476;
	@%p185 bra 	$L__BB1_361;
$L__BB1_362:
	setp.ge.s32 	%p186, %r1886, %r477;
	@%p186 bra 	$L__BB1_371;
	add.s32 	%r1297, %r1886, 4;
	max.s32 	%r1298, %r477, %r1297;
	not.b32 	%r1299, %r1886;
	add.s32 	%r493, %r1298, %r1299;
	shr.u32 	%r1300, %r493, 2;
	add.s32 	%r494, %r1300, 1;
	setp.lt.u32 	%p187, %r493, 12;
	@%p187 bra 	$L__BB1_366;
	and.b32  	%r495, %r494, 2147483644;
	mov.b32 	%r1890, 0;
$L__BB1_365:
	.pragma "nounroll";
	mul.wide.u32 	%rd385, %r1886, 4;
	add.s64 	%rd386, %rd19, %rd385;
	ld.global.f32 	%f5302, [%rd386];
	add.s64 	%rd387, %rd28, %rd385;
	ld.global.f32 	%f5303, [%rd387];
	sub.f32 	%f5304, %f5302, %f5303;
	ld.global.f32 	%f5305, [%rd386+4];
	ld.global.f32 	%f5306, [%rd387+4];
	sub.f32 	%f5307, %f5305, %f5306;
	ld.global.f32 	%f5308, [%rd386+8];
	ld.global.f32 	%f5309, [%rd387+8];
	sub.f32 	%f5310, %f5308, %f5309;
	ld.global.f32 	%f5311, [%rd386+12];
	ld.global.f32 	%f5312, [%rd387+12];
	sub.f32 	%f5313, %f5311, %f5312;
	mul.f32 	%f5314, %f5304, %f5304;
	sub.f32 	%f5315, %f5314, %f17650;
	add.f32 	%f5316, %f17651, %f5315;
	sub.f32 	%f5317, %f17651, %f5316;
	add.f32 	%f5318, %f5315, %f5317;
	fma.rn.f32 	%f5319, %f5307, %f5307, %f5318;
	add.f32 	%f5320, %f5316, %f5319;
	sub.f32 	%f5321, %f5316, %f5320;
	add.f32 	%f5322, %f5319, %f5321;
	fma.rn.f32 	%f5323, %f5310, %f5310, %f5322;
	add.f32 	%f5324, %f5320, %f5323;
	sub.f32 	%f5325, %f5320, %f5324;
	add.f32 	%f5326, %f5323, %f5325;
	fma.rn.f32 	%f5327, %f5313, %f5313, %f5326;
	add.f32 	%f5328, %f5324, %f5327;
	ld.global.f32 	%f5329, [%rd386+16];
	ld.global.f32 	%f5330, [%rd387+16];
	sub.f32 	%f5331, %f5329, %f5330;
	ld.global.f32 	%f5332, [%rd386+20];
	ld.global.f32 	%f5333, [%rd387+20];
	sub.f32 	%f5334, %f5332, %f5333;
	ld.global.f32 	%f5335, [%rd386+24];
	ld.global.f32 	%f5336, [%rd387+24];
	sub.f32 	%f5337, %f5335, %f5336;
	ld.global.f32 	%f5338, [%rd386+28];
	ld.global.f32 	%f5339, [%rd387+28];
	sub.f32 	%f5340, %f5338, %f5339;
	sub.f32 	%f5341, %f5324, %f5328;
	add.f32 	%f5342, %f5327, %f5341;
	fma.rn.f32 	%f5343, %f5331, %f5331, %f5342;
	add.f32 	%f5344, %f5328, %f5343;
	sub.f32 	%f5345, %f5328, %f5344;
	add.f32 	%f5346, %f5343, %f5345;
	fma.rn.f32 	%f5347, %f5334, %f5334, %f5346;
	add.f32 	%f5348, %f5344, %f5347;
	sub.f32 	%f5349, %f5344, %f5348;
	add.f32 	%f5350, %f5347, %f5349;
	fma.rn.f32 	%f5351, %f5337, %f5337, %f5350;
	add.f32 	%f5352, %f5348, %f5351;
	sub.f32 	%f5353, %f5348, %f5352;
	add.f32 	%f5354, %f5351, %f5353;
	fma.rn.f32 	%f5355, %f5340, %f5340, %f5354;
	add.f32 	%f5356, %f5352, %f5355;
	ld.global.f32 	%f5357, [%rd386+32];
	ld.global.f32 	%f5358, [%rd387+32];
	sub.f32 	%f5359, %f5357, %f5358;
	ld.global.f32 	%f5360, [%rd386+36];
	ld.global.f32 	%f5361, [%rd387+36];
	sub.f32 	%f5362, %f5360, %f5361;
	ld.global.f32 	%f5363, [%rd386+40];
	ld.global.f32 	%f5364, [%rd387+40];
	sub.f32 	%f5365, %f5363, %f5364;
	ld.global.f32 	%f5366, [%rd386+44];
	ld.global.f32 	%f5367, [%rd387+44];
	sub.f32 	%f5368, %f5366, %f5367;
	sub.f32 	%f5369, %f5352, %f5356;
	add.f32 	%f5370, %f5355, %f5369;
	fma.rn.f32 	%f5371, %f5359, %f5359, %f5370;
	add.f32 	%f5372, %f5356, %f5371;
	sub.f32 	%f5373, %f5356, %f5372;
	add.f32 	%f5374, %f5371, %f5373;
	fma.rn.f32 	%f5375, %f5362, %f5362, %f5374;
	add.f32 	%f5376, %f5372, %f5375;
	sub.f32 	%f5377, %f5372, %f5376;
	add.f32 	%f5378, %f5375, %f5377;
	fma.rn.f32 	%f5379, %f5365, %f5365, %f5378;
	add.f32 	%f5380, %f5376, %f5379;
	sub.f32 	%f5381, %f5376, %f5380;
	add.f32 	%f5382, %f5379, %f5381;
	fma.rn.f32 	%f5383, %f5368, %f5368, %f5382;
	add.f32 	%f5384, %f5380, %f5383;
	ld.global.f32 	%f5385, [%rd386+48];
	ld.global.f32 	%f5386, [%rd387+48];
	sub.f32 	%f5387, %f5385, %f5386;
	ld.global.f32 	%f5388, [%rd386+52];
	ld.global.f32 	%f5389, [%rd387+52];
	sub.f32 	%f5390, %f5388, %f5389;
	ld.global.f32 	%f5391, [%rd386+56];
	ld.global.f32 	%f5392, [%rd387+56];
	sub.f32 	%f5393, %f5391, %f5392;
	ld.global.f32 	%f5394, [%rd386+60];
	ld.global.f32 	%f5395, [%rd387+60];
	sub.f32 	%f5396, %f5394, %f5395;
	sub.f32 	%f5397, %f5380, %f5384;
	add.f32 	%f5398, %f5383, %f5397;
	fma.rn.f32 	%f5399, %f5387, %f5387, %f5398;
	add.f32 	%f5400, %f5384, %f5399;
	sub.f32 	%f5401, %f5384, %f5400;
	add.f32 	%f5402, %f5399, %f5401;
	fma.rn.f32 	%f5403, %f5390, %f5390, %f5402;
	add.f32 	%f5404, %f5400, %f5403;
	sub.f32 	%f5405, %f5400, %f5404;
	add.f32 	%f5406, %f5403, %f5405;
	fma.rn.f32 	%f5407, %f5393, %f5393, %f5406;
	add.f32 	%f5408, %f5404, %f5407;
	sub.f32 	%f5409, %f5404, %f5408;
	add.f32 	%f5410, %f5407, %f5409;
	fma.rn.f32 	%f5411, %f5396, %f5396, %f5410;
	add.f32 	%f17651, %f5408, %f5411;
	sub.f32 	%f5412, %f17651, %f5408;
	sub.f32 	%f17650, %f5412, %f5411;
	add.s32 	%r1886, %r1886, 16;
	add.s32 	%r1890, %r1890, 4;
	setp.ne.s32 	%p188, %r1890, %r495;
	@%p188 bra 	$L__BB1_365;
$L__BB1_366:
	and.b32  	%r1303, %r494, 3;
	setp.eq.s32 	%p189, %r1303, 0;
	@%p189 bra 	$L__BB1_371;
	setp.eq.s32 	%p190, %r1303, 1;
	@%p190 bra 	$L__BB1_369;
	mul.wide.u32 	%rd388, %r1886, 4;
	add.s64 	%rd389, %rd19, %rd388;
	ld.global.f32 	%f5414, [%rd389];
	add.s64 	%rd390, %rd28, %rd388;
	ld.global.f32 	%f5415, [%rd390];
	sub.f32 	%f5416, %f5414, %f5415;
	ld.global.f32 	%f5417, [%rd389+4];
	ld.global.f32 	%f5418, [%rd390+4];
	sub.f32 	%f5419, %f5417, %f5418;
	ld.global.f32 	%f5420, [%rd389+8];
	ld.global.f32 	%f5421, [%rd390+8];
	sub.f32 	%f5422, %f5420, %f5421;
	ld.global.f32 	%f5423, [%rd389+12];
	ld.global.f32 	%f5424, [%rd390+12];
	sub.f32 	%f5425, %f5423, %f5424;
	mul.f32 	%f5426, %f5416, %f5416;
	sub.f32 	%f5427, %f5426, %f17650;
	add.f32 	%f5428, %f17651, %f5427;
	sub.f32 	%f5429, %f17651, %f5428;
	add.f32 	%f5430, %f5427, %f5429;
	fma.rn.f32 	%f5431, %f5419, %f5419, %f5430;
	add.f32 	%f5432, %f5428, %f5431;
	sub.f32 	%f5433, %f5428, %f5432;
	add.f32 	%f5434, %f5431, %f5433;
	fma.rn.f32 	%f5435, %f5422, %f5422, %f5434;
	add.f32 	%f5436, %f5432, %f5435;
	sub.f32 	%f5437, %f5432, %f5436;
	add.f32 	%f5438, %f5435, %f5437;
	fma.rn.f32 	%f5439, %f5425, %f5425, %f5438;
	add.f32 	%f5440, %f5436, %f5439;
	ld.global.f32 	%f5441, [%rd389+16];
	ld.global.f32 	%f5442, [%rd390+16];
	sub.f32 	%f5443, %f5441, %f5442;
	ld.global.f32 	%f5444, [%rd389+20];
	ld.global.f32 	%f5445, [%rd390+20];
	sub.f32 	%f5446, %f5444, %f5445;
	ld.global.f32 	%f5447, [%rd389+24];
	ld.global.f32 	%f5448, [%rd390+24];
	sub.f32 	%f5449, %f5447, %f5448;
	ld.global.f32 	%f5450, [%rd389+28];
	ld.global.f32 	%f5451, [%rd390+28];
	sub.f32 	%f5452, %f5450, %f5451;
	sub.f32 	%f5453, %f5436, %f5440;
	add.f32 	%f5454, %f5439, %f5453;
	fma.rn.f32 	%f5455, %f5443, %f5443, %f5454;
	add.f32 	%f5456, %f5440, %f5455;
	sub.f32 	%f5457, %f5440, %f5456;
	add.f32 	%f5458, %f5455, %f5457;
	fma.rn.f32 	%f5459, %f5446, %f5446, %f5458;
	add.f32 	%f5460, %f5456, %f5459;
	sub.f32 	%f5461, %f5456, %f5460;
	add.f32 	%f5462, %f5459, %f5461;
	fma.rn.f32 	%f5463, %f5449, %f5449, %f5462;
	add.f32 	%f5464, %f5460, %f5463;
	sub.f32 	%f5465, %f5460, %f5464;
	add.f32 	%f5466, %f5463, %f5465;
	fma.rn.f32 	%f5467, %f5452, %f5452, %f5466;
	add.f32 	%f17651, %f5464, %f5467;
	sub.f32 	%f5468, %f17651, %f5464;
	sub.f32 	%f17650, %f5468, %f5467;
	add.s32 	%r1886, %r1886, 8;
$L__BB1_369:
	and.b32  	%r1304, %r493, 4;
	setp.ne.s32 	%p191, %r1304, 0;
	@%p191 bra 	$L__BB1_371;
	mul.wide.u32 	%rd391, %r1886, 4;
	add.s64 	%rd392, %rd19, %rd391;
	ld.global.f32 	%f5469, [%rd392];
	add.s64 	%rd393, %rd28, %rd391;
	ld.global.f32 	%f5470, [%rd393];
	sub.f32 	%f5471, %f5469, %f5470;
	ld.global.f32 	%f5472, [%rd392+4];
	ld.global.f32 	%f5473, [%rd393+4];
	sub.f32 	%f5474, %f5472, %f5473;
	ld.global.f32 	%f5475, [%rd392+8];
	ld.global.f32 	%f5476, [%rd393+8];
	sub.f32 	%f5477, %f5475, %f5476;
	ld.global.f32 	%f5478, [%rd392+12];
	ld.global.f32 	%f5479, [%rd393+12];
	sub.f32 	%f5480, %f5478, %f5479;
	mul.f32 	%f5481, %f5471, %f5471;
	sub.f32 	%f5482, %f5481, %f17650;
	add.f32 	%f5483, %f17651, %f5482;
	sub.f32 	%f5484, %f17651, %f5483;
	add.f32 	%f5485, %f5482, %f5484;
	fma.rn.f32 	%f5486, %f5474, %f5474, %f5485;
	add.f32 	%f5487, %f5483, %f5486;
	sub.f32 	%f5488, %f5483, %f5487;
	add.f32 	%f5489, %f5486, %f5488;
	fma.rn.f32 	%f5490, %f5477, %f5477, %f5489;
	add.f32 	%f5491, %f5487, %f5490;
	sub.f32 	%f5492, %f5487, %f5491;
	add.f32 	%f5493, %f5490, %f5492;
	fma.rn.f32 	%f5494, %f5480, %f5480, %f5493;
	add.f32 	%f17651, %f5491, %f5494;
	sub.f32 	%f5495, %f17651, %f5491;
	sub.f32 	%f17650, %f5495, %f5494;
	add.s32 	%r1886, %r1886, 4;
$L__BB1_371:
	setp.le.s32 	%p192, %r1166, %r1886;
	@%p192 bra 	$L__BB1_383;
	sub.s32 	%r507, %r1166, %r1886;
	add.s32 	%r1305, %r507, -1;
	and.b32  	%r508, %r507, 7;
	setp.lt.u32 	%p193, %r1305, 7;
	@%p193 bra 	$L__BB1_375;
	and.b32  	%r509, %r507, -8;
	mov.b32 	%r1897, 0;
$L__BB1_374:
	.pragma "nounroll";
	mul.wide.u32 	%rd394, %r1886, 4;
	add.s64 	%rd395, %rd19, %rd394;
	ld.global.f32 	%f5497, [%rd395];
	add.s64 	%rd396, %rd28, %rd394;
	ld.global.f32 	%f5498, [%rd396];
	sub.f32 	%f5499, %f5497, %f5498;
	mul.f32 	%f5500, %f5499, %f5499;
	sub.f32 	%f5501, %f5500, %f17650;
	add.f32 	%f5502, %f17651, %f5501;
	ld.global.f32 	%f5503, [%rd395+4];
	ld.global.f32 	%f5504, [%rd396+4];
	sub.f32 	%f5505, %f5503, %f5504;
	sub.f32 	%f5506, %f17651, %f5502;
	add.f32 	%f5507, %f5501, %f5506;
	fma.rn.f32 	%f5508, %f5505, %f5505, %f5507;
	add.f32 	%f5509, %f5502, %f5508;
	ld.global.f32 	%f5510, [%rd395+8];
	ld.global.f32 	%f5511, [%rd396+8];
	sub.f32 	%f5512, %f5510, %f5511;
	sub.f32 	%f5513, %f5502, %f5509;
	add.f32 	%f5514, %f5508, %f5513;
	fma.rn.f32 	%f5515, %f5512, %f5512, %f5514;
	add.f32 	%f5516, %f5509, %f5515;
	ld.global.f32 	%f5517, [%rd395+12];
	ld.global.f32 	%f5518, [%rd396+12];
	sub.f32 	%f5519, %f5517, %f5518;
	sub.f32 	%f5520, %f5509, %f5516;
	add.f32 	%f5521, %f5515, %f5520;
	fma.rn.f32 	%f5522, %f5519, %f5519, %f5521;
	add.f32 	%f5523, %f5516, %f5522;
	ld.global.f32 	%f5524, [%rd395+16];
	ld.global.f32 	%f5525, [%rd396+16];
	sub.f32 	%f5526, %f5524, %f5525;
	sub.f32 	%f5527, %f5516, %f5523;
	add.f32 	%f5528, %f5522, %f5527;
	fma.rn.f32 	%f5529, %f5526, %f5526, %f5528;
	add.f32 	%f5530, %f5523, %f5529;
	ld.global.f32 	%f5531, [%rd395+20];
	ld.global.f32 	%f5532, [%rd396+20];
	sub.f32 	%f5533, %f5531, %f5532;
	sub.f32 	%f5534, %f5523, %f5530;
	add.f32 	%f5535, %f5529, %f5534;
	fma.rn.f32 	%f5536, %f5533, %f5533, %f5535;
	add.f32 	%f5537, %f5530, %f5536;
	ld.global.f32 	%f5538, [%rd395+24];
	ld.global.f32 	%f5539, [%rd396+24];
	sub.f32 	%f5540, %f5538, %f5539;
	sub.f32 	%f5541, %f5530, %f5537;
	add.f32 	%f5542, %f5536, %f5541;
	fma.rn.f32 	%f5543, %f5540, %f5540, %f5542;
	add.f32 	%f5544, %f5537, %f5543;
	ld.global.f32 	%f5545, [%rd395+28];
	ld.global.f32 	%f5546, [%rd396+28];
	sub.f32 	%f5547, %f5545, %f5546;
	sub.f32 	%f5548, %f5537, %f5544;
	add.f32 	%f5549, %f5543, %f5548;
	fma.rn.f32 	%f5550, %f5547, %f5547, %f5549;
	add.f32 	%f17651, %f5544, %f5550;
	sub.f32 	%f5551, %f17651, %f5544;
	sub.f32 	%f17650, %f5551, %f5550;
	add.s32 	%r1886, %r1886, 8;
	add.s32 	%r1897, %r1897, 8;
	setp.ne.s32 	%p194, %r1897, %r509;
	@%p194 bra 	$L__BB1_374;
$L__BB1_375:
	setp.eq.s32 	%p195, %r508, 0;
	@%p195 bra 	$L__BB1_383;
	and.b32  	%r515, %r507, 3;
	setp.lt.u32 	%p196, %r508, 4;
	@%p196 bra 	$L__BB1_378;
	mul.wide.u32 	%rd397, %r1886, 4;
	add.s64 	%rd398, %rd19, %rd397;
	ld.global.f32 	%f5553, [%rd398];
	add.s64 	%rd399, %rd28, %rd397;
	ld.global.f32 	%f5554, [%rd399];
	sub.f32 	%f5555, %f5553, %f5554;
	mul.f32 	%f5556, %f5555, %f5555;
	sub.f32 	%f5557, %f5556, %f17650;
	add.f32 	%f5558, %f17651, %f5557;
	ld.global.f32 	%f5559, [%rd398+4];
	ld.global.f32 	%f5560, [%rd399+4];
	sub.f32 	%f5561, %f5559, %f5560;
	sub.f32 	%f5562, %f17651, %f5558;
	add.f32 	%f5563, %f5557, %f5562;
	fma.rn.f32 	%f5564, %f5561, %f5561, %f5563;
	add.f32 	%f5565, %f5558, %f5564;
	ld.global.f32 	%f5566, [%rd398+8];
	ld.global.f32 	%f5567, [%rd399+8];
	sub.f32 	%f5568, %f5566, %f5567;
	sub.f32 	%f5569, %f5558, %f5565;
	add.f32 	%f5570, %f5564, %f5569;
	fma.rn.f32 	%f5571, %f5568, %f5568, %f5570;
	add.f32 	%f5572, %f5565, %f5571;
	ld.global.f32 	%f5573, [%rd398+12];
	ld.global.f32 	%f5574, [%rd399+12];
	sub.f32 	%f5575, %f5573, %f5574;
	sub.f32 	%f5576, %f5565, %f5572;
	add.f32 	%f5577, %f5571, %f5576;
	fma.rn.f32 	%f5578, %f5575, %f5575, %f5577;
	add.f32 	%f17651, %f5572, %f5578;
	sub.f32 	%f5579, %f17651, %f5572;
	sub.f32 	%f17650, %f5579, %f5578;
	add.s32 	%r1886, %r1886, 4;
$L__BB1_378:
	setp.eq.s32 	%p197, %r515, 0;
	@%p197 bra 	$L__BB1_383;
	setp.eq.s32 	%p198, %r515, 1;
	@%p198 bra 	$L__BB1_381;
	mul.wide.u32 	%rd400, %r1886, 4;
	add.s64 	%rd401, %rd19, %rd400;
	ld.global.f32 	%f5581, [%rd401];
	add.s64 	%rd402, %rd28, %rd400;
	ld.global.f32 	%f5582, [%rd402];
	sub.f32 	%f5583, %f5581, %f5582;
	mul.f32 	%f5584, %f5583, %f5583;
	sub.f32 	%f5585, %f5584, %f17650;
	add.f32 	%f5586, %f17651, %f5585;
	ld.global.f32 	%f5587, [%rd401+4];
	ld.global.f32 	%f5588, [%rd402+4];
	sub.f32 	%f5589, %f5587, %f5588;
	sub.f32 	%f5590, %f17651, %f5586;
	add.f32 	%f5591, %f5585, %f5590;
	fma.rn.f32 	%f5592, %f5589, %f5589, %f5591;
	add.f32 	%f17651, %f5586, %f5592;
	sub.f32 	%f5593, %f17651, %f5586;
	sub.f32 	%f17650, %f5593, %f5592;
	add.s32 	%r1886, %r1886, 2;
$L__BB1_381:
	and.b32  	%r1307, %r507, 1;
	setp.eq.b32 	%p199, %r1307, 1;
	not.pred 	%p200, %p199;
	@%p200 bra 	$L__BB1_383;
	mul.wide.u32 	%rd403, %r1886, 4;
	add.s64 	%rd404, %rd19, %rd403;
	ld.global.f32 	%f5594, [%rd404];
	add.s64 	%rd405, %rd28, %rd403;
	ld.global.f32 	%f5595, [%rd405];
	sub.f32 	%f5596, %f5594, %f5595;
	mul.f32 	%f5597, %f5596, %f5596;
	sub.f32 	%f5598, %f5597, %f17650;
	add.f32 	%f17651, %f17651, %f5598;
$L__BB1_383:
	setp.lt.f32 	%p201, %f17651, %f18191;
	selp.f32 	%f18191, %f17651, %f18191, %p201;
	selp.b32 	%r2207, %r1881, %r2207, %p201;
$L__BB1_384:
	add.s32 	%r1881, %r1881, 1;
	setp.ne.s32 	%p202, %r1881, %r1165;
	@%p202 bra 	$L__BB1_354;
	add.s32 	%r1972, %r1880, 1;
$L__BB1_386:
	add.s32 	%r1308, %r1880, 1;
	setp.ge.s32 	%p203, %r1308, %r480;
	@%p203 bra 	$L__BB1_491;
	mul.wide.u32 	%rd406, %r1880, 4;
	add.s64 	%rd407, %rd6, %rd406;
	ld.local.u32 	%r526, [%rd407+4];
	mul.wide.s32 	%rd408, %r526, 4;
	add.s64 	%rd409, %rd4, %rd408;
	ld.global.u32 	%r1309, [%rd409];
	setp.eq.s32 	%p204, %r1309, 0;
	@%p204 bra 	$L__BB1_421;
	mov.b32 	%r1904, 0;
$L__BB1_389:
	mul.wide.u32 	%rd410, %r1904, 4;
	add.s64 	%rd411, %rd1, %rd410;
	ld.global.u32 	%r1311, [%rd411];
	setp.ne.s32 	%p205, %r1311, %r526;
	@%p205 bra 	$L__BB1_419;
	setp.lt.s32 	%p206, %r1166, 32;
	mov.f32 	%f17689, 0f00000000;
	mov.b32 	%r1909, 0;
	mov.f32 	%f17690, %f17689;
	@%p206 bra 	$L__BB1_393;
	mov.b32 	%r1909, 0;
	mov.f32 	%f17690, 0f00000000;
	mov.f32 	%f17689, %f17690;
$L__BB1_392:
	mul.wide.u32 	%rd412, %r1909, 4;
	add.s64 	%rd413, %rd19, %rd412;
	ld.global.f32 	%f5601, [%rd413];
	mul.lo.s32 	%r1314, %r1904, %r1166;
	mul.wide.s32 	%rd414, %r1314, 4;
	add.s64 	%rd415, %rd2, %rd414;
	add.s64 	%rd416, %rd415, %rd412;
	ld.global.f32 	%f5602, [%rd416];
	sub.f32 	%f5603, %f5601, %f5602;
	ld.global.f32 	%f5604, [%rd413+4];
	ld.global.f32 	%f5605, [%rd416+4];
	sub.f32 	%f5606, %f5604, %f5605;
	ld.global.f32 	%f5607, [%rd413+8];
	ld.global.f32 	%f5608, [%rd416+8];
	sub.f32 	%f5609, %f5607, %f5608;
	ld.global.f32 	%f5610, [%rd413+12];
	ld.global.f32 	%f5611, [%rd416+12];
	sub.f32 	%f5612, %f5610, %f5611;
	ld.global.f32 	%f5613, [%rd413+16];
	ld.global.f32 	%f5614, [%rd416+16];
	sub.f32 	%f5615, %f5613, %f5614;
	ld.global.f32 	%f5616, [%rd413+20];
	ld.global.f32 	%f5617, [%rd416+20];
	sub.f32 	%f5618, %f5616, %f5617;
	ld.global.f32 	%f5619, [%rd413+24];
	ld.global.f32 	%f5620, [%rd416+24];
	sub.f32 	%f5621, %f5619, %f5620;
	ld.global.f32 	%f5622, [%rd413+28];
	ld.global.f32 	%f5623, [%rd416+28];
	sub.f32 	%f5624, %f5622, %f5623;
	ld.global.f32 	%f5625, [%rd413+32];
	ld.global.f32 	%f5626, [%rd416+32];
	sub.f32 	%f5627, %f5625, %f5626;
	ld.global.f32 	%f5628, [%rd413+36];
	ld.global.f32 	%f5629, [%rd416+36];
	sub.f32 	%f5630, %f5628, %f5629;
	ld.global.f32 	%f5631, [%rd413+40];
	ld.global.f32 	%f5632, [%rd416+40];
	sub.f32 	%f5633, %f5631, %f5632;
	ld.global.f32 	%f5634, [%rd413+44];
	ld.global.f32 	%f5635, [%rd416+44];
	sub.f32 	%f5636, %f5634, %f5635;
	ld.global.f32 	%f5637, [%rd413+48];
	ld.global.f32 	%f5638, [%rd416+48];
	sub.f32 	%f5639, %f5637, %f5638;
	ld.global.f32 	%f5640, [%rd413+52];
	ld.global.f32 	%f5641, [%rd416+52];
	sub.f32 	%f5642, %f5640, %f5641;
	ld.global.f32 	%f5643, [%rd413+56];
	ld.global.f32 	%f5644, [%rd416+56];
	sub.f32 	%f5645, %f5643, %f5644;
	ld.global.f32 	%f5646, [%rd413+60];
	ld.global.f32 	%f5647, [%rd416+60];
	sub.f32 	%f5648, %f5646, %f5647;
	ld.global.f32 	%f5649, [%rd413+64];
	ld.global.f32 	%f5650, [%rd416+64];
	sub.f32 	%f5651, %f5649, %f5650;
	ld.global.f32 	%f5652, [%rd413+68];
	ld.global.f32 	%f5653, [%rd416+68];
	sub.f32 	%f5654, %f5652, %f5653;
	ld.global.f32 	%f5655, [%rd413+72];
	ld.global.f32 	%f5656, [%rd416+72];
	sub.f32 	%f5657, %f5655, %f5656;
	ld.global.f32 	%f5658, [%rd413+76];
	ld.global.f32 	%f5659, [%rd416+76];
	sub.f32 	%f5660, %f5658, %f5659;
	ld.global.f32 	%f5661, [%rd413+80];
	ld.global.f32 	%f5662, [%rd416+80];
	sub.f32 	%f5663, %f5661, %f5662;
	ld.global.f32 	%f5664, [%rd413+84];
	ld.global.f32 	%f5665, [%rd416+84];
	sub.f32 	%f5666, %f5664, %f5665;
	ld.global.f32 	%f5667, [%rd413+88];
	ld.global.f32 	%f5668, [%rd416+88];
	sub.f32 	%f5669, %f5667, %f5668;
	ld.global.f32 	%f5670, [%rd413+92];
	ld.global.f32 	%f5671, [%rd416+92];
	sub.f32 	%f5672, %f5670, %f5671;
	ld.global.f32 	%f5673, [%rd413+96];
	ld.global.f32 	%f5674, [%rd416+96];
	sub.f32 	%f5675, %f5673, %f5674;
	ld.global.f32 	%f5676, [%rd413+100];
	ld.global.f32 	%f5677, [%rd416+100];
	sub.f32 	%f5678, %f5676, %f5677;
	ld.global.f32 	%f5679, [%rd413+104];
	ld.global.f32 	%f5680, [%rd416+104];
	sub.f32 	%f5681, %f5679, %f5680;
	ld.global.f32 	%f5682, [%rd413+108];
	ld.global.f32 	%f5683, [%rd416+108];
	sub.f32 	%f5684, %f5682, %f5683;
	ld.global.f32 	%f5685, [%rd413+112];
	ld.global.f32 	%f5686, [%rd416+112];
	sub.f32 	%f5687, %f5685, %f5686;
	ld.global.f32 	%f5688, [%rd413+116];
	ld.global.f32 	%f5689, [%rd416+116];
	sub.f32 	%f5690, %f5688, %f5689;
	ld.global.f32 	%f5691, [%rd413+120];
	ld.global.f32 	%f5692, [%rd416+120];
	sub.f32 	%f5693, %f5691, %f5692;
	ld.global.f32 	%f5694, [%rd413+124];
	ld.global.f32 	%f5695, [%rd416+124];
	sub.f32 	%f5696, %f5694, %f5695;
	mul.f32 	%f5697, %f5603, %f5603;
	sub.f32 	%f5698, %f5697, %f17689;
	add.f32 	%f5699, %f17690, %f5698;
	sub.f32 	%f5700, %f17690, %f5699;
	add.f32 	%f5701, %f5698, %f5700;
	fma.rn.f32 	%f5702, %f5606, %f5606, %f5701;
	add.f32 	%f5703, %f5699, %f5702;
	sub.f32 	%f5704, %f5699, %f5703;
	add.f32 	%f5705, %f5702, %f5704;
	fma.rn.f32 	%f5706, %f5609, %f5609, %f5705;
	add.f32 	%f5707, %f5703, %f5706;
	sub.f32 	%f5708, %f5703, %f5707;
	add.f32 	%f5709, %f5706, %f5708;
	fma.rn.f32 	%f5710, %f5612, %f5612, %f5709;
	add.f32 	%f5711, %f5707, %f5710;
	sub.f32 	%f5712, %f5707, %f5711;
	add.f32 	%f5713, %f5710, %f5712;
	fma.rn.f32 	%f5714, %f5615, %f5615, %f5713;
	add.f32 	%f5715, %f5711, %f5714;
	sub.f32 	%f5716, %f5711, %f5715;
	add.f32 	%f5717, %f5714, %f5716;
	fma.rn.f32 	%f5718, %f5618, %f5618, %f5717;
	add.f32 	%f5719, %f5715, %f5718;
	sub.f32 	%f5720, %f5715, %f5719;
	add.f32 	%f5721, %f5718, %f5720;
	fma.rn.f32 	%f5722, %f5621, %f5621, %f5721;
	add.f32 	%f5723, %f5719, %f5722;
	sub.f32 	%f5724, %f5719, %f5723;
	add.f32 	%f5725, %f5722, %f5724;
	fma.rn.f32 	%f5726, %f5624, %f5624, %f5725;
	add.f32 	%f5727, %f5723, %f5726;
	sub.f32 	%f5728, %f5723, %f5727;
	add.f32 	%f5729, %f5726, %f5728;
	fma.rn.f32 	%f5730, %f5627, %f5627, %f5729;
	add.f32 	%f5731, %f5727, %f5730;
	sub.f32 	%f5732, %f5727, %f5731;
	add.f32 	%f5733, %f5730, %f5732;
	fma.rn.f32 	%f5734, %f5630, %f5630, %f5733;
	add.f32 	%f5735, %f5731, %f5734;
	sub.f32 	%f5736, %f5731, %f5735;
	add.f32 	%f5737, %f5734, %f5736;
	fma.rn.f32 	%f5738, %f5633, %f5633, %f5737;
	add.f32 	%f5739, %f5735, %f5738;
	sub.f32 	%f5740, %f5735, %f5739;
	add.f32 	%f5741, %f5738, %f5740;
	fma.rn.f32 	%f5742, %f5636, %f5636, %f5741;
	add.f32 	%f5743, %f5739, %f5742;
	sub.f32 	%f5744, %f5739, %f5743;
	add.f32 	%f5745, %f5742, %f5744;
	fma.rn.f32 	%f5746, %f5639, %f5639, %f5745;
	add.f32 	%f5747, %f5743, %f5746;
	sub.f32 	%f5748, %f5743, %f5747;
	add.f32 	%f5749, %f5746, %f5748;
	fma.rn.f32 	%f5750, %f5642, %f5642, %f5749;
	add.f32 	%f5751, %f5747, %f5750;
	sub.f32 	%f5752, %f5747, %f5751;
	add.f32 	%f5753, %f5750, %f5752;
	fma.rn.f32 	%f5754, %f5645, %f5645, %f5753;
	add.f32 	%f5755, %f5751, %f5754;
	sub.f32 	%f5756, %f5751, %f5755;
	add.f32 	%f5757, %f5754, %f5756;
	fma.rn.f32 	%f5758, %f5648, %f5648, %f5757;
	add.f32 	%f5759, %f5755, %f5758;
	sub.f32 	%f5760, %f5755, %f5759;
	add.f32 	%f5761, %f5758, %f5760;
	fma.rn.f32 	%f5762, %f5651, %f5651, %f5761;
	add.f32 	%f5763, %f5759, %f5762;
	sub.f32 	%f5764, %f5759, %f5763;
	add.f32 	%f5765, %f5762, %f5764;
	fma.rn.f32 	%f5766, %f5654, %f5654, %f5765;
	add.f32 	%f5767, %f5763, %f5766;
	sub.f32 	%f5768, %f5763, %f5767;
	add.f32 	%f5769, %f5766, %f5768;
	fma.rn.f32 	%f5770, %f5657, %f5657, %f5769;
	add.f32 	%f5771, %f5767, %f5770;
	sub.f32 	%f5772, %f5767, %f5771;
	add.f32 	%f5773, %f5770, %f5772;
	fma.rn.f32 	%f5774, %f5660, %f5660, %f5773;
	add.f32 	%f5775, %f5771, %f5774;
	sub.f32 	%f5776, %f5771, %f5775;
	add.f32 	%f5777, %f5774, %f5776;
	fma.rn.f32 	%f5778, %f5663, %f5663, %f5777;
	add.f32 	%f5779, %f5775, %f5778;
	sub.f32 	%f5780, %f5775, %f5779;
	add.f32 	%f5781, %f5778, %f5780;
	fma.rn.f32 	%f5782, %f5666, %f5666, %f5781;
	add.f32 	%f5783, %f5779, %f5782;
	sub.f32 	%f5784, %f5779, %f5783;
	add.f32 	%f5785, %f5782, %f5784;
	fma.rn.f32 	%f5786, %f5669, %f5669, %f5785;
	add.f32 	%f5787, %f5783, %f5786;
	sub.f32 	%f5788, %f5783, %f5787;
	add.f32 	%f5789, %f5786, %f5788;
	fma.rn.f32 	%f5790, %f5672, %f5672, %f5789;
	add.f32 	%f5791, %f5787, %f5790;
	sub.f32 	%f5792, %f5787, %f5791;
	add.f32 	%f5793, %f5790, %f5792;
	fma.rn.f32 	%f5794, %f5675, %f5675, %f5793;
	add.f32 	%f5795, %f5791, %f5794;
	sub.f32 	%f5796, %f5791, %f5795;
	add.f32 	%f5797, %f5794, %f5796;
	fma.rn.f32 	%f5798, %f5678, %f5678, %f5797;
	add.f32 	%f5799, %f5795, %f5798;
	sub.f32 	%f5800, %f5795, %f5799;
	add.f32 	%f5801, %f5798, %f5800;
	fma.rn.f32 	%f5802, %f5681, %f5681, %f5801;
	add.f32 	%f5803, %f5799, %f5802;
	sub.f32 	%f5804, %f5799, %f5803;
	add.f32 	%f5805, %f5802, %f5804;
	fma.rn.f32 	%f5806, %f5684, %f5684, %f5805;
	add.f32 	%f5807, %f5803, %f5806;
	sub.f32 	%f5808, %f5803, %f5807;
	add.f32 	%f5809, %f5806, %f5808;
	fma.rn.f32 	%f5810, %f5687, %f5687, %f5809;
	add.f32 	%f5811, %f5807, %f5810;
	sub.f32 	%f5812, %f5807, %f5811;
	add.f32 	%f5813, %f5810, %f5812;
	fma.rn.f32 	%f5814, %f5690, %f5690, %f5813;
	add.f32 	%f5815, %f5811, %f5814;
	sub.f32 	%f5816, %f5811, %f5815;
	add.f32 	%f5817, %f5814, %f5816;
	fma.rn.f32 	%f5818, %f5693, %f5693, %f5817;
	add.f32 	%f5819, %f5815, %f5818;
	sub.f32 	%f5820, %f5815, %f5819;
	add.f32 	%f5821, %f5818, %f5820;
	fma.rn.f32 	%f5822, %f5696, %f5696, %f5821;
	add.f32 	%f17690, %f5819, %f5822;
	sub.f32 	%f5823, %f17690, %f5819;
	sub.f32 	%f17689, %f5823, %f5822;
	add.s32 	%r1909, %r1909, 32;
	add.s32 	%r1315, %r1166, -31;
	setp.lt.s32 	%p207, %r1909, %r1315;
	@%p207 bra 	$L__BB1_392;
$L__BB1_393:
	mul.lo.s32 	%r1316, %r1904, %r1166;
	mul.wide.s32 	%rd417, %r1316, 4;
	add.s64 	%rd29, %rd2, %rd417;
	setp.ge.s32 	%p208, %r1909, %r475;
	@%p208 bra 	$L__BB1_395;
$L__BB1_394:
	mul.wide.u32 	%rd418, %r1909, 4;
	add.s64 	%rd419, %rd19, %rd418;
	ld.global.f32 	%f5824, [%rd419];
	add.s64 	%rd420, %rd29, %rd418;
	ld.global.f32 	%f5825, [%rd420];
	sub.f32 	%f5826, %f5824, %f5825;
	ld.global.f32 	%f5827, [%rd419+4];
	ld.global.f32 	%f5828, [%rd420+4];
	sub.f32 	%f5829, %f5827, %f5828;
	ld.global.f32 	%f5830, [%rd419+8];
	ld.global.f32 	%f5831, [%rd420+8];
	sub.f32 	%f5832, %f5830, %f5831;
	ld.global.f32 	%f5833, [%rd419+12];
	ld.global.f32 	%f5834, [%rd420+12];
	sub.f32 	%f5835, %f5833, %f5834;
	ld.global.f32 	%f5836, [%rd419+16];
	ld.global.f32 	%f5837, [%rd420+16];
	sub.f32 	%f5838, %f5836, %f5837;
	ld.global.f32 	%f5839, [%rd419+20];
	ld.global.f32 	%f5840, [%rd420+20];
	sub.f32 	%f5841, %f5839, %f5840;
	ld.global.f32 	%f5842, [%rd419+24];
	ld.global.f32 	%f5843, [%rd420+24];
	sub.f32 	%f5844, %f5842, %f5843;
	ld.global.f32 	%f5845, [%rd419+28];
	ld.global.f32 	%f5846, [%rd420+28];
	sub.f32 	%f5847, %f5845, %f5846;
	ld.global.f32 	%f5848, [%rd419+32];
	ld.global.f32 	%f5849, [%rd420+32];
	sub.f32 	%f5850, %f5848, %f5849;
	ld.global.f32 	%f5851, [%rd419+36];
	ld.global.f32 	%f5852, [%rd420+36];
	sub.f32 	%f5853, %f5851, %f5852;
	ld.global.f32 	%f5854, [%rd419+40];
	ld.global.f32 	%f5855, [%rd420+40];
	sub.f32 	%f5856, %f5854, %f5855;
	ld.global.f32 	%f5857, [%rd419+44];
	ld.global.f32 	%f5858, [%rd420+44];
	sub.f32 	%f5859, %f5857, %f5858;
	ld.global.f32 	%f5860, [%rd419+48];
	ld.global.f32 	%f5861, [%rd420+48];
	sub.f32 	%f5862, %f5860, %f5861;
	ld.global.f32 	%f5863, [%rd419+52];
	ld.global.f32 	%f5864, [%rd420+52];
	sub.f32 	%f5865, %f5863, %f5864;
	ld.global.f32 	%f5866, [%rd419+56];
	ld.global.f32 	%f5867, [%rd420+56];
	sub.f32 	%f5868, %f5866, %f5867;
	ld.global.f32 	%f5869, [%rd419+60];
	ld.global.f32 	%f5870, [%rd420+60];
	sub.f32 	%f5871, %f5869, %f5870;
	mul.f32 	%f5872, %f5826, %f5826;
	sub.f32 	%f5873, %f5872, %f17689;
	add.f32 	%f5874, %f17690, %f5873;
	sub.f32 	%f5875, %f17690, %f5874;
	add.f32 	%f5876, %f5873, %f5875;
	fma.rn.f32 	%f5877, %f5829, %f5829, %f5876;
	add.f32 	%f5878, %f5874, %f5877;
	sub.f32 	%f5879, %f5874, %f5878;
	add.f32 	%f5880, %f5877, %f5879;
	fma.rn.f32 	%f5881, %f5832, %f5832, %f5880;
	add.f32 	%f5882, %f5878, %f5881;
	sub.f32 	%f5883, %f5878, %f5882;
	add.f32 	%f5884, %f5881, %f5883;
	fma.rn.f32 	%f5885, %f5835, %f5835, %f5884;
	add.f32 	%f5886, %f5882, %f5885;
	sub.f32 	%f5887, %f5882, %f5886;
	add.f32 	%f5888, %f5885, %f5887;
	fma.rn.f32 	%f5889, %f5838, %f5838, %f5888;
	add.f32 	%f5890, %f5886, %f5889;
	sub.f32 	%f5891, %f5886, %f5890;
	add.f32 	%f5892, %f5889, %f5891;
	fma.rn.f32 	%f5893, %f5841, %f5841, %f5892;
	add.f32 	%f5894, %f5890, %f5893;
	sub.f32 	%f5895, %f5890, %f5894;
	add.f32 	%f5896, %f5893, %f5895;
	fma.rn.f32 	%f5897, %f5844, %f5844, %f5896;
	add.f32 	%f5898, %f5894, %f5897;
	sub.f32 	%f5899, %f5894, %f5898;
	add.f32 	%f5900, %f5897, %f5899;
	fma.rn.f32 	%f5901, %f5847, %f5847, %f5900;
	add.f32 	%f5902, %f5898, %f5901;
	sub.f32 	%f5903, %f5898, %f5902;
	add.f32 	%f5904, %f5901, %f5903;
	fma.rn.f32 	%f5905, %f5850, %f5850, %f5904;
	add.f32 	%f5906, %f5902, %f5905;
	sub.f32 	%f5907, %f5902, %f5906;
	add.f32 	%f5908, %f5905, %f5907;
	fma.rn.f32 	%f5909, %f5853, %f5853, %f5908;
	add.f32 	%f5910, %f5906, %f5909;
	sub.f32 	%f5911, %f5906, %f5910;
	add.f32 	%f5912, %f5909, %f5911;
	fma.rn.f32 	%f5913, %f5856, %f5856, %f5912;
	add.f32 	%f5914, %f5910, %f5913;
	sub.f32 	%f5915, %f5910, %f5914;
	add.f32 	%f5916, %f5913, %f5915;
	fma.rn.f32 	%f5917, %f5859, %f5859, %f5916;
	add.f32 	%f5918, %f5914, %f5917;
	sub.f32 	%f5919, %f5914, %f5918;
	add.f32 	%f5920, %f5917, %f5919;
	fma.rn.f32 	%f5921, %f5862, %f5862, %f5920;
	add.f32 	%f5922, %f5918, %f5921;
	sub.f32 	%f5923, %f5918, %f5922;
	add.f32 	%f5924, %f5921, %f5923;
	fma.rn.f32 	%f5925, %f5865, %f5865, %f5924;
	add.f32 	%f5926, %f5922, %f5925;
	sub.f32 	%f5927, %f5922, %f5926;
	add.f32 	%f5928, %f5925, %f5927;
	fma.rn.f32 	%f5929, %f5868, %f5868, %f5928;
	add.f32 	%f5930, %f5926, %f5929;
	sub.f32 	%f5931, %f5926, %f5930;
	add.f32 	%f5932, %f5929, %f5931;
	fma.rn.f32 	%f5933, %f5871, %f5871, %f5932;
	add.f32 	%f17690, %f5930, %f5933;
	sub.f32 	%f5934, %f17690, %f5930;
	sub.f32 	%f17689, %f5934, %f5933;
	add.s32 	%r1909, %r1909, 16;
	setp.lt.s32 	%p209, %r1909, %r475;
	@%p209 bra 	$L__BB1_394;
$L__BB1_395:
	setp.ge.s32 	%p210, %r1909, %r476;
	@%p210 bra 	$L__BB1_397;
$L__BB1_396:
	mul.wide.u32 	%rd421, %r1909, 4;
	add.s64 	%rd422, %rd19, %rd421;
	ld.global.f32 	%f5935, [%rd422];
	add.s64 	%rd423, %rd29, %rd421;
	ld.global.f32 	%f5936, [%rd423];
	sub.f32 	%f5937, %f5935, %f5936;
	ld.global.f32 	%f5938, [%rd422+4];
	ld.global.f32 	%f5939, [%rd423+4];
	sub.f32 	%f5940, %f5938, %f5939;
	ld.global.f32 	%f5941, [%rd422+8];
	ld.global.f32 	%f5942, [%rd423+8];
	sub.f32 	%f5943, %f5941, %f5942;
	ld.global.f32 	%f5944, [%rd422+12];
	ld.global.f32 	%f5945, [%rd423+12];
	sub.f32 	%f5946, %f5944, %f5945;
	ld.global.f32 	%f5947, [%rd422+16];
	ld.global.f32 	%f5948, [%rd423+16];
	sub.f32 	%f5949, %f5947, %f5948;
	ld.global.f32 	%f5950, [%rd422+20];
	ld.global.f32 	%f5951, [%rd423+20];
	sub.f32 	%f5952, %f5950, %f5951;
	ld.global.f32 	%f5953, [%rd422+24];
	ld.global.f32 	%f5954, [%rd423+24];
	sub.f32 	%f5955, %f5953, %f5954;
	ld.global.f32 	%f5956, [%rd422+28];
	ld.global.f32 	%f5957, [%rd423+28];
	sub.f32 	%f5958, %f5956, %f5957;
	mul.f32 	%f5959, %f5937, %f5937;
	sub.f32 	%f5960, %f5959, %f17689;
	add.f32 	%f5961, %f17690, %f5960;
	sub.f32 	%f5962, %f17690, %f5961;
	add.f32 	%f5963, %f5960, %f5962;
	fma.rn.f32 	%f5964, %f5940, %f5940, %f5963;
	add.f32 	%f5965, %f5961, %f5964;
	sub.f32 	%f5966, %f5961, %f5965;
	add.f32 	%f5967, %f5964, %f5966;
	fma.rn.f32 	%f5968, %f5943, %f5943, %f5967;
	add.f32 	%f5969, %f5965, %f5968;
	sub.f32 	%f5970, %f5965, %f5969;
	add.f32 	%f5971, %f5968, %f5970;
	fma.rn.f32 	%f5972, %f5946, %f5946, %f5971;
	add.f32 	%f5973, %f5969, %f5972;
	sub.f32 	%f5974, %f5969, %f5973;
	add.f32 	%f5975, %f5972, %f5974;
	fma.rn.f32 	%f5976, %f5949, %f5949, %f5975;
	add.f32 	%f5977, %f5973, %f5976;
	sub.f32 	%f5978, %f5973, %f5977;
	add.f32 	%f5979, %f5976, %f5978;
	fma.rn.f32 	%f5980, %f5952, %f5952, %f5979;
	add.f32 	%f5981, %f5977, %f5980;
	sub.f32 	%f5982, %f5977, %f5981;
	add.f32 	%f5983, %f5980, %f5982;
	fma.rn.f32 	%f5984, %f5955, %f5955, %f5983;
	add.f32 	%f5985, %f5981, %f5984;
	sub.f32 	%f5986, %f5981, %f5985;
	add.f32 	%f5987, %f5984, %f5986;
	fma.rn.f32 	%f5988, %f5958, %f5958, %f5987;
	add.f32 	%f17690, %f5985, %f5988;
	sub.f32 	%f5989, %f17690, %f5985;
	sub.f32 	%f17689, %f5989, %f5988;
	add.s32 	%r1909, %r1909, 8;
	setp.lt.s32 	%p211, %r1909, %r476;
	@%p211 bra 	$L__BB1_396;
$L__BB1_397:
	setp.ge.s32 	%p212, %r1909, %r477;
	@%p212 bra 	$L__BB1_406;
	add.s32 	%r1318, %r1909, 4;
	max.s32 	%r1319, %r477, %r1318;
	not.b32 	%r1320, %r1909;
	add.s32 	%r538, %r1319, %r1320;
	shr.u32 	%r1321, %r538, 2;
	add.s32 	%r539, %r1321, 1;
	setp.lt.u32 	%p213, %r538, 12;
	@%p213 bra 	$L__BB1_401;
	and.b32  	%r540, %r539, 2147483644;
	mov.b32 	%r1913, 0;
$L__BB1_400:
	.pragma "nounroll";
	mul.wide.u32 	%rd424, %r1909, 4;
	add.s64 	%rd425, %rd19, %rd424;
	ld.global.f32 	%f5991, [%rd425];
	add.s64 	%rd426, %rd29, %rd424;
	ld.global.f32 	%f5992, [%rd426];
	sub.f32 	%f5993, %f5991, %f5992;
	ld.global.f32 	%f5994, [%rd425+4];
	ld.global.f32 	%f5995, [%rd426+4];
	sub.f32 	%f5996, %f5994, %f5995;
	ld.global.f32 	%f5997, [%rd425+8];
	ld.global.f32 	%f5998, [%rd426+8];
	sub.f32 	%f5999, %f5997, %f5998;
	ld.global.f32 	%f6000, [%rd425+12];
	ld.global.f32 	%f6001, [%rd426+12];
	sub.f32 	%f6002, %f6000, %f6001;
	mul.f32 	%f6003, %f5993, %f5993;
	sub.f32 	%f6004, %f6003, %f17689;
	add.f32 	%f6005, %f17690, %f6004;
	sub.f32 	%f6006, %f17690, %f6005;
	add.f32 	%f6007, %f6004, %f6006;
	fma.rn.f32 	%f6008, %f5996, %f5996, %f6007;
	add.f32 	%f6009, %f6005, %f6008;
	sub.f32 	%f6010, %f6005, %f6009;
	add.f32 	%f6011, %f6008, %f6010;
	fma.rn.f32 	%f6012, %f5999, %f5999, %f6011;
	add.f32 	%f6013, %f6009, %f6012;
	sub.f32 	%f6014, %f6009, %f6013;
	add.f32 	%f6015, %f6012, %f6014;
	fma.rn.f32 	%f6016, %f6002, %f6002, %f6015;
	add.f32 	%f6017, %f6013, %f6016;
	ld.global.f32 	%f6018, [%rd425+16];
	ld.global.f32 	%f6019, [%rd426+16];
	sub.f32 	%f6020, %f6018, %f6019;
	ld.global.f32 	%f6021, [%rd425+20];
	ld.global.f32 	%f6022, [%rd426+20];
	sub.f32 	%f6023, %f6021, %f6022;
	ld.global.f32 	%f6024, [%rd425+24];
	ld.global.f32 	%f6025, [%rd426+24];
	sub.f32 	%f6026, %f6024, %f6025;
	ld.global.f32 	%f6027, [%rd425+28];
	ld.global.f32 	%f6028, [%rd426+28];
	sub.f32 	%f6029, %f6027, %f6028;
	sub.f32 	%f6030, %f6013, %f6017;
	add.f32 	%f6031, %f6016, %f6030;
	fma.rn.f32 	%f6032, %f6020, %f6020, %f6031;
	add.f32 	%f6033, %f6017, %f6032;
	sub.f32 	%f6034, %f6017, %f6033;
	add.f32 	%f6035, %f6032, %f6034;
	fma.rn.f32 	%f6036, %f6023, %f6023, %f6035;
	add.f32 	%f6037, %f6033, %f6036;
	sub.f32 	%f6038, %f6033, %f6037;
	add.f32 	%f6039, %f6036, %f6038;
	fma.rn.f32 	%f6040, %f6026, %f6026, %f6039;
	add.f32 	%f6041, %f6037, %f6040;
	sub.f32 	%f6042, %f6037, %f6041;
	add.f32 	%f6043, %f6040, %f6042;
	fma.rn.f32 	%f6044, %f6029, %f6029, %f6043;
	add.f32 	%f6045, %f6041, %f6044;
	ld.global.f32 	%f6046, [%rd425+32];
	ld.global.f32 	%f6047, [%rd426+32];
	sub.f32 	%f6048, %f6046, %f6047;
	ld.global.f32 	%f6049, [%rd425+36];
	ld.global.f32 	%f6050, [%rd426+36];
	sub.f32 	%f6051, %f6049, %f6050;
	ld.global.f32 	%f6052, [%rd425+40];
	ld.global.f32 	%f6053, [%rd426+40];
	sub.f32 	%f6054, %f6052, %f6053;
	ld.global.f32 	%f6055, [%rd425+44];
	ld.global.f32 	%f6056, [%rd426+44];
	sub.f32 	%f6057, %f6055, %f6056;
	sub.f32 	%f6058, %f6041, %f6045;
	add.f32 	%f6059, %f6044, %f6058;
	fma.rn.f32 	%f6060, %f6048, %f6048, %f6059;
	add.f32 	%f6061, %f6045, %f6060;
	sub.f32 	%f6062, %f6045, %f6061;
	add.f32 	%f6063, %f6060, %f6062;
	fma.rn.f32 	%f6064, %f6051, %f6051, %f6063;
	add.f32 	%f6065, %f6061, %f6064;
	sub.f32 	%f6066, %f6061, %f6065;
	add.f32 	%f6067, %f6064, %f6066;
	fma.rn.f32 	%f6068, %f6054, %f6054, %f6067;
	add.f32 	%f6069, %f6065, %f6068;
	sub.f32 	%f6070, %f6065, %f6069;
	add.f32 	%f6071, %f6068, %f6070;
	fma.rn.f32 	%f6072, %f6057, %f6057, %f6071;
	add.f32 	%f6073, %f6069, %f6072;
	ld.global.f32 	%f6074, [%rd425+48];
	ld.global.f32 	%f6075, [%rd426+48];
	sub.f32 	%f6076, %f6074, %f6075;
	ld.global.f32 	%f6077, [%rd425+52];
	ld.global.f32 	%f6078, [%rd426+52];
	sub.f32 	%f6079, %f6077, %f6078;
	ld.global.f32 	%f6080, [%rd425+56];
	ld.global.f32 	%f6081, [%rd426+56];
	sub.f32 	%f6082, %f6080, %f6081;
	ld.global.f32 	%f6083, [%rd425+60];
	ld.global.f32 	%f6084, [%rd426+60];
	sub.f32 	%f6085, %f6083, %f6084;
	sub.f32 	%f6086, %f6069, %f6073;
	add.f32 	%f6087, %f6072, %f6086;
	fma.rn.f32 	%f6088, %f6076, %f6076, %f6087;
	add.f32 	%f6089, %f6073, %f6088;
	sub.f32 	%f6090, %f6073, %f6089;
	add.f32 	%f6091, %f6088, %f6090;
	fma.rn.f32 	%f6092, %f6079, %f6079, %f6091;
	add.f32 	%f6093, %f6089, %f6092;
	sub.f32 	%f6094, %f6089, %f6093;
	add.f32 	%f6095, %f6092, %f6094;
	fma.rn.f32 	%f6096, %f6082, %f6082, %f6095;
	add.f32 	%f6097, %f6093, %f6096;
	sub.f32 	%f6098, %f6093, %f6097;
	add.f32 	%f6099, %f6096, %f6098;
	fma.rn.f32 	%f6100, %f6085, %f6085, %f6099;
	add.f32 	%f17690, %f6097, %f6100;
	sub.f32 	%f6101, %f17690, %f6097;
	sub.f32 	%f17689, %f6101, %f6100;
	add.s32 	%r1909, %r1909, 16;
	add.s32 	%r1913, %r1913, 4;
	setp.ne.s32 	%p214, %r1913, %r540;
	@%p214 bra 	$L__BB1_400;
$L__BB1_401:
	and.b32  	%r1324, %r539, 3;
	setp.eq.s32 	%p215, %r1324, 0;
	@%p215 bra 	$L__BB1_406;
	setp.eq.s32 	%p216, %r1324, 1;
	@%p216 bra 	$L__BB1_404;
	mul.wide.u32 	%rd427, %r1909, 4;
	add.s64 	%rd428, %rd19, %rd427;
	ld.global.f32 	%f6103, [%rd428];
	add.s64 	%rd429, %rd29, %rd427;
	ld.global.f32 	%f6104, [%rd429];
	sub.f32 	%f6105, %f6103, %f6104;
	ld.global.f32 	%f6106, [%rd428+4];
	ld.global.f32 	%f6107, [%rd429+4];
	sub.f32 	%f6108, %f6106, %f6107;
	ld.global.f32 	%f6109, [%rd428+8];
	ld.global.f32 	%f6110, [%rd429+8];
	sub.f32 	%f6111, %f6109, %f6110;
	ld.global.f32 	%f6112, [%rd428+12];
	ld.global.f32 	%f6113, [%rd429+12];
	sub.f32 	%f6114, %f6112, %f6113;
	mul.f32 	%f6115, %f6105, %f6105;
	sub.f32 	%f6116, %f6115, %f17689;
	add.f32 	%f6117, %f17690, %f6116;
	sub.f32 	%f6118, %f17690, %f6117;
	add.f32 	%f6119, %f6116, %f6118;
	fma.rn.f32 	%f6120, %f6108, %f6108, %f6119;
	add.f32 	%f6121, %f6117, %f6120;
	sub.f32 	%f6122, %f6117, %f6121;
	add.f32 	%f6123, %f6120, %f6122;
	fma.rn.f32 	%f6124, %f6111, %f6111, %f6123;
	add.f32 	%f6125, %f6121, %f6124;
	sub.f32 	%f6126, %f6121, %f6125;
	add.f32 	%f6127, %f6124, %f6126;
	fma.rn.f32 	%f6128, %f6114, %f6114, %f6127;
	add.f32 	%f6129, %f6125, %f6128;
	ld.global.f32 	%f6130, [%rd428+16];
	ld.global.f32 	%f6131, [%rd429+16];
	sub.f32 	%f6132, %f6130, %f6131;
	ld.global.f32 	%f6133, [%rd428+20];
	ld.global.f32 	%f6134, [%rd429+20];
	sub.f32 	%f6135, %f6133, %f6134;
	ld.global.f32 	%f6136, [%rd428+24];
	ld.global.f32 	%f6137, [%rd429+24];
	sub.f32 	%f6138, %f6136, %f6137;
	ld.global.f32 	%f6139, [%rd428+28];
	ld.global.f32 	%f6140, [%rd429+28];
	sub.f32 	%f6141, %f6139, %f6140;
	sub.f32 	%f6142, %f6125, %f6129;
	add.f32 	%f6143, %f6128, %f6142;
	fma.rn.f32 	%f6144, %f6132, %f6132, %f6143;
	add.f32 	%f6145, %f6129, %f6144;
	sub.f32 	%f6146, %f6129, %f6145;
	add.f32 	%f6147, %f6144, %f6146;
	fma.rn.f32 	%f6148, %f6135, %f6135, %f6147;
	add.f32 	%f6149, %f6145, %f6148;
	sub.f32 	%f6150, %f6145, %f6149;
	add.f32 	%f6151, %f6148, %f6150;
	fma.rn.f32 	%f6152, %f6138, %f6138, %f6151;
	add.f32 	%f6153, %f6149, %f6152;
	sub.f32 	%f6154, %f6149, %f6153;
	add.f32 	%f6155, %f6152, %f6154;
	fma.rn.f32 	%f6156, %f6141, %f6141, %f6155;
	add.f32 	%f17690, %f6153, %f6156;
	sub.f32 	%f6157, %f17690, %f6153;
	sub.f32 	%f17689, %f6157, %f6156;
	add.s32 	%r1909, %r1909, 8;
$L__BB1_404:
	and.b32  	%r1325, %r538, 4;
	setp.ne.s32 	%p217, %r1325, 0;
	@%p217 bra 	$L__BB1_406;
	mul.wide.u32 	%rd430, %r1909, 4;
	add.s64 	%rd431, %rd19, %rd430;
	ld.global.f32 	%f6158, [%rd431];
	add.s64 	%rd432, %rd29, %rd430;
	ld.global.f32 	%f6159, [%rd432];
	sub.f32 	%f6160, %f6158, %f6159;
	ld.global.f32 	%f6161, [%rd431+4];
	ld.global.f32 	%f6162, [%rd432+4];
	sub.f32 	%f6163, %f6161, %f6162;
	ld.global.f32 	%f6164, [%rd431+8];
	ld.global.f32 	%f6165, [%rd432+8];
	sub.f32 	%f6166, %f6164, %f6165;
	ld.global.f32 	%f6167, [%rd431+12];
	ld.global.f32 	%f6168, [%rd432+12];
	sub.f32 	%f6169, %f6167, %f6168;
	mul.f32 	%f6170, %f6160, %f6160;
	sub.f32 	%f6171, %f6170, %f17689;
	add.f32 	%f6172, %f17690, %f6171;
	sub.f32 	%f6173, %f17690, %f6172;
	add.f32 	%f6174, %f6171, %f6173;
	fma.rn.f32 	%f6175, %f6163, %f6163, %f6174;
	add.f32 	%f6176, %f6172, %f6175;
	sub.f32 	%f6177, %f6172, %f6176;
	add.f32 	%f6178, %f6175, %f6177;
	fma.rn.f32 	%f6179, %f6166, %f6166, %f6178;
	add.f32 	%f6180, %f6176, %f6179;
	sub.f32 	%f6181, %f6176, %f6180;
	add.f32 	%f6182, %f6179, %f6181;
	fma.rn.f32 	%f6183, %f6169, %f6169, %f6182;
	add.f32 	%f17690, %f6180, %f6183;
	sub.f32 	%f6184, %f17690, %f6180;
	sub.f32 	%f17689, %f6184, %f6183;
	add.s32 	%r1909, %r1909, 4;
$L__BB1_406:
	setp.le.s32 	%p218, %r1166, %r1909;
	@%p218 bra 	$L__BB1_418;
	sub.s32 	%r552, %r1166, %r1909;
	add.s32 	%r1326, %r552, -1;
	and.b32  	%r553, %r552, 7;
	setp.lt.u32 	%p219, %r1326, 7;
	@%p219 bra 	$L__BB1_410;
	and.b32  	%r554, %r552, -8;
	mov.b32 	%r1920, 0;
$L__BB1_409:
	.pragma "nounroll";
	mul.wide.u32 	%rd433, %r1909, 4;
	add.s64 	%rd434, %rd19, %rd433;
	ld.global.f32 	%f6186, [%rd434];
	add.s64 	%rd435, %rd29, %rd433;
	ld.global.f32 	%f6187, [%rd435];
	sub.f32 	%f6188, %f6186, %f6187;
	mul.f32 	%f6189, %f6188, %f6188;
	sub.f32 	%f6190, %f6189, %f17689;
	add.f32 	%f6191, %f17690, %f6190;
	ld.global.f32 	%f6192, [%rd434+4];
	ld.global.f32 	%f6193, [%rd435+4];
	sub.f32 	%f6194, %f6192, %f6193;
	sub.f32 	%f6195, %f17690, %f6191;
	add.f32 	%f6196, %f6190, %f6195;
	fma.rn.f32 	%f6197, %f6194, %f6194, %f6196;
	add.f32 	%f6198, %f6191, %f6197;
	ld.global.f32 	%f6199, [%rd434+8];
	ld.global.f32 	%f6200, [%rd435+8];
	sub.f32 	%f6201, %f6199, %f6200;
	sub.f32 	%f6202, %f6191, %f6198;
	add.f32 	%f6203, %f6197, %f6202;
	fma.rn.f32 	%f6204, %f6201, %f6201, %f6203;
	add.f32 	%f6205, %f6198, %f6204;
	ld.global.f32 	%f6206, [%rd434+12];
	ld.global.f32 	%f6207, [%rd435+12];
	sub.f32 	%f6208, %f6206, %f6207;
	sub.f32 	%f6209, %f6198, %f6205;
	add.f32 	%f6210, %f6204, %f6209;
	fma.rn.f32 	%f6211, %f6208, %f6208, %f6210;
	add.f32 	%f6212, %f6205, %f6211;
	ld.global.f32 	%f6213, [%rd434+16];
	ld.global.f32 	%f6214, [%rd435+16];
	sub.f32 	%f6215, %f6213, %f6214;
	sub.f32 	%f6216, %f6205, %f6212;
	add.f32 	%f6217, %f6211, %f6216;
	fma.rn.f32 	%f6218, %f6215, %f6215, %f6217;
	add.f32 	%f6219, %f6212, %f6218;
	ld.global.f32 	%f6220, [%rd434+20];
	ld.global.f32 	%f6221, [%rd435+20];
	sub.f32 	%f6222, %f6220, %f6221;
	sub.f32 	%f6223, %f6212, %f6219;
	add.f32 	%f6224, %f6218, %f6223;
	fma.rn.f32 	%f6225, %f6222, %f6222, %f6224;
	add.f32 	%f6226, %f6219, %f6225;
	ld.global.f32 	%f6227, [%rd434+24];
	ld.global.f32 	%f6228, [%rd435+24];
	sub.f32 	%f6229, %f6227, %f6228;
	sub.f32 	%f6230, %f6219, %f6226;
	add.f32 	%f6231, %f6225, %f6230;
	fma.rn.f32 	%f6232, %f6229, %f6229, %f6231;
	add.f32 	%f6233, %f6226, %f6232;
	ld.global.f32 	%f6234, [%rd434+28];
	ld.global.f32 	%f6235, [%rd435+28];
	sub.f32 	%f6236, %f6234, %f6235;
	sub.f32 	%f6237, %f6226, %f6233;
	add.f32 	%f6238, %f6232, %f6237;
	fma.rn.f32 	%f6239, %f6236, %f6236, %f6238;
	add.f32 	%f17690, %f6233, %f6239;
	sub.f32 	%f6240, %f17690, %f6233;
	sub.f32 	%f17689, %f6240, %f6239;
	add.s32 	%r1909, %r1909, 8;
	add.s32 	%r1920, %r1920, 8;
	setp.ne.s32 	%p220, %r1920, %r554;
	@%p220 bra 	$L__BB1_409;
$L__BB1_410:
	setp.eq.s32 	%p221, %r553, 0;
	@%p221 bra 	$L__BB1_418;
	and.b32  	%r560, %r552, 3;
	setp.lt.u32 	%p222, %r553, 4;
	@%p222 bra 	$L__BB1_413;
	mul.wide.u32 	%rd436, %r1909, 4;
	add.s64 	%rd437, %rd19, %rd436;
	ld.global.f32 	%f6242, [%rd437];
	add.s64 	%rd438, %rd29, %rd436;
	ld.global.f32 	%f6243, [%rd438];
	sub.f32 	%f6244, %f6242, %f6243;
	mul.f32 	%f6245, %f6244, %f6244;
	sub.f32 	%f6246, %f6245, %f17689;
	add.f32 	%f6247, %f17690, %f6246;
	ld.global.f32 	%f6248, [%rd437+4];
	ld.global.f32 	%f6249, [%rd438+4];
	sub.f32 	%f6250, %f6248, %f6249;
	sub.f32 	%f6251, %f17690, %f6247;
	add.f32 	%f6252, %f6246, %f6251;
	fma.rn.f32 	%f6253, %f6250, %f6250, %f6252;
	add.f32 	%f6254, %f6247, %f6253;
	ld.global.f32 	%f6255, [%rd437+8];
	ld.global.f32 	%f6256, [%rd438+8];
	sub.f32 	%f6257, %f6255, %f6256;
	sub.f32 	%f6258, %f6247, %f6254;
	add.f32 	%f6259, %f6253, %f6258;
	fma.rn.f32 	%f6260, %f6257, %f6257, %f6259;
	add.f32 	%f6261, %f6254, %f6260;
	ld.global.f32 	%f6262, [%rd437+12];
	ld.global.f32 	%f6263, [%rd438+12];
	sub.f32 	%f6264, %f6262, %f6263;
	sub.f32 	%f6265, %f6254, %f6261;
	add.f32 	%f6266, %f6260, %f6265;
	fma.rn.f32 	%f6267, %f6264, %f6264, %f6266;
	add.f32 	%f17690, %f6261, %f6267;
	sub.f32 	%f6268, %f17690, %f6261;
	sub.f32 	%f17689, %f6268, %f6267;
	add.s32 	%r1909, %r1909, 4;
$L__BB1_413:
	setp.eq.s32 	%p223, %r560, 0;
	@%p223 bra 	$L__BB1_418;
	setp.eq.s32 	%p224, %r560, 1;
	@%p224 bra 	$L__BB1_416;
	mul.wide.u32 	%rd439, %r1909, 4;
	add.s64 	%rd440, %rd19, %rd439;
	ld.global.f32 	%f6270, [%rd440];
	add.s64 	%rd441, %rd29, %rd439;
	ld.global.f32 	%f6271, [%rd441];
	sub.f32 	%f6272, %f6270, %f6271;
	mul.f32 	%f6273, %f6272, %f6272;
	sub.f32 	%f6274, %f6273, %f17689;
	add.f32 	%f6275, %f17690, %f6274;
	ld.global.f32 	%f6276, [%rd440+4];
	ld.global.f32 	%f6277, [%rd441+4];
	sub.f32 	%f6278, %f6276, %f6277;
	sub.f32 	%f6279, %f17690, %f6275;
	add.f32 	%f6280, %f6274, %f6279;
	fma.rn.f32 	%f6281, %f6278, %f6278, %f6280;
	add.f32 	%f17690, %f6275, %f6281;
	sub.f32 	%f6282, %f17690, %f6275;
	sub.f32 	%f17689, %f6282, %f6281;
	add.s32 	%r1909, %r1909, 2;
$L__BB1_416:
	and.b32  	%r1328, %r552, 1;
	setp.eq.b32 	%p225, %r1328, 1;
	not.pred 	%p226, %p225;
	@%p226 bra 	$L__BB1_418;
	mul.wide.u32 	%rd442, %r1909, 4;
	add.s64 	%rd443, %rd19, %rd442;
	ld.global.f32 	%f6283, [%rd443];
	add.s64 	%rd444, %rd29, %rd442;
	ld.global.f32 	%f6284, [%rd444];
	sub.f32 	%f6285, %f6283, %f6284;
	mul.f32 	%f6286, %f6285, %f6285;
	sub.f32 	%f6287, %f6286, %f17689;
	add.f32 	%f17690, %f17690, %f6287;
$L__BB1_418:
	setp.lt.f32 	%p227, %f17690, %f18191;
	selp.f32 	%f18191, %f17690, %f18191, %p227;
	selp.b32 	%r2207, %r1904, %r2207, %p227;
$L__BB1_419:
	add.s32 	%r1904, %r1904, 1;
	setp.ne.s32 	%p228, %r1904, %r1165;
	@%p228 bra 	$L__BB1_389;
	add.s32 	%r1972, %r1972, 1;
$L__BB1_421:
	add.s32 	%r1329, %r1880, 2;
	setp.ge.s32 	%p229, %r1329, %r480;
	@%p229 bra 	$L__BB1_491;
	mul.wide.u32 	%rd445, %r1880, 4;
	add.s64 	%rd446, %rd6, %rd445;
	ld.local.u32 	%r571, [%rd446+8];
	mul.wide.s32 	%rd447, %r571, 4;
	add.s64 	%rd448, %rd4, %rd447;
	ld.global.u32 	%r1330, [%rd448];
	setp.eq.s32 	%p230, %r1330, 0;
	@%p230 bra 	$L__BB1_456;
	mov.b32 	%r1927, 0;
$L__BB1_424:
	mul.wide.u32 	%rd449, %r1927, 4;
	add.s64 	%rd450, %rd1, %rd449;
	ld.global.u32 	%r1332, [%rd450];
	setp.ne.s32 	%p231, %r1332, %r571;
	@%p231 bra 	$L__BB1_454;
	setp.lt.s32 	%p232, %r1166, 32;
	mov.f32 	%f17728, 0f00000000;
	mov.b32 	%r1932, 0;
	mov.f32 	%f17729, %f17728;
	@%p232 bra 	$L__BB1_428;
	mov.b32 	%r1932, 0;
	mov.f32 	%f17729, 0f00000000;
	mov.f32 	%f17728, %f17729;
$L__BB1_427:
	mul.wide.u32 	%rd451, %r1932, 4;
	add.s64 	%rd452, %rd19, %rd451;
	ld.global.f32 	%f6290, [%rd452];
	mul.lo.s32 	%r1335, %r1927, %r1166;
	mul.wide.s32 	%rd453, %r1335, 4;
	add.s64 	%rd454, %rd2, %rd453;
	add.s64 	%rd455, %rd454, %rd451;
	ld.global.f32 	%f6291, [%rd455];
	sub.f32 	%f6292, %f6290, %f6291;
	ld.global.f32 	%f6293, [%rd452+4];
	ld.global.f32 	%f6294, [%rd455+4];
	sub.f32 	%f6295, %f6293, %f6294;
	ld.global.f32 	%f6296, [%rd452+8];
	ld.global.f32 	%f6297, [%rd455+8];
	sub.f32 	%f6298, %f6296, %f6297;
	ld.global.f32 	%f6299, [%rd452+12];
	ld.global.f32 	%f6300, [%rd455+12];
	sub.f32 	%f6301, %f6299, %f6300;
	ld.global.f32 	%f6302, [%rd452+16];
	ld.global.f32 	%f6303, [%rd455+16];
	sub.f32 	%f6304, %f6302, %f6303;
	ld.global.f32 	%f6305, [%rd452+20];
	ld.global.f32 	%f6306, [%rd455+20];
	sub.f32 	%f6307, %f6305, %f6306;
	ld.global.f32 	%f6308, [%rd452+24];
	ld.global.f32 	%f6309, [%rd455+24];
	sub.f32 	%f6310, %f6308, %f6309;
	ld.global.f32 	%f6311, [%rd452+28];
	ld.global.f32 	%f6312, [%rd455+28];
	sub.f32 	%f6313, %f6311, %f6312;
	ld.global.f32 	%f6314, [%rd452+32];
	ld.global.f32 	%f6315, [%rd455+32];
	sub.f32 	%f6316, %f6314, %f6315;
	ld.global.f32 	%f6317, [%rd452+36];
	ld.global.f32 	%f6318, [%rd455+36];
	sub.f32 	%f6319, %f6317, %f6318;
	ld.global.f32 	%f6320, [%rd452+40];
	ld.global.f32 	%f6321, [%rd455+40];
	sub.f32 	%f6322, %f6320, %f6321;
	ld.global.f32 	%f6323, [%rd452+44];
	ld.global.f32 	%f6324, [%rd455+44];
	sub.f32 	%f6325, %f6323, %f6324;
	ld.global.f32 	%f6326, [%rd452+48];
	ld.global.f32 	%f6327, [%rd455+48];
	sub.f32 	%f6328, %f6326, %f6327;
	ld.global.f32 	%f6329, [%rd452+52];
	ld.global.f32 	%f6330, [%rd455+52];
	sub.f32 	%f6331, %f6329, %f6330;
	ld.global.f32 	%f6332, [%rd452+56];
	ld.global.f32 	%f6333, [%rd455+56];
	sub.f32 	%f6334, %f6332, %f6333;
	ld.global.f32 	%f6335, [%rd452+60];
	ld.global.f32 	%f6336, [%rd455+60];
	sub.f32 	%f6337, %f6335, %f6336;
	ld.global.f32 	%f6338, [%rd452+64];
	ld.global.f32 	%f6339, [%rd455+64];
	sub.f32 	%f6340, %f6338, %f6339;
	ld.global.f32 	%f6341, [%rd452+68];
	ld.global.f32 	%f6342, [%rd455+68];
	sub.f32 	%f6343, %f6341, %f6342;
	ld.global.f32 	%f6344, [%rd452+72];
	ld.global.f32 	%f6345, [%rd455+72];
	sub.f32 	%f6346, %f6344, %f6345;
	ld.global.f32 	%f6347, [%rd452+76];
	ld.global.f32 	%f6348, [%rd455+76];
	sub.f32 	%f6349, %f6347, %f6348;
	ld.global.f32 	%f6350, [%rd452+80];
	ld.global.f32 	%f6351, [%rd455+80];
	sub.f32 	%f6352, %f6350, %f6351;
	ld.global.f32 	%f6353, [%rd452+84];
	ld.global.f32 	%f6354, [%rd455+84];
	sub.f32 	%f6355, %f6353, %f6354;
	ld.global.f32 	%f6356, [%rd452+88];
	ld.global.f32 	%f6357, [%rd455+88];
	sub.f32 	%f6358, %f6356, %f6357;
	ld.global.f32 	%f6359, [%rd452+92];
	ld.global.f32 	%f6360, [%rd455+92];
	sub.f32 	%f6361, %f6359, %f6360;
	ld.global.f32 	%f6362, [%rd452+96];
	ld.global.f32 	%f6363, [%rd455+96];
	sub.f32 	%f6364, %f6362, %f6363;
	ld.global.f32 	%f6365, [%rd452+100];
	ld.global.f32 	%f6366, [%rd455+100];
	sub.f32 	%f6367, %f6365, %f6366;
	ld.global.f32 	%f6368, [%rd452+104];
	ld.global.f32 	%f6369, [%rd455+104];
	sub.f32 	%f6370, %f6368, %f6369;
	ld.global.f32 	%f6371, [%rd452+108];
	ld.global.f32 	%f6372, [%rd455+108];
	sub.f32 	%f6373, %f6371, %f6372;
	ld.global.f32 	%f6374, [%rd452+112];
	ld.global.f32 	%f6375, [%rd455+112];
	sub.f32 	%f6376, %f6374, %f6375;
	ld.global.f32 	%f6377, [%rd452+116];
	ld.global.f32 	%f6378, [%rd455+116];
	sub.f32 	%f6379, %f6377, %f6378;
	ld.global.f32 	%f6380, [%rd452+120];
	ld.global.f32 	%f6381, [%rd455+120];
	sub.f32 	%f6382, %f6380, %f6381;
	ld.global.f32 	%f6383, [%rd452+124];
	ld.global.f32 	%f6384, [%rd455+124];
	sub.f32 	%f6385, %f6383, %f6384;
	mul.f32 	%f6386, %f6292, %f6292;
	sub.f32 	%f6387, %f6386, %f17728;
	add.f32 	%f6388, %f17729, %f6387;
	sub.f32 	%f6389, %f17729, %f6388;
	add.f32 	%f6390, %f6387, %f6389;
	fma.rn.f32 	%f6391, %f6295, %f6295, %f6390;
	add.f32 	%f6392, %f6388, %f6391;
	sub.f32 	%f6393, %f6388, %f6392;
	add.f32 	%f6394, %f6391, %f6393;
	fma.rn.f32 	%f6395, %f6298, %f6298, %f6394;
	add.f32 	%f6396, %f6392, %f6395;
	sub.f32 	%f6397, %f6392, %f6396;
	add.f32 	%f6398, %f6395, %f6397;
	fma.rn.f32 	%f6399, %f6301, %f6301, %f6398;
	add.f32 	%f6400, %f6396, %f6399;
	sub.f32 	%f6401, %f6396, %f6400;
	add.f32 	%f6402, %f6399, %f6401;
	fma.rn.f32 	%f6403, %f6304, %f6304, %f6402;
	add.f32 	%f6404, %f6400, %f6403;
	sub.f32 	%f6405, %f6400, %f6404;
	add.f32 	%f6406, %f6403, %f6405;
	fma.rn.f32 	%f6407, %f6307, %f6307, %f6406;
	add.f32 	%f6408, %f6404, %f6407;
	sub.f32 	%f6409, %f6404, %f6408;
	add.f32 	%f6410, %f6407, %f6409;
	fma.rn.f32 	%f6411, %f6310, %f6310, %f6410;
	add.f32 	%f6412, %f6408, %f6411;
	sub.f32 	%f6413, %f6408, %f6412;
	add.f32 	%f6414, %f6411, %f6413;
	fma.rn.f32 	%f6415, %f6313, %f6313, %f6414;
	add.f32 	%f6416, %f6412, %f6415;
	sub.f32 	%f6417, %f6412, %f6416;
	add.f32 	%f6418, %f6415, %f6417;
	fma.rn.f32 	%f6419, %f6316, %f6316, %f6418;
	add.f32 	%f6420, %f6416, %f6419;
	sub.f32 	%f6421, %f6416, %f6420;
	add.f32 	%f6422, %f6419, %f6421;
	fma.rn.f32 	%f6423, %f6319, %f6319, %f6422;
	add.f32 	%f6424, %f6420, %f6423;
	sub.f32 	%f6425, %f6420, %f6424;
	add.f32 	%f6426, %f6423, %f6425;
	fma.rn.f32 	%f6427, %f6322, %f6322, %f6426;
	add.f32 	%f6428, %f6424, %f6427;
	sub.f32 	%f6429, %f6424, %f6428;
	add.f32 	%f6430, %f6427, %f6429;
	fma.rn.f32 	%f6431, %f6325, %f6325, %f6430;
	add.f32 	%f6432, %f6428, %f6431;
	sub.f32 	%f6433, %f6428, %f6432;
	add.f32 	%f6434, %f6431, %f6433;
	fma.rn.f32 	%f6435, %f6328, %f6328, %f6434;
	add.f32 	%f6436, %f6432, %f6435;
	sub.f32 	%f6437, %f6432, %f6436;
	add.f32 	%f6438, %f6435, %f6437;
	fma.rn.f32 	%f6439, %f6331, %f6331, %f6438;
	add.f32 	%f6440, %f6436, %f6439;
	sub.f32 	%f6441, %f6436, %f6440;
	add.f32 	%f6442, %f6439, %f6441;
	fma.rn.f32 	%f6443, %f6334, %f6334, %f6442;
	add.f32 	%f6444, %f6440, %f6443;
	sub.f32 	%f6445, %f6440, %f6444;
	add.f32 	%f6446, %f6443, %f6445;
	fma.rn.f32 	%f6447, %f6337, %f6337, %f6446;
	add.f32 	%f6448, %f6444, %f6447;
	sub.f32 	%f6449, %f6444, %f6448;
	add.f32 	%f6450, %f6447, %f6449;
	fma.rn.f32 	%f6451, %f6340, %f6340, %f6450;
	add.f32 	%f6452, %f6448, %f6451;
	sub.f32 	%f6453, %f6448, %f6452;
	add.f32 	%f6454, %f6451, %f6453;
	fma.rn.f32 	%f6455, %f6343, %f6343, %f6454;
	add.f32 	%f6456, %f6452, %f6455;
	sub.f32 	%f6457, %f6452, %f6456;
	add.f32 	%f6458, %f6455, %f6457;
	fma.rn.f32 	%f6459, %f6346, %f6346, %f6458;
	add.f32 	%f6460, %f6456, %f6459;
	sub.f32 	%f6461, %f6456, %f6460;
	add.f32 	%f6462, %f6459, %f6461;
	fma.rn.f32 	%f6463, %f6349, %f6349, %f6462;
	add.f32 	%f6464, %f6460, %f6463;
	sub.f32 	%f6465, %f6460, %f6464;
	add.f32 	%f6466, %f6463, %f6465;
	fma.rn.f32 	%f6467, %f6352, %f6352, %f6466;
	add.f32 	%f6468, %f6464, %f6467;
	sub.f32 	%f6469, %f6464, %f6468;
	add.f32 	%f6470, %f6467, %f6469;
	fma.rn.f32 	%f6471, %f6355, %f6355, %f6470;
	add.f32 	%f6472, %f6468, %f6471;
	sub.f32 	%f6473, %f6468, %f6472;
	add.f32 	%f6474, %f6471, %f6473;
	fma.rn.f32 	%f6475, %f6358, %f6358, %f6474;
	add.f32 	%f6476, %f6472, %f6475;
	sub.f32 	%f6477, %f6472, %f6476;
	add.f32 	%f6478, %f6475, %f6477;
	fma.rn.f32 	%f6479, %f6361, %f6361, %f6478;
	add.f32 	%f6480, %f6476, %f6479;
	sub.f32 	%f6481, %f6476, %f6480;
	add.f32 	%f6482, %f6479, %f6481;
	fma.rn.f32 	%f6483, %f6364, %f6364, %f6482;
	add.f32 	%f6484, %f6480, %f6483;
	sub.f32 	%f6485, %f6480, %f6484;
	add.f32 	%f6486, %f6483, %f6485;
	fma.rn.f32 	%f6487, %f6367, %f6367, %f6486;
	add.f32 	%f6488, %f6484, %f6487;
	sub.f32 	%f6489, %f6484, %f6488;
	add.f32 	%f6490, %f6487, %f6489;
	fma.rn.f32 	%f6491, %f6370, %f6370, %f6490;
	add.f32 	%f6492, %f6488, %f6491;
	sub.f32 	%f6493, %f6488, %f6492;
	add.f32 	%f6494, %f6491, %f6493;
	fma.rn.f32 	%f6495, %f6373, %f6373, %f6494;
	add.f32 	%f6496, %f6492, %f6495;
	sub.f32 	%f6497, %f6492, %f6496;
	add.f32 	%f6498, %f6495, %f6497;
	fma.rn.f32 	%f6499, %f6376, %f6376, %f6498;
	add.f32 	%f6500, %f6496, %f6499;
	sub.f32 	%f6501, %f6496, %f6500;
	add.f32 	%f6502, %f6499, %f6501;
	fma.rn.f32 	%f6503, %f6379, %f6379, %f6502;
	add.f32 	%f6504, %f6500, %f6503;
	sub.f32 	%f6505, %f6500, %f6504;
	add.f32 	%f6506, %f6503, %f6505;
	fma.rn.f32 	%f6507, %f6382, %f6382, %f6506;
	add.f32 	%f6508, %f6504, %f6507;
	sub.f32 	%f6509, %f6504, %f6508;
	add.f32 	%f6510, %f6507, %f6509;
	fma.rn.f32 	%f6511, %f6385, %f6385, %f6510;
	add.f32 	%f17729, %f6508, %f6511;
	sub.f32 	%f6512, %f17729, %f6508;
	sub.f32 	%f17728, %f6512, %f6511;
	add.s32 	%r1932, %r1932, 32;
	add.s32 	%r1336, %r1166, -31;
	setp.lt.s32 	%p233, %r1932, %r1336;
	@%p233 bra 	$L__BB1_427;
$L__BB1_428:
	mul.lo.s32 	%r1337, %r1927, %r1166;
	mul.wide.s32 	%rd456, %r1337, 4;
	add.s64 	%rd30, %rd2, %rd456;
	setp.ge.s32 	%p234, %r1932, %r475;
	@%p234 bra 	$L__BB1_430;
$L__BB1_429:
	mul.wide.u32 	%rd457, %r1932, 4;
	add.s64 	%rd458, %rd19, %rd457;
	ld.global.f32 	%f6513, [%rd458];
	add.s64 	%rd459, %rd30, %rd457;
	ld.global.f32 	%f6514, [%rd459];
	sub.f32 	%f6515, %f6513, %f6514;
	ld.global.f32 	%f6516, [%rd458+4];
	ld.global.f32 	%f6517, [%rd459+4];
	sub.f32 	%f6518, %f6516, %f6517;
	ld.global.f32 	%f6519, [%rd458+8];
	ld.global.f32 	%f6520, [%rd459+8];
	sub.f32 	%f6521, %f6519, %f6520;
	ld.global.f32 	%f6522, [%rd458+12];
	ld.global.f32 	%f6523, [%rd459+12];
	sub.f32 	%f6524, %f6522, %f6523;
	ld.global.f32 	%f6525, [%rd458+16];
	ld.global.f32 	%f6526, [%rd459+16];
	sub.f32 	%f6527, %f6525, %f6526;
	ld.global.f32 	%f6528, [%rd458+20];
	ld.global.f32 	%f6529, [%rd459+20];
	sub.f32 	%f6530, %f6528, %f6529;
	ld.global.f32 	%f6531, [%rd458+24];
	ld.global.f32 	%f6532, [%rd459+24];
	sub.f32 	%f6533, %f6531, %f6532;
	ld.global.f32 	%f6534, [%rd458+28];
	ld.global.f32 	%f6535, [%rd459+28];
	sub.f32 	%f6536, %f6534, %f6535;
	ld.global.f32 	%f6537, [%rd458+32];
	ld.global.f32 	%f6538, [%rd459+32];
	sub.f32 	%f6539, %f6537, %f6538;
	ld.global.f32 	%f6540, [%rd458+36];
	ld.global.f32 	%f6541, [%rd459+36];
	sub.f32 	%f6542, %f6540, %f6541;
	ld.global.f32 	%f6543, [%rd458+40];
	ld.global.f32 	%f6544, [%rd459+40];
	sub.f32 	%f6545, %f6543, %f6544;
	ld.global.f32 	%f6546, [%rd458+44];
	ld.global.f32 	%f6547, [%rd459+44];
	sub.f32 	%f6548, %f6546, %f6547;
	ld.global.f32 	%f6549, [%rd458+48];
	ld.global.f32 	%f6550, [%rd459+48];
	sub.f32 	%f6551, %f6549, %f6550;
	ld.global.f32 	%f6552, [%rd458+52];
	ld.global.f32 	%f6553, [%rd459+52];
	sub.f32 	%f6554, %f6552, %f6553;
	ld.global.f32 	%f6555, [%rd458+56];
	ld.global.f32 	%f6556, [%rd459+56];
	sub.f32 	%f6557, %f6555, %f6556;
	ld.global.f32 	%f6558, [%rd458+60];
	ld.global.f32 	%f6559, [%rd459+60];
	sub.f32 	%f6560, %f6558, %f6559;
	mul.f32 	%f6561, %f6515, %f6515;
	sub.f32 	%f6562, %f6561, %f17728;
	add.f32 	%f6563, %f17729, %f6562;
	sub.f32 	%f6564, %f17729, %f6563;
	add.f32 	%f6565, %f6562, %f6564;
	fma.rn.f32 	%f6566, %f6518, %f6518, %f6565;
	add.f32 	%f6567, %f6563, %f6566;
	sub.f32 	%f6568, %f6563, %f6567;
	add.f32 	%f6569, %f6566, %f6568;
	fma.rn.f32 	%f6570, %f6521, %f6521, %f6569;
	add.f32 	%f6571, %f6567, %f6570;
	sub.f32 	%f6572, %f6567, %f6571;
	add.f32 	%f6573, %f6570, %f6572;
	fma.rn.f32 	%f6574, %f6524, %f6524, %f6573;
	add.f32 	%f6575, %f6571, %f6574;
	sub.f32 	%f6576, %f6571, %f6575;
	add.f32 	%f6577, %f6574, %f6576;
	fma.rn.f32 	%f6578, %f6527, %f6527, %f6577;
	add.f32 	%f6579, %f6575, %f6578;
	sub.f32 	%f6580, %f6575, %f6579;
	add.f32 	%f6581, %f6578, %f6580;
	fma.rn.f32 	%f6582, %f6530, %f6530, %f6581;
	add.f32 	%f6583, %f6579, %f6582;
	sub.f32 	%f6584, %f6579, %f6583;
	add.f32 	%f6585, %f6582, %f6584;
	fma.rn.f32 	%f6586, %f6533, %f6533, %f6585;
	add.f32 	%f6587, %f6583, %f6586;
	sub.f32 	%f6588, %f6583, %f6587;
	add.f32 	%f6589, %f6586, %f6588;
	fma.rn.f32 	%f6590, %f6536, %f6536, %f6589;
	add.f32 	%f6591, %f6587, %f6590;
	sub.f32 	%f6592, %f6587, %f6591;
	add.f32 	%f6593, %f6590, %f6592;
	fma.rn.f32 	%f6594, %f6539, %f6539, %f6593;
	add.f32 	%f6595, %f6591, %f6594;
	sub.f32 	%f6596, %f6591, %f6595;
	add.f32 	%f6597, %f6594, %f6596;
	fma.rn.f32 	%f6598, %f6542, %f6542, %f6597;
	add.f32 	%f6599, %f6595, %f6598;
	sub.f32 	%f6600, %f6595, %f6599;
	add.f32 	%f6601, %f6598, %f6600;
	fma.rn.f32 	%f6602, %f6545, %f6545, %f6601;
	add.f32 	%f6603, %f6599, %f6602;
	sub.f32 	%f6604, %f6599, %f6603;
	add.f32 	%f6605, %f6602, %f6604;
	fma.rn.f32 	%f6606, %f6548, %f6548, %f6605;
	add.f32 	%f6607, %f6603, %f6606;
	sub.f32 	%f6608, %f6603, %f6607;
	add.f32 	%f6609, %f6606, %f6608;
	fma.rn.f32 	%f6610, %f6551, %f6551, %f6609;
	add.f32 	%f6611, %f6607, %f6610;
	sub.f32 	%f6612, %f6607, %f6611;
	add.f32 	%f6613, %f6610, %f6612;
	fma.rn.f32 	%f6614, %f6554, %f6554, %f6613;
	add.f32 	%f6615, %f6611, %f6614;
	sub.f32 	%f6616, %f6611, %f6615;
	add.f32 	%f6617, %f6614, %f6616;
	fma.rn.f32 	%f6618, %f6557, %f6557, %f6617;
	add.f32 	%f6619, %f6615, %f6618;
	sub.f32 	%f6620, %f6615, %f6619;
	add.f32 	%f6621, %f6618, %f6620;
	fma.rn.f32 	%f6622, %f6560, %f6560, %f6621;
	add.f32 	%f17729, %f6619, %f6622;
	sub.f32 	%f6623, %f17729, %f6619;
	sub.f32 	%f17728, %f6623, %f6622;
	add.s32 	%r1932, %r1932, 16;
	setp.lt.s32 	%p235, %r1932, %r475;
	@%p235 bra 	$L__BB1_429;
$L__BB1_430:
	setp.ge.s32 	%p236, %r1932, %r476;
	@%p236 bra 	$L__BB1_432;
$L__BB1_431:
	mul.wide.u32 	%rd460, %r1932, 4;
	add.s64 	%rd461, %rd19, %rd460;
	ld.global.f32 	%f6624, [%rd461];
	add.s64 	%rd462, %rd30, %rd460;
	ld.global.f32 	%f6625, [%rd462];
	sub.f32 	%f6626, %f6624, %f6625;
	ld.global.f32 	%f6627, [%rd461+4];
	ld.global.f32 	%f6628, [%rd462+4];
	sub.f32 	%f6629, %f6627, %f6628;
	ld.global.f32 	%f6630, [%rd461+8];
	ld.global.f32 	%f6631, [%rd462+8];
	sub.f32 	%f6632, %f6630, %f6631;
	ld.global.f32 	%f6633, [%rd461+12];
	ld.global.f32 	%f6634, [%rd462+12];
	sub.f32 	%f6635, %f6633, %f6634;
	ld.global.f32 	%f6636, [%rd461+16];
	ld.global.f32 	%f6637, [%rd462+16];
	sub.f32 	%f6638, %f6636, %f6637;
	ld.global.f32 	%f6639, [%rd461+20];
	ld.global.f32 	%f6640, [%rd462+20];
	sub.f32 	%f6641, %f6639, %f6640;
	ld.global.f32 	%f6642, [%rd461+24];
	ld.global.f32 	%f6643, [%rd462+24];
	sub.f32 	%f6644, %f6642, %f6643;
	ld.global.f32 	%f6645, [%rd461+28];
	ld.global.f32 	%f6646, [%rd462+28];
	sub.f32 	%f6647, %f6645, %f6646;
	mul.f32 	%f6648, %f6626, %f6626;
	sub.f32 	%f6649, %f6648, %f17728;
	add.f32 	%f6650, %f17729, %f6649;
	sub.f32 	%f6651, %f17729, %f6650;
	add.f32 	%f6652, %f6649, %f6651;
	fma.rn.f32 	%f6653, %f6629, %f6629, %f6652;
	add.f32 	%f6654, %f6650, %f6653;
	sub.f32 	%f6655, %f6650, %f6654;
	add.f32 	%f6656, %f6653, %f6655;
	fma.rn.f32 	%f6657, %f6632, %f6632, %f6656;
	add.f32 	%f6658, %f6654, %f6657;
	sub.f32 	%f6659, %f6654, %f6658;
	add.f32 	%f6660, %f6657, %f6659;
	fma.rn.f32 	%f6661, %f6635, %f6635, %f6660;
	add.f32 	%f6662, %f6658, %f6661;
	sub.f32 	%f6663, %f6658, %f6662;
	add.f32 	%f6664, %f6661, %f6663;
	fma.rn.f32 	%f6665, %f6638, %f6638, %f6664;
	add.f32 	%f6666, %f6662, %f6665;
	sub.f32 	%f6667, %f6662, %f6666;
	add.f32 	%f6668, %f6665, %f6667;
	fma.rn.f32 	%f6669, %f6641, %f6641, %f6668;
	add.f32 	%f6670, %f6666, %f6669;
	sub.f32 	%f6671, %f6666, %f6670;
	add.f32 	%f6672, %f6669, %f6671;
	fma.rn.f32 	%f6673, %f6644, %f6644, %f6672;
	add.f32 	%f6674, %f6670, %f6673;
	sub.f32 	%f6675, %f6670, %f6674;
	add.f32 	%f6676, %f6673, %f6675;
	fma.rn.f32 	%f6677, %f6647, %f6647, %f6676;
	add.f32 	%f17729, %f6674, %f6677;
	sub.f32 	%f6678, %f17729, %f6674;
	sub.f32 	%f17728, %f6678, %f6677;
	add.s32 	%r1932, %r1932, 8;
	setp.lt.s32 	%p237, %r1932, %r476;
	@%p237 bra 	$L__BB1_431;
$L__BB1_432:
	setp.ge.s32 	%p238, %r1932, %r477;
	@%p238 bra 	$L__BB1_441;
	add.s32 	%r1339, %r1932, 4;
	max.s32 	%r1340, %r477, %r1339;
	not.b32 	%r1341, %r1932;
	add.s32 	%r583, %r1340, %r1341;
	shr.u32 	%r1342, %r583, 2;
	add.s32 	%r584, %r1342, 1;
	setp.lt.u32 	%p239, %r583, 12;
	@%p239 bra 	$L__BB1_436;
	and.b32  	%r585, %r584, 2147483644;
	mov.b32 	%r1936, 0;
$L__BB1_435:
	.pragma "nounroll";
	mul.wide.u32 	%rd463, %r1932, 4;
	add.s64 	%rd464, %rd19, %rd463;
	ld.global.f32 	%f6680, [%rd464];
	add.s64 	%rd465, %rd30, %rd463;
	ld.global.f32 	%f6681, [%rd465];
	sub.f32 	%f6682, %f6680, %f6681;
	ld.global.f32 	%f6683, [%rd464+4];
	ld.global.f32 	%f6684, [%rd465+4];
	sub.f32 	%f6685, %f6683, %f6684;
	ld.global.f32 	%f6686, [%rd464+8];
	ld.global.f32 	%f6687, [%rd465+8];
	sub.f32 	%f6688, %f6686, %f6687;
	ld.global.f32 	%f6689, [%rd464+12];
	ld.global.f32 	%f6690, [%rd465+12];
	sub.f32 	%f6691, %f6689, %f6690;
	mul.f32 	%f6692, %f6682, %f6682;
	sub.f32 	%f6693, %f6692, %f17728;
	add.f32 	%f6694, %f17729, %f6693;
	sub.f32 	%f6695, %f17729, %f6694;
	add.f32 	%f6696, %f6693, %f6695;
	fma.rn.f32 	%f6697, %f6685, %f6685, %f6696;
	add.f32 	%f6698, %f6694, %f6697;
	sub.f32 	%f6699, %f6694, %f6698;
	add.f32 	%f6700, %f6697, %f6699;
	fma.rn.f32 	%f6701, %f6688, %f6688, %f6700;
	add.f32 	%f6702, %f6698, %f6701;
	sub.f32 	%f6703, %f6698, %f6702;
	add.f32 	%f6704, %f6701, %f6703;
	fma.rn.f32 	%f6705, %f6691, %f6691, %f6704;
	add.f32 	%f6706, %f6702, %f6705;
	ld.global.f32 	%f6707, [%rd464+16];
	ld.global.f32 	%f6708, [%rd465+16];
	sub.f32 	%f6709, %f6707, %f6708;
	ld.global.f32 	%f6710, [%rd464+20];
	ld.global.f32 	%f6711, [%rd465+20];
	sub.f32 	%f6712, %f6710, %f6711;
	ld.global.f32 	%f6713, [%rd464+24];
	ld.global.f32 	%f6714, [%rd465+24];
	sub.f32 	%f6715, %f6713, %f6714;
	ld.global.f32 	%f6716, [%rd464+28];
	ld.global.f32 	%f6717, [%rd465+28];
	sub.f32 	%f6718, %f6716, %f6717;
	sub.f32 	%f6719, %f6702, %f6706;
	add.f32 	%f6720, %f6705, %f6719;
	fma.rn.f32 	%f6721, %f6709, %f6709, %f6720;
	add.f32 	%f6722, %f6706, %f6721;
	sub.f32 	%f6723, %f6706, %f6722;
	add.f32 	%f6724, %f6721, %f6723;
	fma.rn.f32 	%f6725, %f6712, %f6712, %f6724;
	add.f32 	%f6726, %f6722, %f6725;
	sub.f32 	%f6727, %f6722, %f6726;
	add.f32 	%f6728, %f6725, %f6727;
	fma.rn.f32 	%f6729, %f6715, %f6715, %f6728;
	add.f32 	%f6730, %f6726, %f6729;
	sub.f32 	%f6731, %f6726, %f6730;
	add.f32 	%f6732, %f6729, %f6731;
	fma.rn.f32 	%f6733, %f6718, %f6718, %f6732;
	add.f32 	%f6734, %f6730, %f6733;
	ld.global.f32 	%f6735, [%rd464+32];
	ld.global.f32 	%f6736, [%rd465+32];
	sub.f32 	%f6737, %f6735, %f6736;
	ld.global.f32 	%f6738, [%rd464+36];
	ld.global.f32 	%f6739, [%rd465+36];
	sub.f32 	%f6740, %f6738, %f6739;
	ld.global.f32 	%f6741, [%rd464+40];
	ld.global.f32 	%f6742, [%rd465+40];
	sub.f32 	%f6743, %f6741, %f6742;
	ld.global.f32 	%f6744, [%rd464+44];
	ld.global.f32 	%f6745, [%rd465+44];
	sub.f32 	%f6746, %f6744, %f6745;
	sub.f32 	%f6747, %f6730, %f6734;
	add.f32 	%f6748, %f6733, %f6747;
	fma.rn.f32 	%f6749, %f6737, %f6737, %f6748;
	add.f32 	%f6750, %f6734, %f6749;
	sub.f32 	%f6751, %f6734, %f6750;
	add.f32 	%f6752, %f6749, %f6751;
	fma.rn.f32 	%f6753, %f6740, %f6740, %f6752;
	add.f32 	%f6754, %f6750, %f6753;
	sub.f32 	%f6755, %f6750, %f6754;
	add.f32 	%f6756, %f6753, %f6755;
	fma.rn.f32 	%f6757, %f6743, %f6743, %f6756;
	add.f32 	%f6758, %f6754, %f6757;
	sub.f32 	%f6759, %f6754, %f6758;
	add.f32 	%f6760, %f6757, %f6759;
	fma.rn.f32 	%f6761, %f6746, %f6746, %f6760;
	add.f32 	%f6762, %f6758, %f6761;
	ld.global.f32 	%f6763, [%rd464+48];
	ld.global.f32 	%f6764, [%rd465+48];
	sub.f32 	%f6765, %f6763, %f6764;
	ld.global.f32 	%f6766, [%rd464+52];
	ld.global.f32 	%f6767, [%rd465+52];
	sub.f32 	%f6768, %f6766, %f6767;
	ld.global.f32 	%f6769, [%rd464+56];
	ld.global.f32 	%f6770, [%rd465+56];
	sub.f32 	%f6771, %f6769, %f6770;
	ld.global.f32 	%f6772, [%rd464+60];
	ld.global.f32 	%f6773, [%rd465+60];
	sub.f32 	%f6774, %f6772, %f6773;
	sub.f32 	%f6775, %f6758, %f6762;
	add.f32 	%f6776, %f6761, %f6775;
	fma.rn.f32 	%f6777, %f6765, %f6765, %f6776;
	add.f32 	%f6778, %f6762, %f6777;
	sub.f32 	%f6779, %f6762, %f6778;
	add.f32 	%f6780, %f6777, %f6779;
	fma.rn.f32 	%f6781, %f6768, %f6768, %f6780;
	add.f32 	%f6782, %f6778, %f6781;
	sub.f32 	%f6783, %f6778, %f6782;
	add.f32 	%f6784, %f6781, %f6783;
	fma.rn.f32 	%f6785, %f6771, %f6771, %f6784;
	add.f32 	%f6786, %f6782, %f6785;
	sub.f32 	%f6787, %f6782, %f6786;
	add.f32 	%f6788, %f6785, %f6787;
	fma.rn.f32 	%f6789, %f6774, %f6774, %f6788;
	add.f32 	%f17729, %f6786, %f6789;
	sub.f32 	%f6790, %f17729, %f6786;
	sub.f32 	%f17728, %f6790, %f6789;
	add.s32 	%r1932, %r1932, 16;
	add.s32 	%r1936, %r1936, 4;
	setp.ne.s32 	%p240, %r1936, %r585;
	@%p240 bra 	$L__BB1_435;
$L__BB1_436:
	and.b32  	%r1345, %r584, 3;
	setp.eq.s32 	%p241, %r1345, 0;
	@%p241 bra 	$L__BB1_441;
	setp.eq.s32 	%p242, %r1345, 1;
	@%p242 bra 	$L__BB1_439;
	mul.wide.u32 	%rd466, %r1932, 4;
	add.s64 	%rd467, %rd19, %rd466;
	ld.global.f32 	%f6792, [%rd467];
	add.s64 	%rd468, %rd30, %rd466;
	ld.global.f32 	%f6793, [%rd468];
	sub.f32 	%f6794, %f6792, %f6793;
	ld.global.f32 	%f6795, [%rd467+4];
	ld.global.f32 	%f6796, [%rd468+4];
	sub.f32 	%f6797, %f6795, %f6796;
	ld.global.f32 	%f6798, [%rd467+8];
	ld.global.f32 	%f6799, [%rd468+8];
	sub.f32 	%f6800, %f6798, %f6799;
	ld.global.f32 	%f6801, [%rd467+12];
	ld.global.f32 	%f6802, [%rd468+12];
	sub.f32 	%f6803, %f6801, %f6802;
	mul.f32 	%f6804, %f6794, %f6794;
	sub.f32 	%f6805, %f6804, %f17728;
	add.f32 	%f6806, %f17729, %f6805;
	sub.f32 	%f6807, %f17729, %f6806;
	add.f32 	%f6808, %f6805, %f6807;
	fma.rn.f32 	%f6809, %f6797, %f6797, %f6808;
	add.f32 	%f6810, %f6806, %f6809;
	sub.f32 	%f6811, %f6806, %f6810;
	add.f32 	%f6812, %f6809, %f6811;
	fma.rn.f32 	%f6813, %f6800, %f6800, %f6812;
	add.f32 	%f6814, %f6810, %f6813;
	sub.f32 	%f6815, %f6810, %f6814;
	add.f32 	%f6816, %f6813, %f6815;
	fma.rn.f32 	%f6817, %f6803, %f6803, %f6816;
	add.f32 	%f6818, %f6814, %f6817;
	ld.global.f32 	%f6819, [%rd467+16];
	ld.global.f32 	%f6820, [%rd468+16];
	sub.f32 	%f6821, %f6819, %f6820;
	ld.global.f32 	%f6822, [%rd467+20];
	ld.global.f32 	%f6823, [%rd468+20];
	sub.f32 	%f6824, %f6822, %f6823;
	ld.global.f32 	%f6825, [%rd467+24];
	ld.global.f32 	%f6826, [%rd468+24];
	sub.f32 	%f6827, %f6825, %f6826;
	ld.global.f32 	%f6828, [%rd467+28];
	ld.global.f32 	%f6829, [%rd468+28];
	sub.f32 	%f6830, %f6828, %f6829;
	sub.f32 	%f6831, %f6814, %f6818;
	add.f32 	%f6832, %f6817, %f6831;
	fma.rn.f32 	%f6833, %f6821, %f6821, %f6832;
	add.f32 	%f6834, %f6818, %f6833;
	sub.f32 	%f6835, %f6818, %f6834;
	add.f32 	%f6836, %f6833, %f6835;
	fma.rn.f32 	%f6837, %f6824, %f6824, %f6836;
	add.f32 	%f6838, %f6834, %f6837;
	sub.f32 	%f6839, %f6834, %f6838;
	add.f32 	%f6840, %f6837, %f6839;
	fma.rn.f32 	%f6841, %f6827, %f6827, %f6840;
	add.f32 	%f6842, %f6838, %f6841;
	sub.f32 	%f6843, %f6838, %f6842;
	add.f32 	%f6844, %f6841, %f6843;
	fma.rn.f32 	%f6845, %f6830, %f6830, %f6844;
	add.f32 	%f17729, %f6842, %f6845;
	sub.f32 	%f6846, %f17729, %f6842;
	sub.f32 	%f17728, %f6846, %f6845;
	add.s32 	%r1932, %r1932, 8;
$L__BB1_439:
	and.b32  	%r1346, %r583, 4;
	setp.ne.s32 	%p243, %r1346, 0;
	@%p243 bra 	$L__BB1_441;
	mul.wide.u32 	%rd469, %r1932, 4;
	add.s64 	%rd470, %rd19, %rd469;
	ld.global.f32 	%f6847, [%rd470];
	add.s64 	%rd471, %rd30, %rd469;
	ld.global.f32 	%f6848, [%rd471];
	sub.f32 	%f6849, %f6847, %f6848;
	ld.global.f32 	%f6850, [%rd470+4];
	ld.global.f32 	%f6851, [%rd471+4];
	sub.f32 	%f6852, %f6850, %f6851;
	ld.global.f32 	%f6853, [%rd470+8];
	ld.global.f32 	%f6854, [%rd471+8];
	sub.f32 	%f6855, %f6853, %f6854;
	ld.global.f32 	%f6856, [%rd470+12];
	ld.global.f32 	%f6857, [%rd471+12];
	sub.f32 	%f6858, %f6856, %f6857;
	mul.f32 	%f6859, %f6849, %f6849;
	sub.f32 	%f6860, %f6859, %f17728;
	add.f32 	%f6861, %f17729, %f6860;
	sub.f32 	%f6862, %f17729, %f6861;
	add.f32 	%f6863, %f6860, %f6862;
	fma.rn.f32 	%f6864, %f6852, %f6852, %f6863;
	add.f32 	%f6865, %f6861, %f6864;
	sub.f32 	%f6866, %f6861, %f6865;
	add.f32 	%f6867, %f6864, %f6866;
	fma.rn.f32 	%f6868, %f6855, %f6855, %f6867;
	add.f32 	%f6869, %f6865, %f6868;
	sub.f32 	%f6870, %f6865, %f6869;
	add.f32 	%f6871, %f6868, %f6870;
	fma.rn.f32 	%f6872, %f6858, %f6858, %f6871;
	add.f32 	%f17729, %f6869, %f6872;
	sub.f32 	%f6873, %f17729, %f6869;
	sub.f32 	%f17728, %f6873, %f6872;
	add.s32 	%r1932, %r1932, 4;
$L__BB1_441:
	setp.le.s32 	%p244, %r1166, %r1932;
	@%p244 bra 	$L__BB1_453;
	sub.s32 	%r597, %r1166, %r1932;
	add.s32 	%r1347, %r597, -1;
	and.b32  	%r598, %r597, 7;
	setp.lt.u32 	%p245, %r1347, 7;
	@%p245 bra 	$L__BB1_445;
	and.b32  	%r599, %r597, -8;
	mov.b32 	%r1943, 0;
$L__BB1_444:
	.pragma "nounroll";
	mul.wide.u32 	%rd472, %r1932, 4;
	add.s64 	%rd473, %rd19, %rd472;
	ld.global.f32 	%f6875, [%rd473];
	add.s64 	%rd474, %rd30, %rd472;
	ld.global.f32 	%f6876, [%rd474];
	sub.f32 	%f6877, %f6875, %f6876;
	mul.f32 	%f6878, %f6877, %f6877;
	sub.f32 	%f6879, %f6878, %f17728;
	add.f32 	%f6880, %f17729, %f6879;
	ld.global.f32 	%f6881, [%rd473+4];
	ld.global.f32 	%f6882, [%rd474+4];
	sub.f32 	%f6883, %f6881, %f6882;
	sub.f32 	%f6884, %f17729, %f6880;
	add.f32 	%f6885, %f6879, %f6884;
	fma.rn.f32 	%f6886, %f6883, %f6883, %f6885;
	add.f32 	%f6887, %f6880, %f6886;
	ld.global.f32 	%f6888, [%rd473+8];
	ld.global.f32 	%f6889, [%rd474+8];
	sub.f32 	%f6890, %f6888, %f6889;
	sub.f32 	%f6891, %f6880, %f6887;
	add.f32 	%f6892, %f6886, %f6891;
	fma.rn.f32 	%f6893, %f6890, %f6890, %f6892;
	add.f32 	%f6894, %f6887, %f6893;
	ld.global.f32 	%f6895, [%rd473+12];
	ld.global.f32 	%f6896, [%rd474+12];
	sub.f32 	%f6897, %f6895, %f6896;
	sub.f32 	%f6898, %f6887, %f6894;
	add.f32 	%f6899, %f6893, %f6898;
	fma.rn.f32 	%f6900, %f6897, %f6897, %f6899;
	add.f32 	%f6901, %f6894, %f6900;
	ld.global.f32 	%f6902, [%rd473+16];
	ld.global.f32 	%f6903, [%rd474+16];
	sub.f32 	%f6904, %f6902, %f6903;
	sub.f32 	%f6905, %f6894, %f6901;
	add.f32 	%f6906, %f6900, %f6905;
	fma.rn.f32 	%f6907, %f6904, %f6904, %f6906;
	add.f32 	%f6908, %f6901, %f6907;
	ld.global.f32 	%f6909, [%rd473+20];
	ld.global.f32 	%f6910, [%rd474+20];
	sub.f32 	%f6911, %f6909, %f6910;
	sub.f32 	%f6912, %f6901, %f6908;
	add.f32 	%f6913, %f6907, %f6912;
	fma.rn.f32 	%f6914, %f6911, %f6911, %f6913;
	add.f32 	%f6915, %f6908, %f6914;
	ld.global.f32 	%f6916, [%rd473+24];
	ld.global.f32 	%f6917, [%rd474+24];
	sub.f32 	%f6918, %f6916, %f6917;
	sub.f32 	%f6919, %f6908, %f6915;
	add.f32 	%f6920, %f6914, %f6919;
	fma.rn.f32 	%f6921, %f6918, %f6918, %f6920;
	add.f32 	%f6922, %f6915, %f6921;
	ld.global.f32 	%f6923, [%rd473+28];
	ld.global.f32 	%f6924, [%rd474+28];
	sub.f32 	%f6925, %f6923, %f6924;
	sub.f32 	%f6926, %f6915, %f6922;
	add.f32 	%f6927, %f6921, %f6926;
	fma.rn.f32 	%f6928, %f6925, %f6925, %f6927;
	add.f32 	%f17729, %f6922, %f6928;
	sub.f32 	%f6929, %f17729, %f6922;
	sub.f32 	%f17728, %f6929, %f6928;
	add.s32 	%r1932, %r1932, 8;
	add.s32 	%r1943, %r1943, 8;
	setp.ne.s32 	%p246, %r1943, %r599;
	@%p246 bra 	$L__BB1_444;
$L__BB1_445:
	setp.eq.s32 	%p247, %r598, 0;
	@%p247 bra 	$L__BB1_453;
	and.b32  	%r605, %r597, 3;
	setp.lt.u32 	%p248, %r598, 4;
	@%p248 bra 	$L__BB1_448;
	mul.wide.u32 	%rd475, %r1932, 4;
	add.s64 	%rd476, %rd19, %rd475;
	ld.global.f32 	%f6931, [%rd476];
	add.s64 	%rd477, %rd30, %rd475;
	ld.global.f32 	%f6932, [%rd477];
	sub.f32 	%f6933, %f6931, %f6932;
	mul.f32 	%f6934, %f6933, %f6933;
	sub.f32 	%f6935, %f6934, %f17728;
	add.f32 	%f6936, %f17729, %f6935;
	ld.global.f32 	%f6937, [%rd476+4];
	ld.global.f32 	%f6938, [%rd477+4];
	sub.f32 	%f6939, %f6937, %f6938;
	sub.f32 	%f6940, %f17729, %f6936;
	add.f32 	%f6941, %f6935, %f6940;
	fma.rn.f32 	%f6942, %f6939, %f6939, %f6941;
	add.f32 	%f6943, %f6936, %f6942;
	ld.global.f32 	%f6944, [%rd476+8];
	ld.global.f32 	%f6945, [%rd477+8];
	sub.f32 	%f6946, %f6944, %f6945;
	sub.f32 	%f6947, %f6936, %f6943;
	add.f32 	%f6948, %f6942, %f6947;
	fma.rn.f32 	%f6949, %f6946, %f6946, %f6948;
	add.f32 	%f6950, %f6943, %f6949;
	ld.global.f32 	%f6951, [%rd476+12];
	ld.global.f32 	%f6952, [%rd477+12];
	sub.f32 	%f6953, %f6951, %f6952;
	sub.f32 	%f6954, %f6943, %f6950;
	add.f32 	%f6955, %f6949, %f6954;
	fma.rn.f32 	%f6956, %f6953, %f6953, %f6955;
	add.f32 	%f17729, %f6950, %f6956;
	sub.f32 	%f6957, %f17729, %f6950;
	sub.f32 	%f17728, %f6957, %f6956;
	add.s32 	%r1932, %r1932, 4;
$L__BB1_448:
	setp.eq.s32 	%p249, %r605, 0;
	@%p249 bra 	$L__BB1_453;
	setp.eq.s32 	%p250, %r605, 1;
	@%p250 bra 	$L__BB1_451;
	mul.wide.u32 	%rd478, %r1932, 4;
	add.s64 	%rd479, %rd19, %rd478;
	ld.global.f32 	%f6959, [%rd479];
	add.s64 	%rd480, %rd30, %rd478;
	ld.global.f32 	%f6960, [%rd480];
	sub.f32 	%f6961, %f6959, %f6960;
	mul.f32 	%f6962, %f6961, %f6961;
	sub.f32 	%f6963, %f6962, %f17728;
	add.f32 	%f6964, %f17729, %f6963;
	ld.global.f32 	%f6965, [%rd479+4];
	ld.global.f32 	%f6966, [%rd480+4];
	sub.f32 	%f6967, %f6965, %f6966;
	sub.f32 	%f6968, %f17729, %f6964;
	add.f32 	%f6969, %f6963, %f6968;
	fma.rn.f32 	%f6970, %f6967, %f6967, %f6969;
	add.f32 	%f17729, %f6964, %f6970;
	sub.f32 	%f6971, %f17729, %f6964;
	sub.f32 	%f17728, %f6971, %f6970;
	add.s32 	%r1932, %r1932, 2;
$L__BB1_451:
	and.b32  	%r1349, %r597, 1;
	setp.eq.b32 	%p251, %r1349, 1;
	not.pred 	%p252, %p251;
	@%p252 bra 	$L__BB1_453;
	mul.wide.u32 	%rd481, %r1932, 4;
	add.s64 	%rd482, %rd19, %rd481;
	ld.global.f32 	%f6972, [%rd482];
	add.s64 	%rd483, %rd30, %rd481;
	ld.global.f32 	%f6973, [%rd483];
	sub.f32 	%f6974, %f6972, %f6973;
	mul.f32 	%f6975, %f6974, %f6974;
	sub.f32 	%f6976, %f6975, %f17728;
	add.f32 	%f17729, %f17729, %f6976;
$L__BB1_453:
	setp.lt.f32 	%p253, %f17729, %f18191;
	selp.f32 	%f18191, %f17729, %f18191, %p253;
	selp.b32 	%r2207, %r1927, %r2207, %p253;
$L__BB1_454:
	add.s32 	%r1927, %r1927, 1;
	setp.ne.s32 	%p254, %r1927, %r1165;
	@%p254 bra 	$L__BB1_424;
	add.s32 	%r1972, %r1972, 1;
$L__BB1_456:
	add.s32 	%r1350, %r1880, 3;
	setp.ge.s32 	%p255, %r1350, %r480;
	@%p255 bra 	$L__BB1_491;
	mul.wide.u32 	%rd484, %r1880, 4;
	add.s64 	%rd485, %rd6, %rd484;
	ld.local.u32 	%r616, [%rd485+12];
	mul.wide.s32 	%rd486, %r616, 4;
	add.s64 	%rd487, %rd4, %rd486;
	ld.global.u32 	%r1351, [%rd487];
	setp.eq.s32 	%p256, %r1351, 0;
	@%p256 bra 	$L__BB1_491;
	mov.b32 	%r1950, 0;
$L__BB1_459:
	mul.wide.u32 	%rd488, %r1950, 4;
	add.s64 	%rd489, %rd1, %rd488;
	ld.global.u32 	%r1353, [%rd489];
	setp.ne.s32 	%p257, %r1353, %r616;
	@%p257 bra 	$L__BB1_489;
	setp.lt.s32 	%p258, %r1166, 32;
	mov.f32 	%f17767, 0f00000000;
	mov.b32 	%r1955, 0;
	mov.f32 	%f17768, %f17767;
	@%p258 bra 	$L__BB1_463;
	mov.b32 	%r1955, 0;
	mov.f32 	%f17768, 0f00000000;
	mov.f32 	%f17767, %f17768;
$L__BB1_462:
	mul.wide.u32 	%rd490, %r1955, 4;
	add.s64 	%rd491, %rd19, %rd490;
	ld.global.f32 	%f6979, [%rd491];
	mul.lo.s32 	%r1356, %r1950, %r1166;
	mul.wide.s32 	%rd492, %r1356, 4;
	add.s64 	%rd493, %rd2, %rd492;
	add.s64 	%rd494, %rd493, %rd490;
	ld.global.f32 	%f6980, [%rd494];
	sub.f32 	%f6981, %f6979, %f6980;
	ld.global.f32 	%f6982, [%rd491+4];
	ld.global.f32 	%f6983, [%rd494+4];
	sub.f32 	%f6984, %f6982, %f6983;
	ld.global.f32 	%f6985, [%rd491+8];
	ld.global.f32 	%f6986, [%rd494+8];
	sub.f32 	%f6987, %f6985, %f6986;
	ld.global.f32 	%f6988, [%rd491+12];
	ld.global.f32 	%f6989, [%rd494+12];
	sub.f32 	%f6990, %f6988, %f6989;
	ld.global.f32 	%f6991, [%rd491+16];
	ld.global.f32 	%f6992, [%rd494+16];
	sub.f32 	%f6993, %f6991, %f6992;
	ld.global.f32 	%f6994, [%rd491+20];
	ld.global.f32 	%f6995, [%rd494+20];
	sub.f32 	%f6996, %f6994, %f6995;
	ld.global.f32 	%f6997, [%rd491+24];
	ld.global.f32 	%f6998, [%rd494+24];
	sub.f32 	%f6999, %f6997, %f6998;
	ld.global.f32 	%f7000, [%rd491+28];
	ld.global.f32 	%f7001, [%rd494+28];
	sub.f32 	%f7002, %f7000, %f7001;
	ld.global.f32 	%f7003, [%rd491+32];
	ld.global.f32 	%f7004, [%rd494+32];
	sub.f32 	%f7005, %f7003, %f7004;
	ld.global.f32 	%f7006, [%rd491+36];
	ld.global.f32 	%f7007, [%rd494+36];
	sub.f32 	%f7008, %f7006, %f7007;
	ld.global.f32 	%f7009, [%rd491+40];
	ld.global.f32 	%f7010, [%rd494+40];
	sub.f32 	%f7011, %f7009, %f7010;
	ld.global.f32 	%f7012, [%rd491+44];
	ld.global.f32 	%f7013, [%rd494+44];
	sub.f32 	%f7014, %f7012, %f7013;
	ld.global.f32 	%f7015, [%rd491+48];
	ld.global.f32 	%f7016, [%rd494+48];
	sub.f32 	%f7017, %f7015, %f7016;
	ld.global.f32 	%f7018, [%rd491+52];
	ld.global.f32 	%f7019, [%rd494+52];
	sub.f32 	%f7020, %f7018, %f7019;
	ld.global.f32 	%f7021, [%rd491+56];
	ld.global.f32 	%f7022, [%rd494+56];
	sub.f32 	%f7023, %f7021, %f7022;
	ld.global.f32 	%f7024, [%rd491+60];
	ld.global.f32 	%f7025, [%rd494+60];
	sub.f32 	%f7026, %f7024, %f7025;
	ld.global.f32 	%f7027, [%rd491+64];
	ld.global.f32 	%f7028, [%rd494+64];
	sub.f32 	%f7029, %f7027, %f7028;
	ld.global.f32 	%f7030, [%rd491+68];
	ld.global.f32 	%f7031, [%rd494+68];
	sub.f32 	%f7032, %f7030, %f7031;
	ld.global.f32 	%f7033, [%rd491+72];
	ld.global.f32 	%f7034, [%rd494+72];
	sub.f32 	%f7035, %f7033, %f7034;
	ld.global.f32 	%f7036, [%rd491+76];
	ld.global.f32 	%f7037, [%rd494+76];
	sub.f32 	%f7038, %f7036, %f7037;
	ld.global.f32 	%f7039, [%rd491+80];
	ld.global.f32 	%f7040, [%rd494+80];
	sub.f32 	%f7041, %f7039, %f7040;
	ld.global.f32 	%f7042, [%rd491+84];
	ld.global.f32 	%f7043, [%rd494+84];
	sub.f32 	%f7044, %f7042, %f7043;
	ld.global.f32 	%f7045, [%rd491+88];
	ld.global.f32 	%f7046, [%rd494+88];
	sub.f32 	%f7047, %f7045, %f7046;
	ld.global.f32 	%f7048, [%rd491+92];
	ld.global.f32 	%f7049, [%rd494+92];
	sub.f32 	%f7050, %f7048, %f7049;
	ld.global.f32 	%f7051, [%rd491+96];
	ld.global.f32 	%f7052, [%rd494+96];
	sub.f32 	%f7053, %f7051, %f7052;
	ld.global.f32 	%f7054, [%rd491+100];
	ld.global.f32 	%f7055, [%rd494+100];
	sub.f32 	%f7056, %f7054, %f7055;
	ld.global.f32 	%f7057, [%rd491+104];
	ld.global.f32 	%f7058, [%rd494+104];
	sub.f32 	%f7059, %f7057, %f7058;
	ld.global.f32 	%f7060, [%rd491+108];
	ld.global.f32 	%f7061, [%rd494+108];
	sub.f32 	%f7062, %f7060, %f7061;
	ld.global.f32 	%f7063, [%rd491+112];
	ld.global.f32 	%f7064, [%rd494+112];
	sub.f32 	%f7065, %f7063, %f7064;
	ld.global.f32 	%f7066, [%rd491+116];
	ld.global.f32 	%f7067, [%rd494+116];
	sub.f32 	%f7068, %f7066, %f7067;
	ld.global.f32 	%f7069, [%rd491+120];
	ld.global.f32 	%f7070, [%rd494+120];
	sub.f32 	%f7071, %f7069, %f7070;
	ld.global.f32 	%f7072, [%rd491+124];
	ld.global.f32 	%f7073, [%rd494+124];
	sub.f32 	%f7074, %f7072, %f7073;
	mul.f32 	%f7075, %f6981, %f6981;
	sub.f32 	%f7076, %f7075, %f17767;
	add.f32 	%f7077, %f17768, %f7076;
	sub.f32 	%f7078, %f17768, %f7077;
	add.f32 	%f7079, %f7076, %f7078;
	fma.rn.f32 	%f7080, %f6984, %f6984, %f7079;
	add.f32 	%f7081, %f7077, %f7080;
	sub.f32 	%f7082, %f7077, %f7081;
	add.f32 	%f7083, %f7080, %f7082;
	fma.rn.f32 	%f7084, %f6987, %f6987, %f7083;
	add.f32 	%f7085, %f7081, %f7084;
	sub.f32 	%f7086, %f7081, %f7085;
	add.f32 	%f7087, %f7084, %f7086;
	fma.rn.f32 	%f7088, %f6990, %f6990, %f7087;
	add.f32 	%f7089, %f7085, %f7088;
	sub.f32 	%f7090, %f7085, %f7089;
	add.f32 	%f7091, %f7088, %f7090;
	fma.rn.f32 	%f7092, %f6993, %f6993, %f7091;
	add.f32 	%f7093, %f7089, %f7092;
	sub.f32 	%f7094, %f7089, %f7093;
	add.f32 	%f7095, %f7092, %f7094;
	fma.rn.f32 	%f7096, %f6996, %f6996, %f7095;
	add.f32 	%f7097, %f7093, %f7096;
	sub.f32 	%f7098, %f7093, %f7097;
	add.f32 	%f7099, %f7096, %f7098;
	fma.rn.f32 	%f7100, %f6999, %f6999, %f7099;
	add.f32 	%f7101, %f7097, %f7100;
	sub.f32 	%f7102, %f7097, %f7101;
	add.f32 	%f7103, %f7100, %f7102;
	fma.rn.f32 	%f7104, %f7002, %f7002, %f7103;
	add.f32 	%f7105, %f7101, %f7104;
	sub.f32 	%f7106, %f7101, %f7105;
	add.f32 	%f7107, %f7104, %f7106;
	fma.rn.f32 	%f7108, %f7005, %f7005, %f7107;
	add.f32 	%f7109, %f7105, %f7108;
	sub.f32 	%f7110, %f7105, %f7109;
	add.f32 	%f7111, %f7108, %f7110;
	fma.rn.f32 	%f7112, %f7008, %f7008, %f7111;
	add.f32 	%f7113, %f7109, %f7112;
	sub.f32 	%f7114, %f7109, %f7113;
	add.f32 	%f7115, %f7112, %f7114;
	fma.rn.f32 	%f7116, %f7011, %f7011, %f7115;
	add.f32 	%f7117, %f7113, %f7116;
	sub.f32 	%f7118, %f7113, %f7117;
	add.f32 	%f7119, %f7116, %f7118;
	fma.rn.f32 	%f7120, %f7014, %f7014, %f7119;
	add.f32 	%f7121, %f7117, %f7120;
	sub.f32 	%f7122, %f7117, %f7121;
	add.f32 	%f7123, %f7120, %f7122;
	fma.rn.f32 	%f7124, %f7017, %f7017, %f7123;
	add.f32 	%f7125, %f7121, %f7124;
	sub.f32 	%f7126, %f7121, %f7125;
	add.f32 	%f7127, %f7124, %f7126;
	fma.rn.f32 	%f7128, %f7020, %f7020, %f7127;
	add.f32 	%f7129, %f7125, %f7128;
	sub.f32 	%f7130, %f7125, %f7129;
	add.f32 	%f7131, %f7128, %f7130;
	fma.rn.f32 	%f7132, %f7023, %f7023, %f7131;
	add.f32 	%f7133, %f7129, %f7132;
	sub.f32 	%f7134, %f7129, %f7133;
	add.f32 	%f7135, %f7132, %f7134;
	fma.rn.f32 	%f7136, %f7026, %f7026, %f7135;
	add.f32 	%f7137, %f7133, %f7136;
	sub.f32 	%f7138, %f7133, %f7137;
	add.f32 	%f7139, %f7136, %f7138;
	fma.rn.f32 	%f7140, %f7029, %f7029, %f7139;
	add.f32 	%f7141, %f7137, %f7140;
	sub.f32 	%f7142, %f7137, %f7141;
	add.f32 	%f7143, %f7140, %f7142;
	fma.rn.f32 	%f7144, %f7032, %f7032, %f7143;
	add.f32 	%f7145, %f7141, %f7144;
	sub.f32 	%f7146, %f7141, %f7145;
	add.f32 	%f7147, %f7144, %f7146;
	fma.rn.f32 	%f7148, %f7035, %f7035, %f7147;
	add.f32 	%f7149, %f7145, %f7148;
	sub.f32 	%f7150, %f7145, %f7149;
	add.f32 	%f7151, %f7148, %f7150;
	fma.rn.f32 	%f7152, %f7038, %f7038, %f7151;
	add.f32 	%f7153, %f7149, %f7152;
	sub.f32 	%f7154, %f7149, %f7153;
	add.f32 	%f7155, %f7152, %f7154;
	fma.rn.f32 	%f7156, %f7041, %f7041, %f7155;
	add.f32 	%f7157, %f7153, %f7156;
	sub.f32 	%f7158, %f7153, %f7157;
	add.f32 	%f7159, %f7156, %f7158;
	fma.rn.f32 	%f7160, %f7044, %f7044, %f7159;
	add.f32 	%f7161, %f7157, %f7160;
	sub.f32 	%f7162, %f7157, %f7161;
	add.f32 	%f7163, %f7160, %f7162;
	fma.rn.f32 	%f7164, %f7047, %f7047, %f7163;
	add.f32 	%f7165, %f7161, %f7164;
	sub.f32 	%f7166, %f7161, %f7165;
	add.f32 	%f7167, %f7164, %f7166;
	fma.rn.f32 	%f7168, %f7050, %f7050, %f7167;
	add.f32 	%f7169, %f7165, %f7168;
	sub.f32 	%f7170, %f7165, %f7169;
	add.f32 	%f7171, %f7168, %f7170;
	fma.rn.f32 	%f7172, %f7053, %f7053, %f7171;
	add.f32 	%f7173, %f7169, %f7172;
	sub.f32 	%f7174, %f7169, %f7173;
	add.f32 	%f7175, %f7172, %f7174;
	fma.rn.f32 	%f7176, %f7056, %f7056, %f7175;
	add.f32 	%f7177, %f7173, %f7176;
	sub.f32 	%f7178, %f7173, %f7177;
	add.f32 	%f7179, %f7176, %f7178;
	fma.rn.f32 	%f7180, %f7059, %f7059, %f7179;
	add.f32 	%f7181, %f7177, %f7180;
	sub.f32 	%f7182, %f7177, %f7181;
	add.f32 	%f7183, %f7180, %f7182;
	fma.rn.f32 	%f7184, %f7062, %f7062, %f7183;
	add.f32 	%f7185, %f7181, %f7184;
	sub.f32 	%f7186, %f7181, %f7185;
	add.f32 	%f7187, %f7184, %f7186;
	fma.rn.f32 	%f7188, %f7065, %f7065, %f7187;
	add.f32 	%f7189, %f7185, %f7188;
	sub.f32 	%f7190, %f7185, %f7189;
	add.f32 	%f7191, %f7188, %f7190;
	fma.rn.f32 	%f7192, %f7068, %f7068, %f7191;
	add.f32 	%f7193, %f7189, %f7192;
	sub.f32 	%f7194, %f7189, %f7193;
	add.f32 	%f7195, %f7192, %f7194;
	fma.rn.f32 	%f7196, %f7071, %f7071, %f7195;
	add.f32 	%f7197, %f7193, %f7196;
	sub.f32 	%f7198, %f7193, %f7197;
	add.f32 	%f7199, %f7196, %f7198;
	fma.rn.f32 	%f7200, %f7074, %f7074, %f7199;
	add.f32 	%f17768, %f7197, %f7200;
	sub.f32 	%f7201, %f17768, %f7197;
	sub.f32 	%f17767, %f7201, %f7200;
	add.s32 	%r1955, %r1955, 32;
	add.s32 	%r1357, %r1166, -31;
	setp.lt.s32 	%p259, %r1955, %r1357;
	@%p259 bra 	$L__BB1_462;
$L__BB1_463:
	mul.lo.s32 	%r1358, %r1950, %r1166;
	mul.wide.s32 	%rd495, %r1358, 4;
	add.s64 	%rd31, %rd2, %rd495;
	setp.ge.s32 	%p260, %r1955, %r475;
	@%p260 bra 	$L__BB1_465;
$L__BB1_464:
	mul.wide.u32 	%rd496, %r1955, 4;
	add.s64 	%rd497, %rd19, %rd496;
	ld.global.f32 	%f7202, [%rd497];
	add.s64 	%rd498, %rd31, %rd496;
	ld.global.f32 	%f7203, [%rd498];
	sub.f32 	%f7204, %f7202, %f7203;
	ld.global.f32 	%f7205, [%rd497+4];
	ld.global.f32 	%f7206, [%rd498+4];
	sub.f32 	%f7207, %f7205, %f7206;
	ld.global.f32 	%f7208, [%rd497+8];
	ld.global.f32 	%f7209, [%rd498+8];
	sub.f32 	%f7210, %f7208, %f7209;
	ld.global.f32 	%f7211, [%rd497+12];
	ld.global.f32 	%f7212, [%rd498+12];
	sub.f32 	%f7213, %f7211, %f7212;
	ld.global.f32 	%f7214, [%rd497+16];
	ld.global.f32 	%f7215, [%rd498+16];
	sub.f32 	%f7216, %f7214, %f7215;
	ld.global.f32 	%f7217, [%rd497+20];
	ld.global.f32 	%f7218, [%rd498+20];
	sub.f32 	%f7219, %f7217, %f7218;
	ld.global.f32 	%f7220, [%rd497+24];
	ld.global.f32 	%f7221, [%rd498+24];
	sub.f32 	%f7222, %f7220, %f7221;
	ld.global.f32 	%f7223, [%rd497+28];
	ld.global.f32 	%f7224, [%rd498+28];
	sub.f32 	%f7225, %f7223, %f7224;
	ld.global.f32 	%f7226, [%rd497+32];
	ld.global.f32 	%f7227, [%rd498+32];
	sub.f32 	%f7228, %f7226, %f7227;
	ld.global.f32 	%f7229, [%rd497+36];
	ld.global.f32 	%f7230, [%rd498+36];
	sub.f32 	%f7231, %f7229, %f7230;
	ld.global.f32 	%f7232, [%rd497+40];
	ld.global.f32 	%f7233, [%rd498+40];
	sub.f32 	%f7234, %f7232, %f7233;
	ld.global.f32 	%f7235, [%rd497+44];
	ld.global.f32 	%f7236, [%rd498+44];
	sub.f32 	%f7237, %f7235, %f7236;
	ld.global.f32 	%f7238, [%rd497+48];
	ld.global.f32 	%f7239, [%rd498+48];
	sub.f32 	%f7240, %f7238, %f7239;
	ld.global.f32 	%f7241, [%rd497+52];
	ld.global.f32 	%f7242, [%rd498+52];
	sub.f32 	%f7243, %f7241, %f7242;
	ld.global.f32 	%f7244, [%rd497+56];
	ld.global.f32 	%f7245, [%rd498+56];
	sub.f32 	%f7246, %f7244, %f7245;
	ld.global.f32 	%f7247, [%rd497+60];
	ld.global.f32 	%f7248, [%rd498+60];
	sub.f32 	%f7249, %f7247, %f7248;
	mul.f32 	%f7250, %f7204, %f7204;
	sub.f32 	%f7251, %f7250, %f17767;
	add.f32 	%f7252, %f17768, %f7251;
	sub.f32 	%f7253, %f17768, %f7252;
	add.f32 	%f7254, %f7251, %f7253;
	fma.rn.f32 	%f7255, %f7207, %f7207, %f7254;
	add.f32 	%f7256, %f7252, %f7255;
	sub.f32 	%f7257, %f7252, %f7256;
	add.f32 	%f7258, %f7255, %f7257;
	fma.rn.f32 	%f7259, %f7210, %f7210, %f7258;
	add.f32 	%f7260, %f7256, %f7259;
	sub.f32 	%f7261, %f7256, %f7260;
	add.f32 	%f7262, %f7259, %f7261;
	fma.rn.f32 	%f7263, %f7213, %f7213, %f7262;
	add.f32 	%f7264, %f7260, %f7263;
	sub.f32 	%f7265, %f7260, %f7264;
	add.f32 	%f7266, %f7263, %f7265;
	fma.rn.f32 	%f7267, %f7216, %f7216, %f7266;
	add.f32 	%f7268, %f7264, %f7267;
	sub.f32 	%f7269, %f7264, %f7268;
	add.f32 	%f7270, %f7267, %f7269;
	fma.rn.f32 	%f7271, %f7219, %f7219, %f7270;
	add.f32 	%f7272, %f7268, %f7271;
	sub.f32 	%f7273, %f7268, %f7272;
	add.f32 	%f7274, %f7271, %f7273;
	fma.rn.f32 	%f7275, %f7222, %f7222, %f7274;
	add.f32 	%f7276, %f7272, %f7275;
	sub.f32 	%f7277, %f7272, %f7276;
	add.f32 	%f7278, %f7275, %f7277;
	fma.rn.f32 	%f7279, %f7225, %f7225, %f7278;
	add.f32 	%f7280, %f7276, %f7279;
	sub.f32 	%f7281, %f7276, %f7280;
	add.f32 	%f7282, %f7279, %f7281;
	fma.rn.f32 	%f7283, %f7228, %f7228, %f7282;
	add.f32 	%f7284, %f7280, %f7283;
	sub.f32 	%f7285, %f7280, %f7284;
	add.f32 	%f7286, %f7283, %f7285;
	fma.rn.f32 	%f7287, %f7231, %f7231, %f7286;
	add.f32 	%f7288, %f7284, %f7287;
	sub.f32 	%f7289, %f7284, %f7288;
	add.f32 	%f7290, %f7287, %f7289;
	fma.rn.f32 	%f7291, %f7234, %f7234, %f7290;
	add.f32 	%f7292, %f7288, %f7291;
	sub.f32 	%f7293, %f7288, %f7292;
	add.f32 	%f7294, %f7291, %f7293;
	fma.rn.f32 	%f7295, %f7237, %f7237, %f7294;
	add.f32 	%f7296, %f7292, %f7295;
	sub.f32 	%f7297, %f7292, %f7296;
	add.f32 	%f7298, %f7295, %f7297;
	fma.rn.f32 	%f7299, %f7240, %f7240, %f7298;
	add.f32 	%f7300, %f7296, %f7299;
	sub.f32 	%f7301, %f7296, %f7300;
	add.f32 	%f7302, %f7299, %f7301;
	fma.rn.f32 	%f7303, %f7243, %f7243, %f7302;
	add.f32 	%f7304, %f7300, %f7303;
	sub.f32 	%f7305, %f7300, %f7304;
	add.f32 	%f7306, %f7303, %f7305;
	fma.rn.f32 	%f7307, %f7246, %f7246, %f7306;
	add.f32 	%f7308, %f7304, %f7307;
	sub.f32 	%f7309, %f7304, %f7308;
	add.f32 	%f7310, %f7307, %f7309;
	fma.rn.f32 	%f7311, %f7249, %f7249, %f7310;
	add.f32 	%f17768, %f7308, %f7311;
	sub.f32 	%f7312, %f17768, %f7308;
	sub.f32 	%f17767, %f7312, %f7311;
	add.s32 	%r1955, %r1955, 16;
	setp.lt.s32 	%p261, %r1955, %r475;
	@%p261 bra 	$L__BB1_464;
$L__BB1_465:
	setp.ge.s32 	%p262, %r1955, %r476;
	@%p262 bra 	$L__BB1_467;
$L__BB1_466:
	mul.wide.u32 	%rd499, %r1955, 4;
	add.s64 	%rd500, %rd19, %rd499;
	ld.global.f32 	%f7313, [%rd500];
	add.s64 	%rd501, %rd31, %rd499;
	ld.global.f32 	%f7314, [%rd501];
	sub.f32 	%f7315, %f7313, %f7314;
	ld.global.f32 	%f7316, [%rd500+4];
	ld.global.f32 	%f7317, [%rd501+4];
	sub.f32 	%f7318, %f7316, %f7317;
	ld.global.f32 	%f7319, [%rd500+8];
	ld.global.f32 	%f7320, [%rd501+8];
	sub.f32 	%f7321, %f7319, %f7320;
	ld.global.f32 	%f7322, [%rd500+12];
	ld.global.f32 	%f7323, [%rd501+12];
	sub.f32 	%f7324, %f7322, %f7323;
	ld.global.f32 	%f7325, [%rd500+16];
	ld.global.f32 	%f7326, [%rd501+16];
	sub.f32 	%f7327, %f7325, %f7326;
	ld.global.f32 	%f7328, [%rd500+20];
	ld.global.f32 	%f7329, [%rd501+20];
	sub.f32 	%f7330, %f7328, %f7329;
	ld.global.f32 	%f7331, [%rd500+24];
	ld.global.f32 	%f7332, [%rd501+24];
	sub.f32 	%f7333, %f7331, %f7332;
	ld.global.f32 	%f7334, [%rd500+28];
	ld.global.f32 	%f7335, [%rd501+28];
	sub.f32 	%f7336, %f7334, %f7335;
	mul.f32 	%f7337, %f7315, %f7315;
	sub.f32 	%f7338, %f7337, %f17767;
	add.f32 	%f7339, %f17768, %f7338;
	sub.f32 	%f7340, %f17768, %f7339;
	add.f32 	%f7341, %f7338, %f7340;
	fma.rn.f32 	%f7342, %f7318, %f7318, %f7341;
	add.f32 	%f7343, %f7339, %f7342;
	sub.f32 	%f7344, %f7339, %f7343;
	add.f32 	%f7345, %f7342, %f7344;
	fma.rn.f32 	%f7346, %f7321, %f7321, %f7345;
	add.f32 	%f7347, %f7343, %f7346;
	sub.f32 	%f7348, %f7343, %f7347;
	add.f32 	%f7349, %f7346, %f7348;
	fma.rn.f32 	%f7350, %f7324, %f7324, %f7349;
	add.f32 	%f7351, %f7347, %f7350;
	sub.f32 	%f7352, %f7347, %f7351;
	add.f32 	%f7353, %f7350, %f7352;
	fma.rn.f32 	%f7354, %f7327, %f7327, %f7353;
	add.f32 	%f7355, %f7351, %f7354;
	sub.f32 	%f7356, %f7351, %f7355;
	add.f32 	%f7357, %f7354, %f7356;
	fma.rn.f32 	%f7358, %f7330, %f7330, %f7357;
	add.f32 	%f7359, %f7355, %f7358;
	sub.f32 	%f7360, %f7355, %f7359;
	add.f32 	%f7361, %f7358, %f7360;
	fma.rn.f32 	%f7362, %f7333, %f7333, %f7361;
	add.f32 	%f7363, %f7359, %f7362;
	sub.f32 	%f7364, %f7359, %f7363;
	add.f32 	%f7365, %f7362, %f7364;
	fma.rn.f32 	%f7366, %f7336, %f7336, %f7365;
	add.f32 	%f17768, %f7363, %f7366;
	sub.f32 	%f7367, %f17768, %f7363;
	sub.f32 	%f17767, %f7367, %f7366;
	add.s32 	%r1955, %r1955, 8;
	setp.lt.s32 	%p263, %r1955, %r476;
	@%p263 bra 	$L__BB1_466;
$L__BB1_467:
	setp.ge.s32 	%p264, %r1955, %r477;
	@%p264 bra 	$L__BB1_476;
	add.s32 	%r1360, %r1955, 4;
	max.s32 	%r1361, %r477, %r1360;
	not.b32 	%r1362, %r1955;
	add.s32 	%r628, %r1361, %r1362;
	shr.u32 	%r1363, %r628, 2;
	add.s32 	%r629, %r1363, 1;
	setp.lt.u32 	%p265, %r628, 12;
	@%p265 bra 	$L__BB1_471;
	and.b32  	%r630, %r629, 2147483644;
	mov.b32 	%r1959, 0;
$L__BB1_470:
	.pragma "nounroll";
	mul.wide.u32 	%rd502, %r1955, 4;
	add.s64 	%rd503, %rd19, %rd502;
	ld.global.f32 	%f7369, [%rd503];
	add.s64 	%rd504, %rd31, %rd502;
	ld.global.f32 	%f7370, [%rd504];
	sub.f32 	%f7371, %f7369, %f7370;
	ld.global.f32 	%f7372, [%rd503+4];
	ld.global.f32 	%f7373, [%rd504+4];
	sub.f32 	%f7374, %f7372, %f7373;
	ld.global.f32 	%f7375, [%rd503+8];
	ld.global.f32 	%f7376, [%rd504+8];
	sub.f32 	%f7377, %f7375, %f7376;
	ld.global.f32 	%f7378, [%rd503+12];
	ld.global.f32 	%f7379, [%rd504+12];
	sub.f32 	%f7380, %f7378, %f7379;
	mul.f32 	%f7381, %f7371, %f7371;
	sub.f32 	%f7382, %f7381, %f17767;
	add.f32 	%f7383, %f17768, %f7382;
	sub.f32 	%f7384, %f17768, %f7383;
	add.f32 	%f7385, %f7382, %f7384;
	fma.rn.f32 	%f7386, %f7374, %f7374, %f7385;
	add.f32 	%f7387, %f7383, %f7386;
	sub.f32 	%f7388, %f7383, %f7387;
	add.f32 	%f7389, %f7386, %f7388;
	fma.rn.f32 	%f7390, %f7377, %f7377, %f7389;
	add.f32 	%f7391, %f7387, %f7390;
	sub.f32 	%f7392, %f7387, %f7391;
	add.f32 	%f7393, %f7390, %f7392;
	fma.rn.f32 	%f7394, %f7380, %f7380, %f7393;
	add.f32 	%f7395, %f7391, %f7394;
	ld.global.f32 	%f7396, [%rd503+16];
	ld.global.f32 	%f7397, [%rd504+16];
	sub.f32 	%f7398, %f7396, %f7397;
	ld.global.f32 	%f7399, [%rd503+20];
	ld.global.f32 	%f7400, [%rd504+20];
	sub.f32 	%f7401, %f7399, %f7400;
	ld.global.f32 	%f7402, [%rd503+24];
	ld.global.f32 	%f7403, [%rd504+24];
	sub.f32 	%f7404, %f7402, %f7403;
	ld.global.f32 	%f7405, [%rd503+28];
	ld.global.f32 	%f7406, [%rd504+28];
	sub.f32 	%f7407, %f7405, %f7406;
	sub.f32 	%f7408, %f7391, %f7395;
	add.f32 	%f7409, %f7394, %f7408;
	fma.rn.f32 	%f7410, %f7398, %f7398, %f7409;
	add.f32 	%f7411, %f7395, %f7410;
	sub.f32 	%f7412, %f7395, %f7411;
	add.f32 	%f7413, %f7410, %f7412;
	fma.rn.f32 	%f7414, %f7401, %f7401, %f7413;
	add.f32 	%f7415, %f7411, %f7414;
	sub.f32 	%f7416, %f7411, %f7415;
	add.f32 	%f7417, %f7414, %f7416;
	fma.rn.f32 	%f7418, %f7404, %f7404, %f7417;
	add.f32 	%f7419, %f7415, %f7418;
	sub.f32 	%f7420, %f7415, %f7419;
	add.f32 	%f7421, %f7418, %f7420;
	fma.rn.f32 	%f7422, %f7407, %f7407, %f7421;
	add.f32 	%f7423, %f7419, %f7422;
	ld.global.f32 	%f7424, [%rd503+32];
	ld.global.f32 	%f7425, [%rd504+32];
	sub.f32 	%f7426, %f7424, %f7425;
	ld.global.f32 	%f7427, [%rd503+36];
	ld.global.f32 	%f7428, [%rd504+36];
	sub.f32 	%f7429, %f7427, %f7428;
	ld.global.f32 	%f7430, [%rd503+40];
	ld.global.f32 	%f7431, [%rd504+40];
	sub.f32 	%f7432, %f7430, %f7431;
	ld.global.f32 	%f7433, [%rd503+44];
	ld.global.f32 	%f7434, [%rd504+44];
	sub.f32 	%f7435, %f7433, %f7434;
	sub.f32 	%f7436, %f7419, %f7423;
	add.f32 	%f7437, %f7422, %f7436;
	fma.rn.f32 	%f7438, %f7426, %f7426, %f7437;
	add.f32 	%f7439, %f7423, %f7438;
	sub.f32 	%f7440, %f7423, %f7439;
	add.f32 	%f7441, %f7438, %f7440;
	fma.rn.f32 	%f7442, %f7429, %f7429, %f7441;
	add.f32 	%f7443, %f7439, %f7442;
	sub.f32 	%f7444, %f7439, %f7443;
	add.f32 	%f7445, %f7442, %f7444;
	fma.rn.f32 	%f7446, %f7432, %f7432, %f7445;
	add.f32 	%f7447, %f7443, %f7446;
	sub.f32 	%f7448, %f7443, %f7447;
	add.f32 	%f7449, %f7446, %f7448;
	fma.rn.f32 	%f7450, %f7435, %f7435, %f7449;
	add.f32 	%f7451, %f7447, %f7450;
	ld.global.f32 	%f7452, [%rd503+48];
	ld.global.f32 	%f7453, [%rd504+48];
	sub.f32 	%f7454, %f7452, %f7453;
	ld.global.f32 	%f7455, [%rd503+52];
	ld.global.f32 	%f7456, [%rd504+52];
	sub.f32 	%f7457, %f7455, %f7456;
	ld.global.f32 	%f7458, [%rd503+56];
	ld.global.f32 	%f7459, [%rd504+56];
	sub.f32 	%f7460, %f7458, %f7459;
	ld.global.f32 	%f7461, [%rd503+60];
	ld.global.f32 	%f7462, [%rd504+60];
	sub.f32 	%f7463, %f7461, %f7462;
	sub.f32 	%f7464, %f7447, %f7451;
	add.f32 	%f7465, %f7450, %f7464;
	fma.rn.f32 	%f7466, %f7454, %f7454, %f7465;
	add.f32 	%f7467, %f7451, %f7466;
	sub.f32 	%f7468, %f7451, %f7467;
	add.f32 	%f7469, %f7466, %f7468;
	fma.rn.f32 	%f7470, %f7457, %f7457, %f7469;
	add.f32 	%f7471, %f7467, %f7470;
	sub.f32 	%f7472, %f7467, %f7471;
	add.f32 	%f7473, %f7470, %f7472;
	fma.rn.f32 	%f7474, %f7460, %f7460, %f7473;
	add.f32 	%f7475, %f7471, %f7474;
	sub.f32 	%f7476, %f7471, %f7475;
	add.f32 	%f7477, %f7474, %f7476;
	fma.rn.f32 	%f7478, %f7463, %f7463, %f7477;
	add.f32 	%f17768, %f7475, %f7478;
	sub.f32 	%f7479, %f17768, %f7475;
	sub.f32 	%f17767, %f7479, %f7478;
	add.s32 	%r1955, %r1955, 16;
	add.s32 	%r1959, %r1959, 4;
	setp.ne.s32 	%p266, %r1959, %r630;
	@%p266 bra 	$L__BB1_470;
$L__BB1_471:
	and.b32  	%r1366, %r629, 3;
	setp.eq.s32 	%p267, %r1366, 0;
	@%p267 bra 	$L__BB1_476;
	setp.eq.s32 	%p268, %r1366, 1;
	@%p268 bra 	$L__BB1_474;
	mul.wide.u32 	%rd505, %r1955, 4;
	add.s64 	%rd506, %rd19, %rd505;
	ld.global.f32 	%f7481, [%rd506];
	add.s64 	%rd507, %rd31, %rd505;
	ld.global.f32 	%f7482, [%rd507];
	sub.f32 	%f7483, %f7481, %f7482;
	ld.global.f32 	%f7484, [%rd506+4];
	ld.global.f32 	%f7485, [%rd507+4];
	sub.f32 	%f7486, %f7484, %f7485;
	ld.global.f32 	%f7487, [%rd506+8];
	ld.global.f32 	%f7488, [%rd507+8];
	sub.f32 	%f7489, %f7487, %f7488;
	ld.global.f32 	%f7490, [%rd506+12];
	ld.global.f32 	%f7491, [%rd507+12];
	sub.f32 	%f7492, %f7490, %f7491;
	mul.f32 	%f7493, %f7483, %f7483;
	sub.f32 	%f7494, %f7493, %f17767;
	add.f32 	%f7495, %f17768, %f7494;
	sub.f32 	%f7496, %f17768, %f7495;
	add.f32 	%f7497, %f7494, %f7496;
	fma.rn.f32 	%f7498, %f7486, %f7486, %f7497;
	add.f32 	%f7499, %f7495, %f7498;
	sub.f32 	%f7500, %f7495, %f7499;
	add.f32 	%f7501, %f7498, %f7500;
	fma.rn.f32 	%f7502, %f7489, %f7489, %f7501;
	add.f32 	%f7503, %f7499, %f7502;
	sub.f32 	%f7504, %f7499, %f7503;
	add.f32 	%f7505, %f7502, %f7504;
	fma.rn.f32 	%f7506, %f7492, %f7492, %f7505;
	add.f32 	%f7507, %f7503, %f7506;
	ld.global.f32 	%f7508, [%rd506+16];
	ld.global.f32 	%f7509, [%rd507+16];
	sub.f32 	%f7510, %f7508, %f7509;
	ld.global.f32 	%f7511, [%rd506+20];
	ld.global.f32 	%f7512, [%rd507+20];
	sub.f32 	%f7513, %f7511, %f7512;
	ld.global.f32 	%f7514, [%rd506+24];
	ld.global.f32 	%f7515, [%rd507+24];
	sub.f32 	%f7516, %f7514, %f7515;
	ld.global.f32 	%f7517, [%rd506+28];
	ld.global.f32 	%f7518, [%rd507+28];
	sub.f32 	%f7519, %f7517, %f7518;
	sub.f32 	%f7520, %f7503, %f7507;
	add.f32 	%f7521, %f7506, %f7520;
	fma.rn.f32 	%f7522, %f7510, %f7510, %f7521;
	add.f32 	%f7523, %f7507, %f7522;
	sub.f32 	%f7524, %f7507, %f7523;
	add.f32 	%f7525, %f7522, %f7524;
	fma.rn.f32 	%f7526, %f7513, %f7513, %f7525;
	add.f32 	%f7527, %f7523, %f7526;
	sub.f32 	%f7528, %f7523, %f7527;
	add.f32 	%f7529, %f7526, %f7528;
	fma.rn.f32 	%f7530, %f7516, %f7516, %f7529;
	add.f32 	%f7531, %f7527, %f7530;
	sub.f32 	%f7532, %f7527, %f7531;
	add.f32 	%f7533, %f7530, %f7532;
	fma.rn.f32 	%f7534, %f7519, %f7519, %f7533;
	add.f32 	%f17768, %f7531, %f7534;
	sub.f32 	%f7535, %f17768, %f7531;
	sub.f32 	%f17767, %f7535, %f7534;
	add.s32 	%r1955, %r1955, 8;
$L__BB1_474:
	and.b32  	%r1367, %r628, 4;
	setp.ne.s32 	%p269, %r1367, 0;
	@%p269 bra 	$L__BB1_476;
	mul.wide.u32 	%rd508, %r1955, 4;
	add.s64 	%rd509, %rd19, %rd508;
	ld.global.f32 	%f7536, [%rd509];
	add.s64 	%rd510, %rd31, %rd508;
	ld.global.f32 	%f7537, [%rd510];
	sub.f32 	%f7538, %f7536, %f7537;
	ld.global.f32 	%f7539, [%rd509+4];
	ld.global.f32 	%f7540, [%rd510+4];
	sub.f32 	%f7541, %f7539, %f7540;
	ld.global.f32 	%f7542, [%rd509+8];
	ld.global.f32 	%f7543, [%rd510+8];
	sub.f32 	%f7544, %f7542, %f7543;
	ld.global.f32 	%f7545, [%rd509+12];
	ld.global.f32 	%f7546, [%rd510+12];
	sub.f32 	%f7547, %f7545, %f7546;
	mul.f32 	%f7548, %f7538, %f7538;
	sub.f32 	%f7549, %f7548, %f17767;
	add.f32 	%f7550, %f17768, %f7549;
	sub.f32 	%f7551, %f17768, %f7550;
	add.f32 	%f7552, %f7549, %f7551;
	fma.rn.f32 	%f7553, %f7541, %f7541, %f7552;
	add.f32 	%f7554, %f7550, %f7553;
	sub.f32 	%f7555, %f7550, %f7554;
	add.f32 	%f7556, %f7553, %f7555;
	fma.rn.f32 	%f7557, %f7544, %f7544, %f7556;
	add.f32 	%f7558, %f7554, %f7557;
	sub.f32 	%f7559, %f7554, %f7558;
	add.f32 	%f7560, %f7557, %f7559;
	fma.rn.f32 	%f7561, %f7547, %f7547, %f7560;
	add.f32 	%f17768, %f7558, %f7561;
	sub.f32 	%f7562, %f17768, %f7558;
	sub.f32 	%f17767, %f7562, %f7561;
	add.s32 	%r1955, %r1955, 4;
$L__BB1_476:
	setp.le.s32 	%p270, %r1166, %r1955;
	@%p270 bra 	$L__BB1_488;
	sub.s32 	%r642, %r1166, %r1955;
	add.s32 	%r1368, %r642, -1;
	and.b32  	%r643, %r642, 7;
	setp.lt.u32 	%p271, %r1368, 7;
	@%p271 bra 	$L__BB1_480;
	and.b32  	%r644, %r642, -8;
	mov.b32 	%r1966, 0;
$L__BB1_479:
	.pragma "nounroll";
	mul.wide.u32 	%rd511, %r1955, 4;
	add.s64 	%rd512, %rd19, %rd511;
	ld.global.f32 	%f7564, [%rd512];
	add.s64 	%rd513, %rd31, %rd511;
	ld.global.f32 	%f7565, [%rd513];
	sub.f32 	%f7566, %f7564, %f7565;
	mul.f32 	%f7567, %f7566, %f7566;
	sub.f32 	%f7568, %f7567, %f17767;
	add.f32 	%f7569, %f17768, %f7568;
	ld.global.f32 	%f7570, [%rd512+4];
	ld.global.f32 	%f7571, [%rd513+4];
	sub.f32 	%f7572, %f7570, %f7571;
	sub.f32 	%f7573, %f17768, %f7569;
	add.f32 	%f7574, %f7568, %f7573;
	fma.rn.f32 	%f7575, %f7572, %f7572, %f7574;
	add.f32 	%f7576, %f7569, %f7575;
	ld.global.f32 	%f7577, [%rd512+8];
	ld.global.f32 	%f7578, [%rd513+8];
	sub.f32 	%f7579, %f7577, %f7578;
	sub.f32 	%f7580, %f7569, %f7576;
	add.f32 	%f7581, %f7575, %f7580;
	fma.rn.f32 	%f7582, %f7579, %f7579, %f7581;
	add.f32 	%f7583, %f7576, %f7582;
	ld.global.f32 	%f7584, [%rd512+12];
	ld.global.f32 	%f7585, [%rd513+12];
	sub.f32 	%f7586, %f7584, %f7585;
	sub.f32 	%f7587, %f7576, %f7583;
	add.f32 	%f7588, %f7582, %f7587;
	fma.rn.f32 	%f7589, %f7586, %f7586, %f7588;
	add.f32 	%f7590, %f7583, %f7589;
	ld.global.f32 	%f7591, [%rd512+16];
	ld.global.f32 	%f7592, [%rd513+16];
	sub.f32 	%f7593, %f7591, %f7592;
	sub.f32 	%f7594, %f7583, %f7590;
	add.f32 	%f7595, %f7589, %f7594;
	fma.rn.f32 	%f7596, %f7593, %f7593, %f7595;
	add.f32 	%f7597, %f7590, %f7596;
	ld.global.f32 	%f7598, [%rd512+20];
	ld.global.f32 	%f7599, [%rd513+20];
	sub.f32 	%f7600, %f7598, %f7599;
	sub.f32 	%f7601, %f7590, %f7597;
	add.f32 	%f7602, %f7596, %f7601;
	fma.rn.f32 	%f7603, %f7600, %f7600, %f7602;
	add.f32 	%f7604, %f7597, %f7603;
	ld.global.f32 	%f7605, [%rd512+24];
	ld.global.f32 	%f7606, [%rd513+24];
	sub.f32 	%f7607, %f7605, %f7606;
	sub.f32 	%f7608, %f7597, %f7604;
	add.f32 	%f7609, %f7603, %f7608;
	fma.rn.f32 	%f7610, %f7607, %f7607, %f7609;
	add.f32 	%f7611, %f7604, %f7610;
	ld.global.f32 	%f7612, [%rd512+28];
	ld.global.f32 	%f7613, [%rd513+28];
	sub.f32 	%f7614, %f7612, %f7613;
	sub.f32 	%f7615, %f7604, %f7611;
	add.f32 	%f7616, %f7610, %f7615;
	fma.rn.f32 	%f7617, %f7614, %f7614, %f7616;
	add.f32 	%f17768, %f7611, %f7617;
	sub.f32 	%f7618, %f17768, %f7611;
	sub.f32 	%f17767, %f7618, %f7617;
	add.s32 	%r1955, %r1955, 8;
	add.s32 	%r1966, %r1966, 8;
	setp.ne.s32 	%p272, %r1966, %r644;
	@%p272 bra 	$L__BB1_479;
$L__BB1_480:
	setp.eq.s32 	%p273, %r643, 0;
	@%p273 bra 	$L__BB1_488;
	and.b32  	%r650, %r642, 3;
	setp.lt.u32 	%p274, %r643, 4;
	@%p274 bra 	$L__BB1_483;
	mul.wide.u32 	%rd514, %r1955, 4;
	add.s64 	%rd515, %rd19, %rd514;
	ld.global.f32 	%f7620, [%rd515];
	add.s64 	%rd516, %rd31, %rd514;
	ld.global.f32 	%f7621, [%rd516];
	sub.f32 	%f7622, %f7620, %f7621;
	mul.f32 	%f7623, %f7622, %f7622;
	sub.f32 	%f7624, %f7623, %f17767;
	add.f32 	%f7625, %f17768, %f7624;
	ld.global.f32 	%f7626, [%rd515+4];
	ld.global.f32 	%f7627, [%rd516+4];
	sub.f32 	%f7628, %f7626, %f7627;
	sub.f32 	%f7629, %f17768, %f7625;
	add.f32 	%f7630, %f7624, %f7629;
	fma.rn.f32 	%f7631, %f7628, %f7628, %f7630;
	add.f32 	%f7632, %f7625, %f7631;
	ld.global.f32 	%f7633, [%rd515+8];
	ld.global.f32 	%f7634, [%rd516+8];
	sub.f32 	%f7635, %f7633, %f7634;
	sub.f32 	%f7636, %f7625, %f7632;
	add.f32 	%f7637, %f7631, %f7636;
	fma.rn.f32 	%f7638, %f7635, %f7635, %f7637;
	add.f32 	%f7639, %f7632, %f7638;
	ld.global.f32 	%f7640, [%rd515+12];
	ld.global.f32 	%f7641, [%rd516+12];
	sub.f32 	%f7642, %f7640, %f7641;
	sub.f32 	%f7643, %f7632, %f7639;
	add.f32 	%f7644, %f7638, %f7643;
	fma.rn.f32 	%f7645, %f7642, %f7642, %f7644;
	add.f32 	%f17768, %f7639, %f7645;
	sub.f32 	%f7646, %f17768, %f7639;
	sub.f32 	%f17767, %f7646, %f7645;
	add.s32 	%r1955, %r1955, 4;
$L__BB1_483:
	setp.eq.s32 	%p275, %r650, 0;
	@%p275 bra 	$L__BB1_488;
	setp.eq.s32 	%p276, %r650, 1;
	@%p276 bra 	$L__BB1_486;
	mul.wide.u32 	%rd517, %r1955, 4;
	add.s64 	%rd518, %rd19, %rd517;
	ld.global.f32 	%f7648, [%rd518];
	add.s64 	%rd519, %rd31, %rd517;
	ld.global.f32 	%f7649, [%rd519];
	sub.f32 	%f7650, %f7648, %f7649;
	mul.f32 	%f7651, %f7650, %f7650;
	sub.f32 	%f7652, %f7651, %f17767;
	add.f32 	%f7653, %f17768, %f7652;
	ld.global.f32 	%f7654, [%rd518+4];
	ld.global.f32 	%f7655, [%rd519+4];
	sub.f32 	%f7656, %f7654, %f7655;
	sub.f32 	%f7657, %f17768, %f7653;
	add.f32 	%f7658, %f7652, %f7657;
	fma.rn.f32 	%f7659, %f7656, %f7656, %f7658;
	add.f32 	%f17768, %f7653, %f7659;
	sub.f32 	%f7660, %f17768, %f7653;
	sub.f32 	%f17767, %f7660, %f7659;
	add.s32 	%r1955, %r1955, 2;
$L__BB1_486:
	and.b32  	%r1370, %r642, 1;
	setp.eq.b32 	%p277, %r1370, 1;
	not.pred 	%p278, %p277;
	@%p278 bra 	$L__BB1_488;
	mul.wide.u32 	%rd520, %r1955, 4;
	add.s64 	%rd521, %rd19, %rd520;
	ld.global.f32 	%f7661, [%rd521];
	add.s64 	%rd522, %rd31, %rd520;
	ld.global.f32 	%f7662, [%rd522];
	sub.f32 	%f7663, %f7661, %f7662;
	mul.f32 	%f7664, %f7663, %f7663;
	sub.f32 	%f7665, %f7664, %f17767;
	add.f32 	%f17768, %f17768, %f7665;
$L__BB1_488:
	setp.lt.f32 	%p279, %f17768, %f18191;
	selp.f32 	%f18191, %f17768, %f18191, %p279;
	selp.b32 	%r2207, %r1950, %r2207, %p279;
$L__BB1_489:
	add.s32 	%r1950, %r1950, 1;
	setp.ne.s32 	%p280, %r1950, %r1165;
	@%p280 bra 	$L__BB1_459;
	add.s32 	%r1972, %r1972, 1;
$L__BB1_491:
	setp.neu.f32 	%p281, %f18191, 0f7F7FFFFF;
	@%p281 bra 	$L__BB1_777;
	ld.param.u32 	%r1671, [cluster_search_param_9];
	setp.ge.s32 	%p282, %r1972, %r1671;
	setp.gt.s32 	%p283, %r1972, 7;
	mov.f32 	%f18191, 0f7F7FFFFF;
	or.pred  	%p284, %p282, %p283;
	mov.u32 	%r2110, %r1972;
	@%p284 bra 	$L__BB1_702;
	ld.param.u32 	%r1672, [cluster_search_param_9];
	min.s32 	%r661, %r1672, 8;
	mul.wide.u32 	%rd523, %r1972, 4;
	add.s64 	%rd524, %rd6, %rd523;
	ld.local.u32 	%r662, [%rd524];
	mul.wide.s32 	%rd525, %r662, 4;
	add.s64 	%rd526, %rd4, %rd525;
	ld.global.u32 	%r1371, [%rd526];
	setp.eq.s32 	%p285, %r1371, 0;
	mov.f32 	%f18191, 0f7F7FFFFF;
	mov.u32 	%r2110, %r1972;
	@%p285 bra 	$L__BB1_527;
	mov.f32 	%f18191, 0f7F7FFFFF;
	mov.b32 	%r1973, 0;
$L__BB1_495:
	mul.wide.u32 	%rd527, %r1973, 4;
	add.s64 	%rd528, %rd1, %rd527;
	ld.global.u32 	%r1373, [%rd528];
	setp.ne.s32 	%p286, %r1373, %r662;
	@%p286 bra 	$L__BB1_525;
	setp.lt.s32 	%p287, %r1166, 32;
	mov.f32 	%f17806, 0f00000000;
	mov.b32 	%r1978, 0;
	mov.f32 	%f17807, %f17806;
	@%p287 bra 	$L__BB1_499;
	mov.b32 	%r1978, 0;
	mov.f32 	%f17807, 0f00000000;
	mov.f32 	%f17806, %f17807;
$L__BB1_498:
	mul.wide.u32 	%rd529, %r1978, 4;
	add.s64 	%rd530, %rd19, %rd529;
	ld.global.f32 	%f7671, [%rd530];
	mul.lo.s32 	%r1376, %r1973, %r1166;
	mul.wide.s32 	%rd531, %r1376, 4;
	add.s64 	%rd532, %rd2, %rd531;
	add.s64 	%rd533, %rd532, %rd529;
	ld.global.f32 	%f7672, [%rd533];
	sub.f32 	%f7673, %f7671, %f7672;
	ld.global.f32 	%f7674, [%rd530+4];
	ld.global.f32 	%f7675, [%rd533+4];
	sub.f32 	%f7676, %f7674, %f7675;
	ld.global.f32 	%f7677, [%rd530+8];
	ld.global.f32 	%f7678, [%rd533+8];
	sub.f32 	%f7679, %f7677, %f7678;
	ld.global.f32 	%f7680, [%rd530+12];
	ld.global.f32 	%f7681, [%rd533+12];
	sub.f32 	%f7682, %f7680, %f7681;
	ld.global.f32 	%f7683, [%rd530+16];
	ld.global.f32 	%f7684, [%rd533+16];
	sub.f32 	%f7685, %f7683, %f7684;
	ld.global.f32 	%f7686, [%rd530+20];
	ld.global.f32 	%f7687, [%rd533+20];
	sub.f32 	%f7688, %f7686, %f7687;
	ld.global.f32 	%f7689, [%rd530+24];
	ld.global.f32 	%f7690, [%rd533+24];
	sub.f32 	%f7691, %f7689, %f7690;
	ld.global.f32 	%f7692, [%rd530+28];
	ld.global.f32 	%f7693, [%rd533+28];
	sub.f32 	%f7694, %f7692, %f7693;
	ld.global.f32 	%f7695, [%rd530+32];
	ld.global.f32 	%f7696, [%rd533+32];
	sub.f32 	%f7697, %f7695, %f7696;
	ld.global.f32 	%f7698, [%rd530+36];
	ld.global.f32 	%f7699, [%rd533+36];
	sub.f32 	%f7700, %f7698, %f7699;
	ld.global.f32 	%f7701, [%rd530+40];
	ld.global.f32 	%f7702, [%rd533+40];
	sub.f32 	%f7703, %f7701, %f7702;
	ld.global.f32 	%f7704, [%rd530+44];
	ld.global.f32 	%f7705, [%rd533+44];
	sub.f32 	%f7706, %f7704, %f7705;
	ld.global.f32 	%f7707, [%rd530+48];
	ld.global.f32 	%f7708, [%rd533+48];
	sub.f32 	%f7709, %f7707, %f7708;
	ld.global.f32 	%f7710, [%rd530+52];
	ld.global.f32 	%f7711, [%rd533+52];
	sub.f32 	%f7712, %f7710, %f7711;
	ld.global.f32 	%f7713, [%rd530+56];
	ld.global.f32 	%f7714, [%rd533+56];
	sub.f32 	%f7715, %f7713, %f7714;
	ld.global.f32 	%f7716, [%rd530+60];
	ld.global.f32 	%f7717, [%rd533+60];
	sub.f32 	%f7718, %f7716, %f7717;
	ld.global.f32 	%f7719, [%rd530+64];
	ld.global.f32 	%f7720, [%rd533+64];
	sub.f32 	%f7721, %f7719, %f7720;
	ld.global.f32 	%f7722, [%rd530+68];
	ld.global.f32 	%f7723, [%rd533+68];
	sub.f32 	%f7724, %f7722, %f7723;
	ld.global.f32 	%f7725, [%rd530+72];
	ld.global.f32 	%f7726, [%rd533+72];
	sub.f32 	%f7727, %f7725, %f7726;
	ld.global.f32 	%f7728, [%rd530+76];
	ld.global.f32 	%f7729, [%rd533+76];
	sub.f32 	%f7730, %f7728, %f7729;
	ld.global.f32 	%f7731, [%rd530+80];
	ld.global.f32 	%f7732, [%rd533+80];
	sub.f32 	%f7733, %f7731, %f7732;
	ld.global.f32 	%f7734, [%rd530+84];
	ld.global.f32 	%f7735, [%rd533+84];
	sub.f32 	%f7736, %f7734, %f7735;
	ld.global.f32 	%f7737, [%rd530+88];
	ld.global.f32 	%f7738, [%rd533+88];
	sub.f32 	%f7739, %f7737, %f7738;
	ld.global.f32 	%f7740, [%rd530+92];
	ld.global.f32 	%f7741, [%rd533+92];
	sub.f32 	%f7742, %f7740, %f7741;
	ld.global.f32 	%f7743, [%rd530+96];
	ld.global.f32 	%f7744, [%rd533+96];
	sub.f32 	%f7745, %f7743, %f7744;
	ld.global.f32 	%f7746, [%rd530+100];
	ld.global.f32 	%f7747, [%rd533+100];
	sub.f32 	%f7748, %f7746, %f7747;
	ld.global.f32 	%f7749, [%rd530+104];
	ld.global.f32 	%f7750, [%rd533+104];
	sub.f32 	%f7751, %f7749, %f7750;
	ld.global.f32 	%f7752, [%rd530+108];
	ld.global.f32 	%f7753, [%rd533+108];
	sub.f32 	%f7754, %f7752, %f7753;
	ld.global.f32 	%f7755, [%rd530+112];
	ld.global.f32 	%f7756, [%rd533+112];
	sub.f32 	%f7757, %f7755, %f7756;
	ld.global.f32 	%f7758, [%rd530+116];
	ld.global.f32 	%f7759, [%rd533+116];
	sub.f32 	%f7760, %f7758, %f7759;
	ld.global.f32 	%f7761, [%rd530+120];
	ld.global.f32 	%f7762, [%rd533+120];
	sub.f32 	%f7763, %f7761, %f7762;
	ld.global.f32 	%f7764, [%rd530+124];
	ld.global.f32 	%f7765, [%rd533+124];
	sub.f32 	%f7766, %f7764, %f7765;
	mul.f32 	%f7767, %f7673, %f7673;
	sub.f32 	%f7768, %f7767, %f17806;
	add.f32 	%f7769, %f17807, %f7768;
	sub.f32 	%f7770, %f17807, %f7769;
	add.f32 	%f7771, %f7768, %f7770;
	fma.rn.f32 	%f7772, %f7676, %f7676, %f7771;
	add.f32 	%f7773, %f7769, %f7772;
	sub.f32 	%f7774, %f7769, %f7773;
	add.f32 	%f7775, %f7772, %f7774;
	fma.rn.f32 	%f7776, %f7679, %f7679, %f7775;
	add.f32 	%f7777, %f7773, %f7776;
	sub.f32 	%f7778, %f7773, %f7777;
	add.f32 	%f7779, %f7776, %f7778;
	fma.rn.f32 	%f7780, %f7682, %f7682, %f7779;
	add.f32 	%f7781, %f7777, %f7780;
	sub.f32 	%f7782, %f7777, %f7781;
	add.f32 	%f7783, %f7780, %f7782;
	fma.rn.f32 	%f7784, %f7685, %f7685, %f7783;
	add.f32 	%f7785, %f7781, %f7784;
	sub.f32 	%f7786, %f7781, %f7785;
	add.f32 	%f7787, %f7784, %f7786;
	fma.rn.f32 	%f7788, %f7688, %f7688, %f7787;
	add.f32 	%f7789, %f7785, %f7788;
	sub.f32 	%f7790, %f7785, %f7789;
	add.f32 	%f7791, %f7788, %f7790;
	fma.rn.f32 	%f7792, %f7691, %f7691, %f7791;
	add.f32 	%f7793, %f7789, %f7792;
	sub.f32 	%f7794, %f7789, %f7793;
	add.f32 	%f7795, %f7792, %f7794;
	fma.rn.f32 	%f7796, %f7694, %f7694, %f7795;
	add.f32 	%f7797, %f7793, %f7796;
	sub.f32 	%f7798, %f7793, %f7797;
	add.f32 	%f7799, %f7796, %f7798;
	fma.rn.f32 	%f7800, %f7697, %f7697, %f7799;
	add.f32 	%f7801, %f7797, %f7800;
	sub.f32 	%f7802, %f7797, %f7801;
	add.f32 	%f7803, %f7800, %f7802;
	fma.rn.f32 	%f7804, %f7700, %f7700, %f7803;
	add.f32 	%f7805, %f7801, %f7804;
	sub.f32 	%f7806, %f7801, %f7805;
	add.f32 	%f7807, %f7804, %f7806;
	fma.rn.f32 	%f7808, %f7703, %f7703, %f7807;
	add.f32 	%f7809, %f7805, %f7808;
	sub.f32 	%f7810, %f7805, %f7809;
	add.f32 	%f7811, %f7808, %f7810;
	fma.rn.f32 	%f7812, %f7706, %f7706, %f7811;
	add.f32 	%f7813, %f7809, %f7812;
	sub.f32 	%f7814, %f7809, %f7813;
	add.f32 	%f7815, %f7812, %f7814;
	fma.rn.f32 	%f7816, %f7709, %f7709, %f7815;
	add.f32 	%f7817, %f7813, %f7816;
	sub.f32 	%f7818, %f7813, %f7817;
	add.f32 	%f7819, %f7816, %f7818;
	fma.rn.f32 	%f7820, %f7712, %f7712, %f7819;
	add.f32 	%f7821, %f7817, %f7820;
	sub.f32 	%f7822, %f7817, %f7821;
	add.f32 	%f7823, %f7820, %f7822;
	fma.rn.f32 	%f7824, %f7715, %f7715, %f7823;
	add.f32 	%f7825, %f7821, %f7824;
	sub.f32 	%f7826, %f7821, %f7825;
	add.f32 	%f7827, %f7824, %f7826;
	fma.rn.f32 	%f7828, %f7718, %f7718, %f7827;
	add.f32 	%f7829, %f7825, %f7828;
	sub.f32 	%f7830, %f7825, %f7829;
	add.f32 	%f7831, %f7828, %f7830;
	fma.rn.f32 	%f7832, %f7721, %f7721, %f7831;
	add.f32 	%f7833, %f7829, %f7832;
	sub.f32 	%f7834, %f7829, %f7833;
	add.f32 	%f7835, %f7832, %f7834;
	fma.rn.f32 	%f7836, %f7724, %f7724, %f7835;
	add.f32 	%f7837, %f7833, %f7836;
	sub.f32 	%f7838, %f7833, %f7837;
	add.f32 	%f7839, %f7836, %f7838;
	fma.rn.f32 	%f7840, %f7727, %f7727, %f7839;
	add.f32 	%f7841, %f7837, %f7840;
	sub.f32 	%f7842, %f7837, %f7841;
	add.f32 	%f7843, %f7840, %f7842;
	fma.rn.f32 	%f7844, %f7730, %f7730, %f7843;
	add.f32 	%f7845, %f7841, %f7844;
	sub.f32 	%f7846, %f7841, %f7845;
	add.f32 	%f7847, %f7844, %f7846;
	fma.rn.f32 	%f7848, %f7733, %f7733, %f7847;
	add.f32 	%f7849, %f7845, %f7848;
	sub.f32 	%f7850, %f7845, %f7849;
	add.f32 	%f7851, %f7848, %f7850;
	fma.rn.f32 	%f7852, %f7736, %f7736, %f7851;
	add.f32 	%f7853, %f7849, %f7852;
	sub.f32 	%f7854, %f7849, %f7853;
	add.f32 	%f7855, %f7852, %f7854;
	fma.rn.f32 	%f7856, %f7739, %f7739, %f7855;
	add.f32 	%f7857, %f7853, %f7856;
	sub.f32 	%f7858, %f7853, %f7857;
	add.f32 	%f7859, %f7856, %f7858;
	fma.rn.f32 	%f7860, %f7742, %f7742, %f7859;
	add.f32 	%f7861, %f7857, %f7860;
	sub.f32 	%f7862, %f7857, %f7861;
	add.f32 	%f7863, %f7860, %f7862;
	fma.rn.f32 	%f7864, %f7745, %f7745, %f7863;
	add.f32 	%f7865, %f7861, %f7864;
	sub.f32 	%f7866, %f7861, %f7865;
	add.f32 	%f7867, %f7864, %f7866;
	fma.rn.f32 	%f7868, %f7748, %f7748, %f7867;
	add.f32 	%f7869, %f7865, %f7868;
	sub.f32 	%f7870, %f7865, %f7869;
	add.f32 	%f7871, %f7868, %f7870;
	fma.rn.f32 	%f7872, %f7751, %f7751, %f7871;
	add.f32 	%f7873, %f7869, %f7872;
	sub.f32 	%f7874, %f7869, %f7873;
	add.f32 	%f7875, %f7872, %f7874;
	fma.rn.f32 	%f7876, %f7754, %f7754, %f7875;
	add.f32 	%f7877, %f7873, %f7876;
	sub.f32 	%f7878, %f7873, %f7877;
	add.f32 	%f7879, %f7876, %f7878;
	fma.rn.f32 	%f7880, %f7757, %f7757, %f7879;
	add.f32 	%f7881, %f7877, %f7880;
	sub.f32 	%f7882, %f7877, %f7881;
	add.f32 	%f7883, %f7880, %f7882;
	fma.rn.f32 	%f7884, %f7760, %f7760, %f7883;
	add.f32 	%f7885, %f7881, %f7884;
	sub.f32 	%f7886, %f7881, %f7885;
	add.f32 	%f7887, %f7884, %f7886;
	fma.rn.f32 	%f7888, %f7763, %f7763, %f7887;
	add.f32 	%f7889, %f7885, %f7888;
	sub.f32 	%f7890, %f7885, %f7889;
	add.f32 	%f7891, %f7888, %f7890;
	fma.rn.f32 	%f7892, %f7766, %f7766, %f7891;
	add.f32 	%f17807, %f7889, %f7892;
	sub.f32 	%f7893, %f17807, %f7889;
	sub.f32 	%f17806, %f7893, %f7892;
	add.s32 	%r1978, %r1978, 32;
	add.s32 	%r1377, %r1166, -31;
	setp.lt.s32 	%p288, %r1978, %r1377;
	@%p288 bra 	$L__BB1_498;
$L__BB1_499:
	mul.lo.s32 	%r1378, %r1973, %r1166;
	mul.wide.s32 	%rd534, %r1378, 4;
	add.s64 	%rd32, %rd2, %rd534;
	setp.ge.s32 	%p289, %r1978, %r475;
	@%p289 bra 	$L__BB1_501;
$L__BB1_500:
	mul.wide.u32 	%rd535, %r1978, 4;
	add.s64 	%rd536, %rd19, %rd535;
	ld.global.f32 	%f7894, [%rd536];
	add.s64 	%rd537, %rd32, %rd535;
	ld.global.f32 	%f7895, [%rd537];
	sub.f32 	%f7896, %f7894, %f7895;
	ld.global.f32 	%f7897, [%rd536+4];
	ld.global.f32 	%f7898, [%rd537+4];
	sub.f32 	%f7899, %f7897, %f7898;
	ld.global.f32 	%f7900, [%rd536+8];
	ld.global.f32 	%f7901, [%rd537+8];
	sub.f32 	%f7902, %f7900, %f7901;
	ld.global.f32 	%f7903, [%rd536+12];
	ld.global.f32 	%f7904, [%rd537+12];
	sub.f32 	%f7905, %f7903, %f7904;
	ld.global.f32 	%f7906, [%rd536+16];
	ld.global.f32 	%f7907, [%rd537+16];
	sub.f32 	%f7908, %f7906, %f7907;
	ld.global.f32 	%f7909, [%rd536+20];
	ld.global.f32 	%f7910, [%rd537+20];
	sub.f32 	%f7911, %f7909, %f7910;
	ld.global.f32 	%f7912, [%rd536+24];
	ld.global.f32 	%f7913, [%rd537+24];
	sub.f32 	%f7914, %f7912, %f7913;
	ld.global.f32 	%f7915, [%rd536+28];
	ld.global.f32 	%f7916, [%rd537+28];
	sub.f32 	%f7917, %f7915, %f7916;
	ld.global.f32 	%f7918, [%rd536+32];
	ld.global.f32 	%f7919, [%rd537+32];
	sub.f32 	%f7920, %f7918, %f7919;
	ld.global.f32 	%f7921, [%rd536+36];
	ld.global.f32 	%f7922, [%rd537+36];
	sub.f32 	%f7923, %f7921, %f7922;
	ld.global.f32 	%f7924, [%rd536+40];
	ld.global.f32 	%f7925, [%rd537+40];
	sub.f32 	%f7926, %f7924, %f7925;
	ld.global.f32 	%f7927, [%rd536+44];
	ld.global.f32 	%f7928, [%rd537+44];
	sub.f32 	%f7929, %f7927, %f7928;
	ld.global.f32 	%f7930, [%rd536+48];
	ld.global.f32 	%f7931, [%rd537+48];
	sub.f32 	%f7932, %f7930, %f7931;
	ld.global.f32 	%f7933, [%rd536+52];
	ld.global.f32 	%f7934, [%rd537+52];
	sub.f32 	%f7935, %f7933, %f7934;
	ld.global.f32 	%f7936, [%rd536+56];
	ld.global.f32 	%f7937, [%rd537+56];
	sub.f32 	%f7938, %f7936, %f7937;
	ld.global.f32 	%f7939, [%rd536+60];
	ld.global.f32 	%f7940, [%rd537+60];
	sub.f32 	%f7941, %f7939, %f7940;
	mul.f32 	%f7942, %f7896, %f7896;
	sub.f32 	%f7943, %f7942, %f17806;
	add.f32 	%f7944, %f17807, %f7943;
	sub.f32 	%f7945, %f17807, %f7944;
	add.f32 	%f7946, %f7943, %f7945;
	fma.rn.f32 	%f7947, %f7899, %f7899, %f7946;
	add.f32 	%f7948, %f7944, %f7947;
	sub.f32 	%f7949, %f7944, %f7948;
	add.f32 	%f7950, %f7947, %f7949;
	fma.rn.f32 	%f7951, %f7902, %f7902, %f7950;
	add.f32 	%f7952, %f7948, %f7951;
	sub.f32 	%f7953, %f7948, %f7952;
	add.f32 	%f7954, %f7951, %f7953;
	fma.rn.f32 	%f7955, %f7905, %f7905, %f7954;
	add.f32 	%f7956, %f7952, %f7955;
	sub.f32 	%f7957, %f7952, %f7956;
	add.f32 	%f7958, %f7955, %f7957;
	fma.rn.f32 	%f7959, %f7908, %f7908, %f7958;
	add.f32 	%f7960, %f7956, %f7959;
	sub.f32 	%f7961, %f7956, %f7960;
	add.f32 	%f7962, %f7959, %f7961;
	fma.rn.f32 	%f7963, %f7911, %f7911, %f7962;
	add.f32 	%f7964, %f7960, %f7963;
	sub.f32 	%f7965, %f7960, %f7964;
	add.f32 	%f7966, %f7963, %f7965;
	fma.rn.f32 	%f7967, %f7914, %f7914, %f7966;
	add.f32 	%f7968, %f7964, %f7967;
	sub.f32 	%f7969, %f7964, %f7968;
	add.f32 	%f7970, %f7967, %f7969;
	fma.rn.f32 	%f7971, %f7917, %f7917, %f7970;
	add.f32 	%f7972, %f7968, %f7971;
	sub.f32 	%f7973, %f7968, %f7972;
	add.f32 	%f7974, %f7971, %f7973;
	fma.rn.f32 	%f7975, %f7920, %f7920, %f7974;
	add.f32 	%f7976, %f7972, %f7975;
	sub.f32 	%f7977, %f7972, %f7976;
	add.f32 	%f7978, %f7975, %f7977;
	fma.rn.f32 	%f7979, %f7923, %f7923, %f7978;
	add.f32 	%f7980, %f7976, %f7979;
	sub.f32 	%f7981, %f7976, %f7980;
	add.f32 	%f7982, %f7979, %f7981;
	fma.rn.f32 	%f7983, %f7926, %f7926, %f7982;
	add.f32 	%f7984, %f7980, %f7983;
	sub.f32 	%f7985, %f7980, %f7984;
	add.f32 	%f7986, %f7983, %f7985;
	fma.rn.f32 	%f7987, %f7929, %f7929, %f7986;
	add.f32 	%f7988, %f7984, %f7987;
	sub.f32 	%f7989, %f7984, %f7988;
	add.f32 	%f7990, %f7987, %f7989;
	fma.rn.f32 	%f7991, %f7932, %f7932, %f7990;
	add.f32 	%f7992, %f7988, %f7991;
	sub.f32 	%f7993, %f7988, %f7992;
	add.f32 	%f7994, %f7991, %f7993;
	fma.rn.f32 	%f7995, %f7935, %f7935, %f7994;
	add.f32 	%f7996, %f7992, %f7995;
	sub.f32 	%f7997, %f7992, %f7996;
	add.f32 	%f7998, %f7995, %f7997;
	fma.rn.f32 	%f7999, %f7938, %f7938, %f7998;
	add.f32 	%f8000, %f7996, %f7999;
	sub.f32 	%f8001, %f7996, %f8000;
	add.f32 	%f8002, %f7999, %f8001;
	fma.rn.f32 	%f8003, %f7941, %f7941, %f8002;
	add.f32 	%f17807, %f8000, %f8003;
	sub.f32 	%f8004, %f17807, %f8000;
	sub.f32 	%f17806, %f8004, %f8003;
	add.s32 	%r1978, %r1978, 16;
	setp.lt.s32 	%p290, %r1978, %r475;
	@%p290 bra 	$L__BB1_500;
$L__BB1_501:
	setp.ge.s32 	%p291, %r1978, %r476;
	@%p291 bra 	$L__BB1_503;
$L__BB1_502:
	mul.wide.u32 	%rd538, %r1978, 4;
	add.s64 	%rd539, %rd19, %rd538;
	ld.global.f32 	%f8005, [%rd539];
	add.s64 	%rd540, %rd32, %rd538;
	ld.global.f32 	%f8006, [%rd540];
	sub.f32 	%f8007, %f8005, %f8006;
	ld.global.f32 	%f8008, [%rd539+4];
	ld.global.f32 	%f8009, [%rd540+4];
	sub.f32 	%f8010, %f8008, %f8009;
	ld.global.f32 	%f8011, [%rd539+8];
	ld.global.f32 	%f8012, [%rd540+8];
	sub.f32 	%f8013, %f8011, %f8012;
	ld.global.f32 	%f8014, [%rd539+12];
	ld.global.f32 	%f8015, [%rd540+12];
	sub.f32 	%f8016, %f8014, %f8015;
	ld.global.f32 	%f8017, [%rd539+16];
	ld.global.f32 	%f8018, [%rd540+16];
	sub.f32 	%f8019, %f8017, %f8018;
	ld.global.f32 	%f8020, [%rd539+20];
	ld.global.f32 	%f8021, [%rd540+20];
	sub.f32 	%f8022, %f8020, %f8021;
	ld.global.f32 	%f8023, [%rd539+24];
	ld.global.f32 	%f8024, [%rd540+24];
	sub.f32 	%f8025, %f8023, %f8024;
	ld.global.f32 	%f8026, [%rd539+28];
	ld.global.f32 	%f8027, [%rd540+28];
	sub.f32 	%f8028, %f8026, %f8027;
	mul.f32 	%f8029, %f8007, %f8007;
	sub.f32 	%f8030, %f8029, %f17806;
	add.f32 	%f8031, %f17807, %f8030;
	sub.f32 	%f8032, %f17807, %f8031;
	add.f32 	%f8033, %f8030, %f8032;
	fma.rn.f32 	%f8034, %f8010, %f8010, %f8033;
	add.f32 	%f8035, %f8031, %f8034;
	sub.f32 	%f8036, %f8031, %f8035;
	add.f32 	%f8037, %f8034, %f8036;
	fma.rn.f32 	%f8038, %f8013, %f8013, %f8037;
	add.f32 	%f8039, %f8035, %f8038;
	sub.f32 	%f8040, %f8035, %f8039;
	add.f32 	%f8041, %f8038, %f8040;
	fma.rn.f32 	%f8042, %f8016, %f8016, %f8041;
	add.f32 	%f8043, %f8039, %f8042;
	sub.f32 	%f8044, %f8039, %f8043;
	add.f32 	%f8045, %f8042, %f8044;
	fma.rn.f32 	%f8046, %f8019, %f8019, %f8045;
	add.f32 	%f8047, %f8043, %f8046;
	sub.f32 	%f8048, %f8043, %f8047;
	add.f32 	%f8049, %f8046, %f8048;
	fma.rn.f32 	%f8050, %f8022, %f8022, %f8049;
	add.f32 	%f8051, %f8047, %f8050;
	sub.f32 	%f8052, %f8047, %f8051;
	add.f32 	%f8053, %f8050, %f8052;
	fma.rn.f32 	%f8054, %f8025, %f8025, %f8053;
	add.f32 	%f8055, %f8051, %f8054;
	sub.f32 	%f8056, %f8051, %f8055;
	add.f32 	%f8057, %f8054, %f8056;
	fma.rn.f32 	%f8058, %f8028, %f8028, %f8057;
	add.f32 	%f17807, %f8055, %f8058;
	sub.f32 	%f8059, %f17807, %f8055;
	sub.f32 	%f17806, %f8059, %f8058;
	add.s32 	%r1978, %r1978, 8;
	setp.lt.s32 	%p292, %r1978, %r476;
	@%p292 bra 	$L__BB1_502;
$L__BB1_503:
	setp.ge.s32 	%p293, %r1978, %r477;
	@%p293 bra 	$L__BB1_512;
	add.s32 	%r1380, %r1978, 4;
	max.s32 	%r1381, %r477, %r1380;
	not.b32 	%r1382, %r1978;
	add.s32 	%r674, %r1381, %r1382;
	shr.u32 	%r1383, %r674, 2;
	add.s32 	%r675, %r1383, 1;
	setp.lt.u32 	%p294, %r674, 12;
	@%p294 bra 	$L__BB1_507;
	and.b32  	%r676, %r675, 2147483644;
	mov.b32 	%r1982, 0;
$L__BB1_506:
	.pragma "nounroll";
	mul.wide.u32 	%rd541, %r1978, 4;
	add.s64 	%rd542, %rd19, %rd541;
	ld.global.f32 	%f8061, [%rd542];
	add.s64 	%rd543, %rd32, %rd541;
	ld.global.f32 	%f8062, [%rd543];
	sub.f32 	%f8063, %f8061, %f8062;
	ld.global.f32 	%f8064, [%rd542+4];
	ld.global.f32 	%f8065, [%rd543+4];
	sub.f32 	%f8066, %f8064, %f8065;
	ld.global.f32 	%f8067, [%rd542+8];
	ld.global.f32 	%f8068, [%rd543+8];
	sub.f32 	%f8069, %f8067, %f8068;
	ld.global.f32 	%f8070, [%rd542+12];
	ld.global.f32 	%f8071, [%rd543+12];
	sub.f32 	%f8072, %f8070, %f8071;
	mul.f32 	%f8073, %f8063, %f8063;
	sub.f32 	%f8074, %f8073, %f17806;
	add.f32 	%f8075, %f17807, %f8074;
	sub.f32 	%f8076, %f17807, %f8075;
	add.f32 	%f8077, %f8074, %f8076;
	fma.rn.f32 	%f8078, %f8066, %f8066, %f8077;
	add.f32 	%f8079, %f8075, %f8078;
	sub.f32 	%f8080, %f8075, %f8079;
	add.f32 	%f8081, %f8078, %f8080;
	fma.rn.f32 	%f8082, %f8069, %f8069, %f8081;
	add.f32 	%f8083, %f8079, %f8082;
	sub.f32 	%f8084, %f8079, %f8083;
	add.f32 	%f8085, %f8082, %f8084;
	fma.rn.f32 	%f8086, %f8072, %f8072, %f8085;
	add.f32 	%f8087, %f8083, %f8086;
	ld.global.f32 	%f8088, [%rd542+16];
	ld.global.f32 	%f8089, [%rd543+16];
	sub.f32 	%f8090, %f8088, %f8089;
	ld.global.f32 	%f8091, [%rd542+20];
	ld.global.f32 	%f8092, [%rd543+20];
	sub.f32 	%f8093, %f8091, %f8092;
	ld.global.f32 	%f8094, [%rd542+24];
	ld.global.f32 	%f8095, [%rd543+24];
	sub.f32 	%f8096, %f8094, %f8095;
	ld.global.f32 	%f8097, [%rd542+28];
	ld.global.f32 	%f8098, [%rd543+28];
	sub.f32 	%f8099, %f8097, %f8098;
	sub.f32 	%f8100, %f8083, %f8087;
	add.f32 	%f8101, %f8086, %f8100;
	fma.rn.f32 	%f8102, %f8090, %f8090, %f8101;
	add.f32 	%f8103, %f8087, %f8102;
	sub.f32 	%f8104, %f8087, %f8103;
	add.f32 	%f8105, %f8102, %f8104;
	fma.rn.f32 	%f8106, %f8093, %f8093, %f8105;
	add.f32 	%f8107, %f8103, %f8106;
	sub.f32 	%f8108, %f8103, %f8107;
	add.f32 	%f8109, %f8106, %f8108;
	fma.rn.f32 	%f8110, %f8096, %f8096, %f8109;
	add.f32 	%f8111, %f8107, %f8110;
	sub.f32 	%f8112, %f8107, %f8111;
	add.f32 	%f8113, %f8110, %f8112;
	fma.rn.f32 	%f8114, %f8099, %f8099, %f8113;
	add.f32 	%f8115, %f8111, %f8114;
	ld.global.f32 	%f8116, [%rd542+32];
	ld.global.f32 	%f8117, [%rd543+32];
	sub.f32 	%f8118, %f8116, %f8117;
	ld.global.f32 	%f8119, [%rd542+36];
	ld.global.f32 	%f8120, [%rd543+36];
	sub.f32 	%f8121, %f8119, %f8120;
	ld.global.f32 	%f8122, [%rd542+40];
	ld.global.f32 	%f8123, [%rd543+40];
	sub.f32 	%f8124, %f8122, %f8123;
	ld.global.f32 	%f8125, [%rd542+44];
	ld.global.f32 	%f8126, [%rd543+44];
	sub.f32 	%f8127, %f8125, %f8126;
	sub.f32 	%f8128, %f8111, %f8115;
	add.f32 	%f8129, %f8114, %f8128;
	fma.rn.f32 	%f8130, %f8118, %f8118, %f8129;
	add.f32 	%f8131, %f8115, %f8130;
	sub.f32 	%f8132, %f8115, %f8131;
	add.f32 	%f8133, %f8130, %f8132;
	fma.rn.f32 	%f8134, %f8121, %f8121, %f8133;
	add.f32 	%f8135, %f8131, %f8134;
	sub.f32 	%f8136, %f8131, %f8135;
	add.f32 	%f8137, %f8134, %f8136;
	fma.rn.f32 	%f8138, %f8124, %f8124, %f8137;
	add.f32 	%f8139, %f8135, %f8138;
	sub.f32 	%f8140, %f8135, %f8139;
	add.f32 	%f8141, %f8138, %f8140;
	fma.rn.f32 	%f8142, %f8127, %f8127, %f8141;
	add.f32 	%f8143, %f8139, %f8142;
	ld.global.f32 	%f8144, [%rd542+48];
	ld.global.f32 	%f8145, [%rd543+48];
	sub.f32 	%f8146, %f8144, %f8145;
	ld.global.f32 	%f8147, [%rd542+52];
	ld.global.f32 	%f8148, [%rd543+52];
	sub.f32 	%f8149, %f8147, %f8148;
	ld.global.f32 	%f8150, [%rd542+56];
	ld.global.f32 	%f8151, [%rd543+56];
	sub.f32 	%f8152, %f8150, %f8151;
	ld.global.f32 	%f8153, [%rd542+60];
	ld.global.f32 	%f8154, [%rd543+60];
	sub.f32 	%f8155, %f8153, %f8154;
	sub.f32 	%f8156, %f8139, %f8143;
	add.f32 	%f8157, %f8142, %f8156;
	fma.rn.f32 	%f8158, %f8146, %f8146, %f8157;
	add.f32 	%f8159, %f8143, %f8158;
	sub.f32 	%f8160, %f8143, %f8159;
	add.f32 	%f8161, %f8158, %f8160;
	fma.rn.f32 	%f8162, %f8149, %f8149, %f8161;
	add.f32 	%f8163, %f8159, %f8162;
	sub.f32 	%f8164, %f8159, %f8163;
	add.f32 	%f8165, %f8162, %f8164;
	fma.rn.f32 	%f8166, %f8152, %f8152, %f8165;
	add.f32 	%f8167, %f8163, %f8166;
	sub.f32 	%f8168, %f8163, %f8167;
	add.f32 	%f8169, %f8166, %f8168;
	fma.rn.f32 	%f8170, %f8155, %f8155, %f8169;
	add.f32 	%f17807, %f8167, %f8170;
	sub.f32 	%f8171, %f17807, %f8167;
	sub.f32 	%f17806, %f8171, %f8170;
	add.s32 	%r1978, %r1978, 16;
	add.s32 	%r1982, %r1982, 4;
	setp.ne.s32 	%p295, %r1982, %r676;
	@%p295 bra 	$L__BB1_506;
$L__BB1_507:
	and.b32  	%r1386, %r675, 3;
	setp.eq.s32 	%p296, %r1386, 0;
	@%p296 bra 	$L__BB1_512;
	setp.eq.s32 	%p297, %r1386, 1;
	@%p297 bra 	$L__BB1_510;
	mul.wide.u32 	%rd544, %r1978, 4;
	add.s64 	%rd545, %rd19, %rd544;
	ld.global.f32 	%f8173, [%rd545];
	add.s64 	%rd546, %rd32, %rd544;
	ld.global.f32 	%f8174, [%rd546];
	sub.f32 	%f8175, %f8173, %f8174;
	ld.global.f32 	%f8176, [%rd545+4];
	ld.global.f32 	%f8177, [%rd546+4];
	sub.f32 	%f8178, %f8176, %f8177;
	ld.global.f32 	%f8179, [%rd545+8];
	ld.global.f32 	%f8180, [%rd546+8];
	sub.f32 	%f8181, %f8179, %f8180;
	ld.global.f32 	%f8182, [%rd545+12];
	ld.global.f32 	%f8183, [%rd546+12];
	sub.f32 	%f8184, %f8182, %f8183;
	mul.f32 	%f8185, %f8175, %f8175;
	sub.f32 	%f8186, %f8185, %f17806;
	add.f32 	%f8187, %f17807, %f8186;
	sub.f32 	%f8188, %f17807, %f8187;
	add.f32 	%f8189, %f8186, %f8188;
	fma.rn.f32 	%f8190, %f8178, %f8178, %f8189;
	add.f32 	%f8191, %f8187, %f8190;
	sub.f32 	%f8192, %f8187, %f8191;
	add.f32 	%f8193, %f8190, %f8192;
	fma.rn.f32 	%f8194, %f8181, %f8181, %f8193;
	add.f32 	%f8195, %f8191, %f8194;
	sub.f32 	%f8196, %f8191, %f8195;
	add.f32 	%f8197, %f8194, %f8196;
	fma.rn.f32 	%f8198, %f8184, %f8184, %f8197;
	add.f32 	%f8199, %f8195, %f8198;
	ld.global.f32 	%f8200, [%rd545+16];
	ld.global.f32 	%f8201, [%rd546+16];
	sub.f32 	%f8202, %f8200, %f8201;
	ld.global.f32 	%f8203, [%rd545+20];
	ld.global.f32 	%f8204, [%rd546+20];
	sub.f32 	%f8205, %f8203, %f8204;
	ld.global.f32 	%f8206, [%rd545+24];
	ld.global.f32 	%f8207, [%rd546+24];
	sub.f32 	%f8208, %f8206, %f8207;
	ld.global.f32 	%f8209, [%rd545+28];
	ld.global.f32 	%f8210, [%rd546+28];
	sub.f32 	%f8211, %f8209, %f8210;
	sub.f32 	%f8212, %f8195, %f8199;
	add.f32 	%f8213, %f8198, %f8212;
	fma.rn.f32 	%f8214, %f8202, %f8202, %f8213;
	add.f32 	%f8215, %f8199, %f8214;
	sub.f32 	%f8216, %f8199, %f8215;
	add.f32 	%f8217, %f8214, %f8216;
	fma.rn.f32 	%f8218, %f8205, %f8205, %f8217;
	add.f32 	%f8219, %f8215, %f8218;
	sub.f32 	%f8220, %f8215, %f8219;
	add.f32 	%f8221, %f8218, %f8220;
	fma.rn.f32 	%f8222, %f8208, %f8208, %f8221;
	add.f32 	%f8223, %f8219, %f8222;
	sub.f32 	%f8224, %f8219, %f8223;
	add.f32 	%f8225, %f8222, %f8224;
	fma.rn.f32 	%f8226, %f8211, %f8211, %f8225;
	add.f32 	%f17807, %f8223, %f8226;
	sub.f32 	%f8227, %f17807, %f8223;
	sub.f32 	%f17806, %f8227, %f8226;
	add.s32 	%r1978, %r1978, 8;
$L__BB1_510:
	and.b32  	%r1387, %r674, 4;
	setp.ne.s32 	%p298, %r1387, 0;
	@%p298 bra 	$L__BB1_512;
	mul.wide.u32 	%rd547, %r1978, 4;
	add.s64 	%rd548, %rd19, %rd547;
	ld.global.f32 	%f8228, [%rd548];
	add.s64 	%rd549, %rd32, %rd547;
	ld.global.f32 	%f8229, [%rd549];
	sub.f32 	%f8230, %f8228, %f8229;
	ld.global.f32 	%f8231, [%rd548+4];
	ld.global.f32 	%f8232, [%rd549+4];
	sub.f32 	%f8233, %f8231, %f8232;
	ld.global.f32 	%f8234, [%rd548+8];
	ld.global.f32 	%f8235, [%rd549+8];
	sub.f32 	%f8236, %f8234, %f8235;
	ld.global.f32 	%f8237, [%rd548+12];
	ld.global.f32 	%f8238, [%rd549+12];
	sub.f32 	%f8239, %f8237, %f8238;
	mul.f32 	%f8240, %f8230, %f8230;
	sub.f32 	%f8241, %f8240, %f17806;
	add.f32 	%f8242, %f17807, %f8241;
	sub.f32 	%f8243, %f17807, %f8242;
	add.f32 	%f8244, %f8241, %f8243;
	fma.rn.f32 	%f8245, %f8233, %f8233, %f8244;
	add.f32 	%f8246, %f8242, %f8245;
	sub.f32 	%f8247, %f8242, %f8246;
	add.f32 	%f8248, %f8245, %f8247;
	fma.rn.f32 	%f8249, %f8236, %f8236, %f8248;
	add.f32 	%f8250, %f8246, %f8249;
	sub.f32 	%f8251, %f8246, %f8250;
	add.f32 	%f8252, %f8249, %f8251;
	fma.rn.f32 	%f8253, %f8239, %f8239, %f8252;
	add.f32 	%f17807, %f8250, %f8253;
	sub.f32 	%f8254, %f17807, %f8250;
	sub.f32 	%f17806, %f8254, %f8253;
	add.s32 	%r1978, %r1978, 4;
$L__BB1_512:
	setp.le.s32 	%p299, %r1166, %r1978;
	@%p299 bra 	$L__BB1_524;
	sub.s32 	%r688, %r1166, %r1978;
	add.s32 	%r1388, %r688, -1;
	and.b32  	%r689, %r688, 7;
	setp.lt.u32 	%p300, %r1388, 7;
	@%p300 bra 	$L__BB1_516;
	and.b32  	%r690, %r688, -8;
	mov.b32 	%r1989, 0;
$L__BB1_515:
	.pragma "nounroll";
	mul.wide.u32 	%rd550, %r1978, 4;
	add.s64 	%rd551, %rd19, %rd550;
	ld.global.f32 	%f8256, [%rd551];
	add.s64 	%rd552, %rd32, %rd550;
	ld.global.f32 	%f8257, [%rd552];
	sub.f32 	%f8258, %f8256, %f8257;
	mul.f32 	%f8259, %f8258, %f8258;
	sub.f32 	%f8260, %f8259, %f17806;
	add.f32 	%f8261, %f17807, %f8260;
	ld.global.f32 	%f8262, [%rd551+4];
	ld.global.f32 	%f8263, [%rd552+4];
	sub.f32 	%f8264, %f8262, %f8263;
	sub.f32 	%f8265, %f17807, %f8261;
	add.f32 	%f8266, %f8260, %f8265;
	fma.rn.f32 	%f8267, %f8264, %f8264, %f8266;
	add.f32 	%f8268, %f8261, %f8267;
	ld.global.f32 	%f8269, [%rd551+8];
	ld.global.f32 	%f8270, [%rd552+8];
	sub.f32 	%f8271, %f8269, %f8270;
	sub.f32 	%f8272, %f8261, %f8268;
	add.f32 	%f8273, %f8267, %f8272;
	fma.rn.f32 	%f8274, %f8271, %f8271, %f8273;
	add.f32 	%f8275, %f8268, %f8274;
	ld.global.f32 	%f8276, [%rd551+12];
	ld.global.f32 	%f8277, [%rd552+12];
	sub.f32 	%f8278, %f8276, %f8277;
	sub.f32 	%f8279, %f8268, %f8275;
	add.f32 	%f8280, %f8274, %f8279;
	fma.rn.f32 	%f8281, %f8278, %f8278, %f8280;
	add.f32 	%f8282, %f8275, %f8281;
	ld.global.f32 	%f8283, [%rd551+16];
	ld.global.f32 	%f8284, [%rd552+16];
	sub.f32 	%f8285, %f8283, %f8284;
	sub.f32 	%f8286, %f8275, %f8282;
	add.f32 	%f8287, %f8281, %f8286;
	fma.rn.f32 	%f8288, %f8285, %f8285, %f8287;
	add.f32 	%f8289, %f8282, %f8288;
	ld.global.f32 	%f8290, [%rd551+20];
	ld.global.f32 	%f8291, [%rd552+20];
	sub.f32 	%f8292, %f8290, %f8291;
	sub.f32 	%f8293, %f8282, %f8289;
	add.f32 	%f8294, %f8288, %f8293;
	fma.rn.f32 	%f8295, %f8292, %f8292, %f8294;
	add.f32 	%f8296, %f8289, %f8295;
	ld.global.f32 	%f8297, [%rd551+24];
	ld.global.f32 	%f8298, [%rd552+24];
	sub.f32 	%f8299, %f8297, %f8298;
	sub.f32 	%f8300, %f8289, %f8296;
	add.f32 	%f8301, %f8295, %f8300;
	fma.rn.f32 	%f8302, %f8299, %f8299, %f8301;
	add.f32 	%f8303, %f8296, %f8302;
	ld.global.f32 	%f8304, [%rd551+28];
	ld.global.f32 	%f8305, [%rd552+28];
	sub.f32 	%f8306, %f8304, %f8305;
	sub.f32 	%f8307, %f8296, %f8303;
	add.f32 	%f8308, %f8302, %f8307;
	fma.rn.f32 	%f8309, %f8306, %f8306, %f8308;
	add.f32 	%f17807, %f8303, %f8309;
	sub.f32 	%f8310, %f17807, %f8303;
	sub.f32 	%f17806, %f8310, %f8309;
	add.s32 	%r1978, %r1978, 8;
	add.s32 	%r1989, %r1989, 8;
	setp.ne.s32 	%p301, %r1989, %r690;
	@%p301 bra 	$L__BB1_515;
$L__BB1_516:
	setp.eq.s32 	%p302, %r689, 0;
	@%p302 bra 	$L__BB1_524;
	and.b32  	%r696, %r688, 3;
	setp.lt.u32 	%p303, %r689, 4;
	@%p303 bra 	$L__BB1_519;
	mul.wide.u32 	%rd553, %r1978, 4;
	add.s64 	%rd554, %rd19, %rd553;
	ld.global.f32 	%f8312, [%rd554];
	add.s64 	%rd555, %rd32, %rd553;
	ld.global.f32 	%f8313, [%rd555];
	sub.f32 	%f8314, %f8312, %f8313;
	mul.f32 	%f8315, %f8314, %f8314;
	sub.f32 	%f8316, %f8315, %f17806;
	add.f32 	%f8317, %f17807, %f8316;
	ld.global.f32 	%f8318, [%rd554+4];
	ld.global.f32 	%f8319, [%rd555+4];
	sub.f32 	%f8320, %f8318, %f8319;
	sub.f32 	%f8321, %f17807, %f8317;
	add.f32 	%f8322, %f8316, %f8321;
	fma.rn.f32 	%f8323, %f8320, %f8320, %f8322;
	add.f32 	%f8324, %f8317, %f8323;
	ld.global.f32 	%f8325, [%rd554+8];
	ld.global.f32 	%f8326, [%rd555+8];
	sub.f32 	%f8327, %f8325, %f8326;
	sub.f32 	%f8328, %f8317, %f8324;
	add.f32 	%f8329, %f8323, %f8328;
	fma.rn.f32 	%f8330, %f8327, %f8327, %f8329;
	add.f32 	%f8331, %f8324, %f8330;
	ld.global.f32 	%f8332, [%rd554+12];
	ld.global.f32 	%f8333, [%rd555+12];
	sub.f32 	%f8334, %f8332, %f8333;
	sub.f32 	%f8335, %f8324, %f8331;
	add.f32 	%f8336, %f8330, %f8335;
	fma.rn.f32 	%f8337, %f8334, %f8334, %f8336;
	add.f32 	%f17807, %f8331, %f8337;
	sub.f32 	%f8338, %f17807, %f8331;
	sub.f32 	%f17806, %f8338, %f8337;
	add.s32 	%r1978, %r1978, 4;
$L__BB1_519:
	setp.eq.s32 	%p304, %r696, 0;
	@%p304 bra 	$L__BB1_524;
	setp.eq.s32 	%p305, %r696, 1;
	@%p305 bra 	$L__BB1_522;
	mul.wide.u32 	%rd556, %r1978, 4;
	add.s64 	%rd557, %rd19, %rd556;
	ld.global.f32 	%f8340, [%rd557];
	add.s64 	%rd558, %rd32, %rd556;
	ld.global.f32 	%f8341, [%rd558];
	sub.f32 	%f8342, %f8340, %f8341;
	mul.f32 	%f8343, %f8342, %f8342;
	sub.f32 	%f8344, %f8343, %f17806;
	add.f32 	%f8345, %f17807, %f8344;
	ld.global.f32 	%f8346, [%rd557+4];
	ld.global.f32 	%f8347, [%rd558+4];
	sub.f32 	%f8348, %f8346, %f8347;
	sub.f32 	%f8349, %f17807, %f8345;
	add.f32 	%f8350, %f8344, %f8349;
	fma.rn.f32 	%f8351, %f8348, %f8348, %f8350;
	add.f32 	%f17807, %f8345, %f8351;
	sub.f32 	%f8352, %f17807, %f8345;
	sub.f32 	%f17806, %f8352, %f8351;
	add.s32 	%r1978, %r1978, 2;
$L__BB1_522:
	and.b32  	%r1390, %r688, 1;
	setp.eq.b32 	%p306, %r1390, 1;
	not.pred 	%p307, %p306;
	@%p307 bra 	$L__BB1_524;
	mul.wide.u32 	%rd559, %r1978, 4;
	add.s64 	%rd560, %rd19, %rd559;
	ld.global.f32 	%f8353, [%rd560];
	add.s64 	%rd561, %rd32, %rd559;
	ld.global.f32 	%f8354, [%rd561];
	sub.f32 	%f8355, %f8353, %f8354;
	mul.f32 	%f8356, %f8355, %f8355;
	sub.f32 	%f8357, %f8356, %f17806;
	add.f32 	%f17807, %f17807, %f8357;
$L__BB1_524:
	setp.lt.f32 	%p308, %f17807, %f18191;
	selp.f32 	%f18191, %f17807, %f18191, %p308;
	selp.b32 	%r2207, %r1973, %r2207, %p308;
$L__BB1_525:
	add.s32 	%r1973, %r1973, 1;
	setp.ne.s32 	%p309, %r1973, %r1165;
	@%p309 bra 	$L__BB1_495;
	add.s32 	%r2110, %r1972, 1;
$L__BB1_527:
	add.s32 	%r1391, %r1972, 1;
	setp.ge.s32 	%p310, %r1391, %r661;
	@%p310 bra 	$L__BB1_702;
	mul.wide.u32 	%rd562, %r1972, 4;
	add.s64 	%rd563, %rd6, %rd562;
	ld.local.u32 	%r707, [%rd563+4];
	mul.wide.s32 	%rd564, %r707, 4;
	add.s64 	%rd565, %rd4, %rd564;
	ld.global.u32 	%r1392, [%rd565];
	setp.eq.s32 	%p311, %r1392, 0;
	@%p311 bra 	$L__BB1_562;
	mov.b32 	%r1996, 0;
$L__BB1_530:
	mul.wide.u32 	%rd566, %r1996, 4;
	add.s64 	%rd567, %rd1, %rd566;
	ld.global.u32 	%r1394, [%rd567];
	setp.ne.s32 	%p312, %r1394, %r707;
	@%p312 bra 	$L__BB1_560;
	setp.lt.s32 	%p313, %r1166, 32;
	mov.f32 	%f17845, 0f00000000;
	mov.b32 	%r2001, 0;
	mov.f32 	%f17846, %f17845;
	@%p313 bra 	$L__BB1_534;
	mov.b32 	%r2001, 0;
	mov.f32 	%f17846, 0f00000000;
	mov.f32 	%f17845, %f17846;
$L__BB1_533:
	mul.wide.u32 	%rd568, %r2001, 4;
	add.s64 	%rd569, %rd19, %rd568;
	ld.global.f32 	%f8360, [%rd569];
	mul.lo.s32 	%r1397, %r1996, %r1166;
	mul.wide.s32 	%rd570, %r1397, 4;
	add.s64 	%rd571, %rd2, %rd570;
	add.s64 	%rd572, %rd571, %rd568;
	ld.global.f32 	%f8361, [%rd572];
	sub.f32 	%f8362, %f8360, %f8361;
	ld.global.f32 	%f8363, [%rd569+4];
	ld.global.f32 	%f8364, [%rd572+4];
	sub.f32 	%f8365, %f8363, %f8364;
	ld.global.f32 	%f8366, [%rd569+8];
	ld.global.f32 	%f8367, [%rd572+8];
	sub.f32 	%f8368, %f8366, %f8367;
	ld.global.f32 	%f8369, [%rd569+12];
	ld.global.f32 	%f8370, [%rd572+12];
	sub.f32 	%f8371, %f8369, %f8370;
	ld.global.f32 	%f8372, [%rd569+16];
	ld.global.f32 	%f8373, [%rd572+16];
	sub.f32 	%f8374, %f8372, %f8373;
	ld.global.f32 	%f8375, [%rd569+20];
	ld.global.f32 	%f8376, [%rd572+20];
	sub.f32 	%f8377, %f8375, %f8376;
	ld.global.f32 	%f8378, [%rd569+24];
	ld.global.f32 	%f8379, [%rd572+24];
	sub.f32 	%f8380, %f8378, %f8379;
	ld.global.f32 	%f8381, [%rd569+28];
	ld.global.f32 	%f8382, [%rd572+28];
	sub.f32 	%f8383, %f8381, %f8382;
	ld.global.f32 	%f8384, [%rd569+32];
	ld.global.f32 	%f8385, [%rd572+32];
	sub.f32 	%f8386, %f8384, %f8385;
	ld.global.f32 	%f8387, [%rd569+36];
	ld.global.f32 	%f8388, [%rd572+36];
	sub.f32 	%f8389, %f8387, %f8388;
	ld.global.f32 	%f8390, [%rd569+40];
	ld.global.f32 	%f8391, [%rd572+40];
	sub.f32 	%f8392, %f8390, %f8391;
	ld.global.f32 	%f8393, [%rd569+44];
	ld.global.f32 	%f8394, [%rd572+44];
	sub.f32 	%f8395, %f8393, %f8394;
	ld.global.f32 	%f8396, [%rd569+48];
	ld.global.f32 	%f8397, [%rd572+48];
	sub.f32 	%f8398, %f8396, %f8397;
	ld.global.f32 	%f8399, [%rd569+52];
	ld.global.f32 	%f8400, [%rd572+52];
	sub.f32 	%f8401, %f8399, %f8400;
	ld.global.f32 	%f8402, [%rd569+56];
	ld.global.f32 	%f8403, [%rd572+56];
	sub.f32 	%f8404, %f8402, %f8403;
	ld.global.f32 	%f8405, [%rd569+60];
	ld.global.f32 	%f8406, [%rd572+60];
	sub.f32 	%f8407, %f8405, %f8406;
	ld.global.f32 	%f8408, [%rd569+64];
	ld.global.f32 	%f8409, [%rd572+64];
	sub.f32 	%f8410, %f8408, %f8409;
	ld.global.f32 	%f8411, [%rd569+68];
	ld.global.f32 	%f8412, [%rd572+68];
	sub.f32 	%f8413, %f8411, %f8412;
	ld.global.f32 	%f8414, [%rd569+72];
	ld.global.f32 	%f8415, [%rd572+72];
	sub.f32 	%f8416, %f8414, %f8415;
	ld.global.f32 	%f8417, [%rd569+76];
	ld.global.f32 	%f8418, [%rd572+76];
	sub.f32 	%f8419, %f8417, %f8418;
	ld.global.f32 	%f8420, [%rd569+80];
	ld.global.f32 	%f8421, [%rd572+80];
	sub.f32 	%f8422, %f8420, %f8421;
	ld.global.f32 	%f8423, [%rd569+84];
	ld.global.f32 	%f8424, [%rd572+84];
	sub.f32 	%f8425, %f8423, %f8424;
	ld.global.f32 	%f8426, [%rd569+88];
	ld.global.f32 	%f8427, [%rd572+88];
	sub.f32 	%f8428, %f8426, %f8427;
	ld.global.f32 	%f8429, [%rd569+92];
	ld.global.f32 	%f8430, [%rd572+92];
	sub.f32 	%f8431, %f8429, %f8430;
	ld.global.f32 	%f8432, [%rd569+96];
	ld.global.f32 	%f8433, [%rd572+96];
	sub.f32 	%f8434, %f8432, %f8433;
	ld.global.f32 	%f8435, [%rd569+100];
	ld.global.f32 	%f8436, [%rd572+100];
	sub.f32 	%f8437, %f8435, %f8436;
	ld.global.f32 	%f8438, [%rd569+104];
	ld.global.f32 	%f8439, [%rd572+104];
	sub.f32 	%f8440, %f8438, %f8439;
	ld.global.f32 	%f8441, [%rd569+108];
	ld.global.f32 	%f8442, [%rd572+108];
	sub.f32 	%f8443, %f8441, %f8442;
	ld.global.f32 	%f8444, [%rd569+112];
	ld.global.f32 	%f8445, [%rd572+112];
	sub.f32 	%f8446, %f8444, %f8445;
	ld.global.f32 	%f8447, [%rd569+116];
	ld.global.f32 	%f8448, [%rd572+116];
	sub.f32 	%f8449, %f8447, %f8448;
	ld.global.f32 	%f8450, [%rd569+120];
	ld.global.f32 	%f8451, [%rd572+120];
	sub.f32 	%f8452, %f8450, %f8451;
	ld.global.f32 	%f8453, [%rd569+124];
	ld.global.f32 	%f8454, [%rd572+124];
	sub.f32 	%f8455, %f8453, %f8454;
	mul.f32 	%f8456, %f8362, %f8362;
	sub.f32 	%f8457, %f8456, %f17845;
	add.f32 	%f8458, %f17846, %f8457;
	sub.f32 	%f8459, %f17846, %f8458;
	add.f32 	%f8460, %f8457, %f8459;
	fma.rn.f32 	%f8461, %f8365, %f8365, %f8460;
	add.f32 	%f8462, %f8458, %f8461;
	sub.f32 	%f8463, %f8458, %f8462;
	add.f32 	%f8464, %f8461, %f8463;
	fma.rn.f32 	%f8465, %f8368, %f8368, %f8464;
	add.f32 	%f8466, %f8462, %f8465;
	sub.f32 	%f8467, %f8462, %f8466;
	add.f32 	%f8468, %f8465, %f8467;
	fma.rn.f32 	%f8469, %f8371, %f8371, %f8468;
	add.f32 	%f8470, %f8466, %f8469;
	sub.f32 	%f8471, %f8466, %f8470;
	add.f32 	%f8472, %f8469, %f8471;
	fma.rn.f32 	%f8473, %f8374, %f8374, %f8472;
	add.f32 	%f8474, %f8470, %f8473;
	sub.f32 	%f8475, %f8470, %f8474;
	add.f32 	%f8476, %f8473, %f8475;
	fma.rn.f32 	%f8477, %f8377, %f8377, %f8476;
	add.f32 	%f8478, %f8474, %f8477;
	sub.f32 	%f8479, %f8474, %f8478;
	add.f32 	%f8480, %f8477, %f8479;
	fma.rn.f32 	%f8481, %f8380, %f8380, %f8480;
	add.f32 	%f8482, %f8478, %f8481;
	sub.f32 	%f8483, %f8478, %f8482;
	add.f32 	%f8484, %f8481, %f8483;
	fma.rn.f32 	%f8485, %f8383, %f8383, %f8484;
	add.f32 	%f8486, %f8482, %f8485;
	sub.f32 	%f8487, %f8482, %f8486;
	add.f32 	%f8488, %f8485, %f8487;
	fma.rn.f32 	%f8489, %f8386, %f8386, %f8488;
	add.f32 	%f8490, %f8486, %f8489;
	sub.f32 	%f8491, %f8486, %f8490;
	add.f32 	%f8492, %f8489, %f8491;
	fma.rn.f32 	%f8493, %f8389, %f8389, %f8492;
	add.f32 	%f8494, %f8490, %f8493;
	sub.f32 	%f8495, %f8490, %f8494;
	add.f32 	%f8496, %f8493, %f8495;
	fma.rn.f32 	%f8497, %f8392, %f8392, %f8496;
	add.f32 	%f8498, %f8494, %f8497;
	sub.f32 	%f8499, %f8494, %f8498;
	add.f32 	%f8500, %f8497, %f8499;
	fma.rn.f32 	%f8501, %f8395, %f8395, %f8500;
	add.f32 	%f8502, %f8498, %f8501;
	sub.f32 	%f8503, %f8498, %f8502;
	add.f32 	%f8504, %f8501, %f8503;
	fma.rn.f32 	%f8505, %f8398, %f8398, %f8504;
	add.f32 	%f8506, %f8502, %f8505;
	sub.f32 	%f8507, %f8502, %f8506;
	add.f32 	%f8508, %f8505, %f8507;
	fma.rn.f32 	%f8509, %f8401, %f8401, %f8508;
	add.f32 	%f8510, %f8506, %f8509;
	sub.f32 	%f8511, %f8506, %f8510;
	add.f32 	%f8512, %f8509, %f8511;
	fma.rn.f32 	%f8513, %f8404, %f8404, %f8512;
	add.f32 	%f8514, %f8510, %f8513;
	sub.f32 	%f8515, %f8510, %f8514;
	add.f32 	%f8516, %f8513, %f8515;
	fma.rn.f32 	%f8517, %f8407, %f8407, %f8516;
	add.f32 	%f8518, %f8514, %f8517;
	sub.f32 	%f8519, %f8514, %f8518;
	add.f32 	%f8520, %f8517, %f8519;
	fma.rn.f32 	%f8521, %f8410, %f8410, %f8520;
	add.f32 	%f8522, %f8518, %f8521;
	sub.f32 	%f8523, %f8518, %f8522;
	add.f32 	%f8524, %f8521, %f8523;
	fma.rn.f32 	%f8525, %f8413, %f8413, %f8524;
	add.f32 	%f8526, %f8522, %f8525;
	sub.f32 	%f8527, %f8522, %f8526;
	add.f32 	%f8528, %f8525, %f8527;
	fma.rn.f32 	%f8529, %f8416, %f8416, %f8528;
	add.f32 	%f8530, %f8526, %f8529;
	sub.f32 	%f8531, %f8526, %f8530;
	add.f32 	%f8532, %f8529, %f8531;
	fma.rn.f32 	%f8533, %f8419, %f8419, %f8532;
	add.f32 	%f8534, %f8530, %f8533;
	sub.f32 	%f8535, %f8530, %f8534;
	add.f32 	%f8536, %f8533, %f8535;
	fma.rn.f32 	%f8537, %f8422, %f8422, %f8536;
	add.f32 	%f8538, %f8534, %f8537;
	sub.f32 	%f8539, %f8534, %f8538;
	add.f32 	%f8540, %f8537, %f8539;
	fma.rn.f32 	%f8541, %f8425, %f8425, %f8540;
	add.f32 	%f8542, %f8538, %f8541;
	sub.f32 	%f8543, %f8538, %f8542;
	add.f32 	%f8544, %f8541, %f8543;
	fma.rn.f32 	%f8545, %f8428, %f8428, %f8544;
	add.f32 	%f8546, %f8542, %f8545;
	sub.f32 	%f8547, %f8542, %f8546;
	add.f32 	%f8548, %f8545, %f8547;
	fma.rn.f32 	%f8549, %f8431, %f8431, %f8548;
	add.f32 	%f8550, %f8546, %f8549;
	sub.f32 	%f8551, %f8546, %f8550;
	add.f32 	%f8552, %f8549, %f8551;
	fma.rn.f32 	%f8553, %f8434, %f8434, %f8552;
	add.f32 	%f8554, %f8550, %f8553;
	sub.f32 	%f8555, %f8550, %f8554;
	add.f32 	%f8556, %f8553, %f8555;
	fma.rn.f32 	%f8557, %f8437, %f8437, %f8556;
	add.f32 	%f8558, %f8554, %f8557;
	sub.f32 	%f8559, %f8554, %f8558;
	add.f32 	%f8560, %f8557, %f8559;
	fma.rn.f32 	%f8561, %f8440, %f8440, %f8560;
	add.f32 	%f8562, %f8558, %f8561;
	sub.f32 	%f8563, %f8558, %f8562;
	add.f32 	%f8564, %f8561, %f8563;
	fma.rn.f32 	%f8565, %f8443, %f8443, %f8564;
	add.f32 	%f8566, %f8562, %f8565;
	sub.f32 	%f8567, %f8562, %f8566;
	add.f32 	%f8568, %f8565, %f8567;
	fma.rn.f32 	%f8569, %f8446, %f8446, %f8568;
	add.f32 	%f8570, %f8566, %f8569;
	sub.f32 	%f8571, %f8566, %f8570;
	add.f32 	%f8572, %f8569, %f8571;
	fma.rn.f32 	%f8573, %f8449, %f8449, %f8572;
	add.f32 	%f8574, %f8570, %f8573;
	sub.f32 	%f8575, %f8570, %f8574;
	add.f32 	%f8576, %f8573, %f8575;
	fma.rn.f32 	%f8577, %f8452, %f8452, %f8576;
	add.f32 	%f8578, %f8574, %f8577;
	sub.f32 	%f8579, %f8574, %f8578;
	add.f32 	%f8580, %f8577, %f8579;
	fma.rn.f32 	%f8581, %f8455, %f8455, %f8580;
	add.f32 	%f17846, %f8578, %f8581;
	sub.f32 	%f8582, %f17846, %f8578;
	sub.f32 	%f17845, %f8582, %f8581;
	add.s32 	%r2001, %r2001, 32;
	add.s32 	%r1398, %r1166, -31;
	setp.lt.s32 	%p314, %r2001, %r1398;
	@%p314 bra 	$L__BB1_533;
$L__BB1_534:
	mul.lo.s32 	%r1399, %r1996, %r1166;
	mul.wide.s32 	%rd573, %r1399, 4;
	add.s64 	%rd33, %rd2, %rd573;
	setp.ge.s32 	%p315, %r2001, %r475;
	@%p315 bra 	$L__BB1_536;
$L__BB1_535:
	mul.wide.u32 	%rd574, %r2001, 4;
	add.s64 	%rd575, %rd19, %rd574;
	ld.global.f32 	%f8583, [%rd575];
	add.s64 	%rd576, %rd33, %rd574;
	ld.global.f32 	%f8584, [%rd576];
	sub.f32 	%f8585, %f8583, %f8584;
	ld.global.f32 	%f8586, [%rd575+4];
	ld.global.f32 	%f8587, [%rd576+4];
	sub.f32 	%f8588, %f8586, %f8587;
	ld.global.f32 	%f8589, [%rd575+8];
	ld.global.f32 	%f8590, [%rd576+8];
	sub.f32 	%f8591, %f8589, %f8590;
	ld.global.f32 	%f8592, [%rd575+12];
	ld.global.f32 	%f8593, [%rd576+12];
	sub.f32 	%f8594, %f8592, %f8593;
	ld.global.f32 	%f8595, [%rd575+16];
	ld.global.f32 	%f8596, [%rd576+16];
	sub.f32 	%f8597, %f8595, %f8596;
	ld.global.f32 	%f8598, [%rd575+20];
	ld.global.f32 	%f8599, [%rd576+20];
	sub.f32 	%f8600, %f8598, %f8599;
	ld.global.f32 	%f8601, [%rd575+24];
	ld.global.f32 	%f8602, [%rd576+24];
	sub.f32 	%f8603, %f8601, %f8602;
	ld.global.f32 	%f8604, [%rd575+28];
	ld.global.f32 	%f8605, [%rd576+28];
	sub.f32 	%f8606, %f8604, %f8605;
	ld.global.f32 	%f8607, [%rd575+32];
	ld.global.f32 	%f8608, [%rd576+32];
	sub.f32 	%f8609, %f8607, %f8608;
	ld.global.f32 	%f8610, [%rd575+36];
	ld.global.f32 	%f8611, [%rd576+36];
	sub.f32 	%f8612, %f8610, %f8611;
	ld.global.f32 	%f8613, [%rd575+40];
	ld.global.f32 	%f8614, [%rd576+40];
	sub.f32 	%f8615, %f8613, %f8614;
	ld.global.f32 	%f8616, [%rd575+44];
	ld.global.f32 	%f8617, [%rd576+44];
	sub.f32 	%f8618, %f8616, %f8617;
	ld.global.f32 	%f8619, [%rd575+48];
	ld.global.f32 	%f8620, [%rd576+48];
	sub.f32 	%f8621, %f8619, %f8620;
	ld.global.f32 	%f8622, [%rd575+52];
	ld.global.f32 	%f8623, [%rd576+52];
	sub.f32 	%f8624, %f8622, %f8623;
	ld.global.f32 	%f8625, [%rd575+56];
	ld.global.f32 	%f8626, [%rd576+56];
	sub.f32 	%f8627, %f8625, %f8626;
	ld.global.f32 	%f8628, [%rd575+60];
	ld.global.f32 	%f8629, [%rd576+60];
	sub.f32 	%f8630, %f8628, %f8629;
	mul.f32 	%f8631, %f8585, %f8585;
	sub.f32 	%f8632, %f8631, %f17845;
	add.f32 	%f8633, %f17846, %f8632;
	sub.f32 	%f8634, %f17846, %f8633;
	add.f32 	%f8635, %f8632, %f8634;
	fma.rn.f32 	%f8636, %f8588, %f8588, %f8635;
	add.f32 	%f8637, %f8633, %f8636;
	sub.f32 	%f8638, %f8633, %f8637;
	add.f32 	%f8639, %f8636, %f8638;
	fma.rn.f32 	%f8640, %f8591, %f8591, %f8639;
	add.f32 	%f8641, %f8637, %f8640;
	sub.f32 	%f8642, %f8637, %f8641;
	add.f32 	%f8643, %f8640, %f8642;
	fma.rn.f32 	%f8644, %f8594, %f8594, %f8643;
	add.f32 	%f8645, %f8641, %f8644;
	sub.f32 	%f8646, %f8641, %f8645;
	add.f32 	%f8647, %f8644, %f8646;
	fma.rn.f32 	%f8648, %f8597, %f8597, %f8647;
	add.f32 	%f8649, %f8645, %f8648;
	sub.f32 	%f8650, %f8645, %f8649;
	add.f32 	%f8651, %f8648, %f8650;
	fma.rn.f32 	%f8652, %f8600, %f8600, %f8651;
	add.f32 	%f8653, %f8649, %f8652;
	sub.f32 	%f8654, %f8649, %f8653;
	add.f32 	%f8655, %f8652, %f8654;
	fma.rn.f32 	%f8656, %f8603, %f8603, %f8655;
	add.f32 	%f8657, %f8653, %f8656;
	sub.f32 	%f8658, %f8653, %f8657;
	add.f32 	%f8659, %f8656, %f8658;
	fma.rn.f32 	%f8660, %f8606, %f8606, %f8659;
	add.f32 	%f8661, %f8657, %f8660;
	sub.f32 	%f8662, %f8657, %f8661;
	add.f32 	%f8663, %f8660, %f8662;
	fma.rn.f32 	%f8664, %f8609, %f8609, %f8663;
	add.f32 	%f8665, %f8661, %f8664;
	sub.f32 	%f8666, %f8661, %f8665;
	add.f32 	%f8667, %f8664, %f8666;
	fma.rn.f32 	%f8668, %f8612, %f8612, %f8667;
	add.f32 	%f8669, %f8665, %f8668;
	sub.f32 	%f8670, %f8665, %f8669;
	add.f32 	%f8671, %f8668, %f8670;
	fma.rn.f32 	%f8672, %f8615, %f8615, %f8671;
	add.f32 	%f8673, %f8669, %f8672;
	sub.f32 	%f8674, %f8669, %f8673;
	add.f32 	%f8675, %f8672, %f8674;
	fma.rn.f32 	%f8676, %f8618, %f8618, %f8675;
	add.f32 	%f8677, %f8673, %f8676;
	sub.f32 	%f8678, %f8673, %f8677;
	add.f32 	%f8679, %f8676, %f8678;
	fma.rn.f32 	%f8680, %f8621, %f8621, %f8679;
	add.f32 	%f8681, %f8677, %f8680;
	sub.f32 	%f8682, %f8677, %f8681;
	add.f32 	%f8683, %f8680, %f8682;
	fma.rn.f32 	%f8684, %f8624, %f8624, %f8683;
	add.f32 	%f8685, %f8681, %f8684;
	sub.f32 	%f8686, %f8681, %f8685;
	add.f32 	%f8687, %f8684, %f8686;
	fma.rn.f32 	%f8688, %f8627, %f8627, %f8687;
	add.f32 	%f8689, %f8685, %f8688;
	sub.f32 	%f8690, %f8685, %f8689;
	add.f32 	%f8691, %f8688, %f8690;
	fma.rn.f32 	%f8692, %f8630, %f8630, %f8691;
	add.f32 	%f17846, %f8689, %f8692;
	sub.f32 	%f8693, %f17846, %f8689;
	sub.f32 	%f17845, %f8693, %f8692;
	add.s32 	%r2001, %r2001, 16;
	setp.lt.s32 	%p316, %r2001, %r475;
	@%p316 bra 	$L__BB1_535;
$L__BB1_536:
	setp.ge.s32 	%p317, %r2001, %r476;
	@%p317 bra 	$L__BB1_538;
$L__BB1_537:
	mul.wide.u32 	%rd577, %r2001, 4;
	add.s64 	%rd578, %rd19, %rd577;
	ld.global.f32 	%f8694, [%rd578];
	add.s64 	%rd579, %rd33, %rd577;
	ld.global.f32 	%f8695, [%rd579];
	sub.f32 	%f8696, %f8694, %f8695;
	ld.global.f32 	%f8697, [%rd578+4];
	ld.global.f32 	%f8698, [%rd579+4];
	sub.f32 	%f8699, %f8697, %f8698;
	ld.global.f32 	%f8700, [%rd578+8];
	ld.global.f32 	%f8701, [%rd579+8];
	sub.f32 	%f8702, %f8700, %f8701;
	ld.global.f32 	%f8703, [%rd578+12];
	ld.global.f32 	%f8704, [%rd579+12];
	sub.f32 	%f8705, %f8703, %f8704;
	ld.global.f32 	%f8706, [%rd578+16];
	ld.global.f32 	%f8707, [%rd579+16];
	sub.f32 	%f8708, %f8706, %f8707;
	ld.global.f32 	%f8709, [%rd578+20];
	ld.global.f32 	%f8710, [%rd579+20];
	sub.f32 	%f8711, %f8709, %f8710;
	ld.global.f32 	%f8712, [%rd578+24];
	ld.global.f32 	%f8713, [%rd579+24];
	sub.f32 	%f8714, %f8712, %f8713;
	ld.global.f32 	%f8715, [%rd578+28];
	ld.global.f32 	%f8716, [%rd579+28];
	sub.f32 	%f8717, %f8715, %f8716;
	mul.f32 	%f8718, %f8696, %f8696;
	sub.f32 	%f8719, %f8718, %f17845;
	add.f32 	%f8720, %f17846, %f8719;
	sub.f32 	%f8721, %f17846, %f8720;
	add.f32 	%f8722, %f8719, %f8721;
	fma.rn.f32 	%f8723, %f8699, %f8699, %f8722;
	add.f32 	%f8724, %f8720, %f8723;
	sub.f32 	%f8725, %f8720, %f8724;
	add.f32 	%f8726, %f8723, %f8725;
	fma.rn.f32 	%f8727, %f8702, %f8702, %f8726;
	add.f32 	%f8728, %f8724, %f8727;
	sub.f32 	%f8729, %f8724, %f8728;
	add.f32 	%f8730, %f8727, %f8729;
	fma.rn.f32 	%f8731, %f8705, %f8705, %f8730;
	add.f32 	%f8732, %f8728, %f8731;
	sub.f32 	%f8733, %f8728, %f8732;
	add.f32 	%f8734, %f8731, %f8733;
	fma.rn.f32 	%f8735, %f8708, %f8708, %f8734;
	add.f32 	%f8736, %f8732, %f8735;
	sub.f32 	%f8737, %f8732, %f8736;
	add.f32 	%f8738, %f8735, %f8737;
	fma.rn.f32 	%f8739, %f8711, %f8711, %f8738;
	add.f32 	%f8740, %f8736, %f8739;
	sub.f32 	%f8741, %f8736, %f8740;
	add.f32 	%f8742, %f8739, %f8741;
	fma.rn.f32 	%f8743, %f8714, %f8714, %f8742;
	add.f32 	%f8744, %f8740, %f8743;
	sub.f32 	%f8745, %f8740, %f8744;
	add.f32 	%f8746, %f8743, %f8745;
	fma.rn.f32 	%f8747, %f8717, %f8717, %f8746;
	add.f32 	%f17846, %f8744, %f8747;
	sub.f32 	%f8748, %f17846, %f8744;
	sub.f32 	%f17845, %f8748, %f8747;
	add.s32 	%r2001, %r2001, 8;
	setp.lt.s32 	%p318, %r2001, %r476;
	@%p318 bra 	$L__BB1_537;
$L__BB1_538:
	setp.ge.s32 	%p319, %r2001, %r477;
	@%p319 bra 	$L__BB1_547;
	add.s32 	%r1401, %r2001, 4;
	max.s32 	%r1402, %r477, %r1401;
	not.b32 	%r1403, %r2001;
	add.s32 	%r719, %r1402, %r1403;
	shr.u32 	%r1404, %r719, 2;
	add.s32 	%r720, %r1404, 1;
	setp.lt.u32 	%p320, %r719, 12;
	@%p320 bra 	$L__BB1_542;
	and.b32  	%r721, %r720, 2147483644;
	mov.b32 	%r2005, 0;
$L__BB1_541:
	.pragma "nounroll";
	mul.wide.u32 	%rd580, %r2001, 4;
	add.s64 	%rd581, %rd19, %rd580;
	ld.global.f32 	%f8750, [%rd581];
	add.s64 	%rd582, %rd33, %rd580;
	ld.global.f32 	%f8751, [%rd582];
	sub.f32 	%f8752, %f8750, %f8751;
	ld.global.f32 	%f8753, [%rd581+4];
	ld.global.f32 	%f8754, [%rd582+4];
	sub.f32 	%f8755, %f8753, %f8754;
	ld.global.f32 	%f8756, [%rd581+8];
	ld.global.f32 	%f8757, [%rd582+8];
	sub.f32 	%f8758, %f8756, %f8757;
	ld.global.f32 	%f8759, [%rd581+12];
	ld.global.f32 	%f8760, [%rd582+12];
	sub.f32 	%f8761, %f8759, %f8760;
	mul.f32 	%f8762, %f8752, %f8752;
	sub.f32 	%f8763, %f8762, %f17845;
	add.f32 	%f8764, %f17846, %f8763;
	sub.f32 	%f8765, %f17846, %f8764;
	add.f32 	%f8766, %f8763, %f8765;
	fma.rn.f32 	%f8767, %f8755, %f8755, %f8766;
	add.f32 	%f8768, %f8764, %f8767;
	sub.f32 	%f8769, %f8764, %f8768;
	add.f32 	%f8770, %f8767, %f8769;
	fma.rn.f32 	%f8771, %f8758, %f8758, %f8770;
	add.f32 	%f8772, %f8768, %f8771;
	sub.f32 	%f8773, %f8768, %f8772;
	add.f32 	%f8774, %f8771, %f8773;
	fma.rn.f32 	%f8775, %f8761, %f8761, %f8774;
	add.f32 	%f8776, %f8772, %f8775;
	ld.global.f32 	%f8777, [%rd581+16];
	ld.global.f32 	%f8778, [%rd582+16];
	sub.f32 	%f8779, %f8777, %f8778;
	ld.global.f32 	%f8780, [%rd581+20];
	ld.global.f32 	%f8781, [%rd582+20];
	sub.f32 	%f8782, %f8780, %f8781;
	ld.global.f32 	%f8783, [%rd581+24];
	ld.global.f32 	%f8784, [%rd582+24];
	sub.f32 	%f8785, %f8783, %f8784;
	ld.global.f32 	%f8786, [%rd581+28];
	ld.global.f32 	%f8787, [%rd582+28];
	sub.f32 	%f8788, %f8786, %f8787;
	sub.f32 	%f8789, %f8772, %f8776;
	add.f32 	%f8790, %f8775, %f8789;
	fma.rn.f32 	%f8791, %f8779, %f8779, %f8790;
	add.f32 	%f8792, %f8776, %f8791;
	sub.f32 	%f8793, %f8776, %f8792;
	add.f32 	%f8794, %f8791, %f8793;
	fma.rn.f32 	%f8795, %f8782, %f8782, %f8794;
	add.f32 	%f8796, %f8792, %f8795;
	sub.f32 	%f8797, %f8792, %f8796;
	add.f32 	%f8798, %f8795, %f8797;
	fma.rn.f32 	%f8799, %f8785, %f8785, %f8798;
	add.f32 	%f8800, %f8796, %f8799;
	sub.f32 	%f8801, %f8796, %f8800;
	add.f32 	%f8802, %f8799, %f8801;
	fma.rn.f32 	%f8803, %f8788, %f8788, %f8802;
	add.f32 	%f8804, %f8800, %f8803;
	ld.global.f32 	%f8805, [%rd581+32];
	ld.global.f32 	%f8806, [%rd582+32];
	sub.f32 	%f8807, %f8805, %f8806;
	ld.global.f32 	%f8808, [%rd581+36];
	ld.global.f32 	%f8809, [%rd582+36];
	sub.f32 	%f8810, %f8808, %f8809;
	ld.global.f32 	%f8811, [%rd581+40];
	ld.global.f32 	%f8812, [%rd582+40];
	sub.f32 	%f8813, %f8811, %f8812;
	ld.global.f32 	%f8814, [%rd581+44];
	ld.global.f32 	%f8815, [%rd582+44];
	sub.f32 	%f8816, %f8814, %f8815;
	sub.f32 	%f8817, %f8800, %f8804;
	add.f32 	%f8818, %f8803, %f8817;
	fma.rn.f32 	%f8819, %f8807, %f8807, %f8818;
	add.f32 	%f8820, %f8804, %f8819;
	sub.f32 	%f8821, %f8804, %f8820;
	add.f32 	%f8822, %f8819, %f8821;
	fma.rn.f32 	%f8823, %f8810, %f8810, %f8822;
	add.f32 	%f8824, %f8820, %f8823;
	sub.f32 	%f8825, %f8820, %f8824;
	add.f32 	%f8826, %f8823, %f8825;
	fma.rn.f32 	%f8827, %f8813, %f8813, %f8826;
	add.f32 	%f8828, %f8824, %f8827;
	sub.f32 	%f8829, %f8824, %f8828;
	add.f32 	%f8830, %f8827, %f8829;
	fma.rn.f32 	%f8831, %f8816, %f8816, %f8830;
	add.f32 	%f8832, %f8828, %f8831;
	ld.global.f32 	%f8833, [%rd581+48];
	ld.global.f32 	%f8834, [%rd582+48];
	sub.f32 	%f8835, %f8833, %f8834;
	ld.global.f32 	%f8836, [%rd581+52];
	ld.global.f32 	%f8837, [%rd582+52];
	sub.f32 	%f8838, %f8836, %f8837;
	ld.global.f32 	%f8839, [%rd581+56];
	ld.global.f32 	%f8840, [%rd582+56];
	sub.f32 	%f8841, %f8839, %f8840;
	ld.global.f32 	%f8842, [%rd581+60];
	ld.global.f32 	%f8843, [%rd582+60];
	sub.f32 	%f8844, %f8842, %f8843;
	sub.f32 	%f8845, %f8828, %f8832;
	add.f32 	%f8846, %f8831, %f8845;
	fma.rn.f32 	%f8847, %f8835, %f8835, %f8846;
	add.f32 	%f8848, %f8832, %f8847;
	sub.f32 	%f8849, %f8832, %f8848;
	add.f32 	%f8850, %f8847, %f8849;
	fma.rn.f32 	%f8851, %f8838, %f8838, %f8850;
	add.f32 	%f8852, %f8848, %f8851;
	sub.f32 	%f8853, %f8848, %f8852;
	add.f32 	%f8854, %f8851, %f8853;
	fma.rn.f32 	%f8855, %f8841, %f8841, %f8854;
	add.f32 	%f8856, %f8852, %f8855;
	sub.f32 	%f8857, %f8852, %f8856;
	add.f32 	%f8858, %f8855, %f8857;
	fma.rn.f32 	%f8859, %f8844, %f8844, %f8858;
	add.f32 	%f17846, %f8856, %f8859;
	sub.f32 	%f8860, %f17846, %f8856;
	sub.f32 	%f17845, %f8860, %f8859;
	add.s32 	%r2001, %r2001, 16;
	add.s32 	%r2005, %r2005, 4;
	setp.ne.s32 	%p321, %r2005, %r721;
	@%p321 bra 	$L__BB1_541;
$L__BB1_542:
	and.b32  	%r1407, %r720, 3;
	setp.eq.s32 	%p322, %r1407, 0;
	@%p322 bra 	$L__BB1_547;
	setp.eq.s32 	%p323, %r1407, 1;
	@%p323 bra 	$L__BB1_545;
	mul.wide.u32 	%rd583, %r2001, 4;
	add.s64 	%rd584, %rd19, %rd583;
	ld.global.f32 	%f8862, [%rd584];
	add.s64 	%rd585, %rd33, %rd583;
	ld.global.f32 	%f8863, [%rd585];
	sub.f32 	%f8864, %f8862, %f8863;
	ld.global.f32 	%f8865, [%rd584+4];
	ld.global.f32 	%f8866, [%rd585+4];
	sub.f32 	%f8867, %f8865, %f8866;
	ld.global.f32 	%f8868, [%rd584+8];
	ld.global.f32 	%f8869, [%rd585+8];
	sub.f32 	%f8870, %f8868, %f8869;
	ld.global.f32 	%f8871, [%rd584+12];
	ld.global.f32 	%f8872, [%rd585+12];
	sub.f32 	%f8873, %f8871, %f8872;
	mul.f32 	%f8874, %f8864, %f8864;
	sub.f32 	%f8875, %f8874, %f17845;
	add.f32 	%f8876, %f17846, %f8875;
	sub.f32 	%f8877, %f17846, %f8876;
	add.f32 	%f8878, %f8875, %f8877;
	fma.rn.f32 	%f8879, %f8867, %f8867, %f8878;
	add.f32 	%f8880, %f8876, %f8879;
	sub.f32 	%f8881, %f8876, %f8880;
	add.f32 	%f8882, %f8879, %f8881;
	fma.rn.f32 	%f8883, %f8870, %f8870, %f8882;
	add.f32 	%f8884, %f8880, %f8883;
	sub.f32 	%f8885, %f8880, %f8884;
	add.f32 	%f8886, %f8883, %f8885;
	fma.rn.f32 	%f8887, %f8873, %f8873, %f8886;
	add.f32 	%f8888, %f8884, %f8887;
	ld.global.f32 	%f8889, [%rd584+16];
	ld.global.f32 	%f8890, [%rd585+16];
	sub.f32 	%f8891, %f8889, %f8890;
	ld.global.f32 	%f8892, [%rd584+20];
	ld.global.f32 	%f8893, [%rd585+20];
	sub.f32 	%f8894, %f8892, %f8893;
	ld.global.f32 	%f8895, [%rd584+24];
	ld.global.f32 	%f8896, [%rd585+24];
	sub.f32 	%f8897, %f8895, %f8896;
	ld.global.f32 	%f8898, [%rd584+28];
	ld.global.f32 	%f8899, [%rd585+28];
	sub.f32 	%f8900, %f8898, %f8899;
	sub.f32 	%f8901, %f8884, %f8888;
	add.f32 	%f8902, %f8887, %f8901;
	fma.rn.f32 	%f8903, %f8891, %f8891, %f8902;
	add.f32 	%f8904, %f8888, %f8903;
	sub.f32 	%f8905, %f8888, %f8904;
	add.f32 	%f8906, %f8903, %f8905;
	fma.rn.f32 	%f8907, %f8894, %f8894, %f8906;
	add.f32 	%f8908, %f8904, %f8907;
	sub.f32 	%f8909, %f8904, %f8908;
	add.f32 	%f8910, %f8907, %f8909;
	fma.rn.f32 	%f8911, %f8897, %f8897, %f8910;
	add.f32 	%f8912, %f8908, %f8911;
	sub.f32 	%f8913, %f8908, %f8912;
	add.f32 	%f8914, %f8911, %f8913;
	fma.rn.f32 	%f8915, %f8900, %f8900, %f8914;
	add.f32 	%f17846, %f8912, %f8915;
	sub.f32 	%f8916, %f17846, %f8912;
	sub.f32 	%f17845, %f8916, %f8915;
	add.s32 	%r2001, %r2001, 8;
$L__BB1_545:
	and.b32  	%r1408, %r719, 4;
	setp.ne.s32 	%p324, %r1408, 0;
	@%p324 bra 	$L__BB1_547;
	mul.wide.u32 	%rd586, %r2001, 4;
	add.s64 	%rd587, %rd19, %rd586;
	ld.global.f32 	%f8917, [%rd587];
	add.s64 	%rd588, %rd33, %rd586;
	ld.global.f32 	%f8918, [%rd588];
	sub.f32 	%f8919, %f8917, %f8918;
	ld.global.f32 	%f8920, [%rd587+4];
	ld.global.f32 	%f8921, [%rd588+4];
	sub.f32 	%f8922, %f8920, %f8921;
	ld.global.f32 	%f8923, [%rd587+8];
	ld.global.f32 	%f8924, [%rd588+8];
	sub.f32 	%f8925, %f8923, %f8924;
	ld.global.f32 	%f8926, [%rd587+12];
	ld.global.f32 	%f8927, [%rd588+12];
	sub.f32 	%f8928, %f8926, %f8927;
	mul.f32 	%f8929, %f8919, %f8919;
	sub.f32 	%f8930, %f8929, %f17845;
	add.f32 	%f8931, %f17846, %f8930;
	sub.f32 	%f8932, %f17846, %f8931;
	add.f32 	%f8933, %f8930, %f8932;
	fma.rn.f32 	%f8934, %f8922, %f8922, %f8933;
	add.f32 	%f8935, %f8931, %f8934;
	sub.f32 	%f8936, %f8931, %f8935;
	add.f32 	%f8937, %f8934, %f8936;
	fma.rn.f32 	%f8938, %f8925, %f8925, %f8937;
	add.f32 	%f8939, %f8935, %f8938;
	sub.f32 	%f8940, %f8935, %f8939;
	add.f32 	%f8941, %f8938, %f8940;
	fma.rn.f32 	%f8942, %f8928, %f8928, %f8941;
	add.f32 	%f17846, %f8939, %f8942;
	sub.f32 	%f8943, %f17846, %f8939;
	sub.f32 	%f17845, %f8943, %f8942;
	add.s32 	%r2001, %r2001, 4;
$L__BB1_547:
	setp.le.s32 	%p325, %r1166, %r2001;
	@%p325 bra 	$L__BB1_559;
	sub.s32 	%r733, %r1166, %r2001;
	add.s32 	%r1409, %r733, -1;
	and.b32  	%r734, %r733, 7;
	setp.lt.u32 	%p326, %r1409, 7;
	@%p326 bra 	$L__BB1_551;
	and.b32  	%r735, %r733, -8;
	mov.b32 	%r2012, 0;
$L__BB1_550:
	.pragma "nounroll";
	mul.wide.u32 	%rd589, %r2001, 4;
	add.s64 	%rd590, %rd19, %rd589;
	ld.global.f32 	%f8945, [%rd590];
	add.s64 	%rd591, %rd33, %rd589;
	ld.global.f32 	%f8946, [%rd591];
	sub.f32 	%f8947, %f8945, %f8946;
	mul.f32 	%f8948, %f8947, %f8947;
	sub.f32 	%f8949, %f8948, %f17845;
	add.f32 	%f8950, %f17846, %f8949;
	ld.global.f32 	%f8951, [%rd590+4];
	ld.global.f32 	%f8952, [%rd591+4];
	sub.f32 	%f8953, %f8951, %f8952;
	sub.f32 	%f8954, %f17846, %f8950;
	add.f32 	%f8955, %f8949, %f8954;
	fma.rn.f32 	%f8956, %f8953, %f8953, %f8955;
	add.f32 	%f8957, %f8950, %f8956;
	ld.global.f32 	%f8958, [%rd590+8];
	ld.global.f32 	%f8959, [%rd591+8];
	sub.f32 	%f8960, %f8958, %f8959;
	sub.f32 	%f8961, %f8950, %f8957;
	add.f32 	%f8962, %f8956, %f8961;
	fma.rn.f32 	%f8963, %f8960, %f8960, %f8962;
	add.f32 	%f8964, %f8957, %f8963;
	ld.global.f32 	%f8965, [%rd590+12];
	ld.global.f32 	%f8966, [%rd591+12];
	sub.f32 	%f8967, %f8965, %f8966;
	sub.f32 	%f8968, %f8957, %f8964;
	add.f32 	%f8969, %f8963, %f8968;
	fma.rn.f32 	%f8970, %f8967, %f8967, %f8969;
	add.f32 	%f8971, %f8964, %f8970;
	ld.global.f32 	%f8972, [%rd590+16];
	ld.global.f32 	%f8973, [%rd591+16];
	sub.f32 	%f8974, %f8972, %f8973;
	sub.f32 	%f8975, %f8964, %f8971;
	add.f32 	%f8976, %f8970, %f8975;
	fma.rn.f32 	%f8977, %f8974, %f8974, %f8976;
	add.f32 	%f8978, %f8971, %f8977;
	ld.global.f32 	%f8979, [%rd590+20];
	ld.global.f32 	%f8980, [%rd591+20];
	sub.f32 	%f8981, %f8979, %f8980;
	sub.f32 	%f8982, %f8971, %f8978;
	add.f32 	%f8983, %f8977, %f8982;
	fma.rn.f32 	%f8984, %f8981, %f8981, %f8983;
	add.f32 	%f8985, %f8978, %f8984;
	ld.global.f32 	%f8986, [%rd590+24];
	ld.global.f32 	%f8987, [%rd591+24];
	sub.f32 	%f8988, %f8986, %f8987;
	sub.f32 	%f8989, %f8978, %f8985;
	add.f32 	%f8990, %f8984, %f8989;
	fma.rn.f32 	%f8991, %f8988, %f8988, %f8990;
	add.f32 	%f8992, %f8985, %f8991;
	ld.global.f32 	%f8993, [%rd590+28];
	ld.global.f32 	%f8994, [%rd591+28];
	sub.f32 	%f8995, %f8993, %f8994;
	sub.f32 	%f8996, %f8985, %f8992;
	add.f32 	%f8997, %f8991, %f8996;
	fma.rn.f32 	%f8998, %f8995, %f8995, %f8997;
	add.f32 	%f17846, %f8992, %f8998;
	sub.f32 	%f8999, %f17846, %f8992;
	sub.f32 	%f17845, %f8999, %f8998;
	add.s32 	%r2001, %r2001, 8;
	add.s32 	%r2012, %r2012, 8;
	setp.ne.s32 	%p327, %r2012, %r735;
	@%p327 bra 	$L__BB1_550;
$L__BB1_551:
	setp.eq.s32 	%p328, %r734, 0;
	@%p328 bra 	$L__BB1_559;
	and.b32  	%r741, %r733, 3;
	setp.lt.u32 	%p329, %r734, 4;
	@%p329 bra 	$L__BB1_554;
	mul.wide.u32 	%rd592, %r2001, 4;
	add.s64 	%rd593, %rd19, %rd592;
	ld.global.f32 	%f9001, [%rd593];
	add.s64 	%rd594, %rd33, %rd592;
	ld.global.f32 	%f9002, [%rd594];
	sub.f32 	%f9003, %f9001, %f9002;
	mul.f32 	%f9004, %f9003, %f9003;
	sub.f32 	%f9005, %f9004, %f17845;
	add.f32 	%f9006, %f17846, %f9005;
	ld.global.f32 	%f9007, [%rd593+4];
	ld.global.f32 	%f9008, [%rd594+4];
	sub.f32 	%f9009, %f9007, %f9008;
	sub.f32 	%f9010, %f17846, %f9006;
	add.f32 	%f9011, %f9005, %f9010;
	fma.rn.f32 	%f9012, %f9009, %f9009, %f9011;
	add.f32 	%f9013, %f9006, %f9012;
	ld.global.f32 	%f9014, [%rd593+8];
	ld.global.f32 	%f9015, [%rd594+8];
	sub.f32 	%f9016, %f9014, %f9015;
	sub.f32 	%f9017, %f9006, %f9013;
	add.f32 	%f9018, %f9012, %f9017;
	fma.rn.f32 	%f9019, %f9016, %f9016, %f9018;
	add.f32 	%f9020, %f9013, %f9019;
	ld.global.f32 	%f9021, [%rd593+12];
	ld.global.f32 	%f9022, [%rd594+12];
	sub.f32 	%f9023, %f9021, %f9022;
	sub.f32 	%f9024, %f9013, %f9020;
	add.f32 	%f9025, %f9019, %f9024;
	fma.rn.f32 	%f9026, %f9023, %f9023, %f9025;
	add.f32 	%f17846, %f9020, %f9026;
	sub.f32 	%f9027, %f17846, %f9020;
	sub.f32 	%f17845, %f9027, %f9026;
	add.s32 	%r2001, %r2001, 4;
$L__BB1_554:
	setp.eq.s32 	%p330, %r741, 0;
	@%p330 bra 	$L__BB1_559;
	setp.eq.s32 	%p331, %r741, 1;
	@%p331 bra 	$L__BB1_557;
	mul.wide.u32 	%rd595, %r2001, 4;
	add.s64 	%rd596, %rd19, %rd595;
	ld.global.f32 	%f9029, [%rd596];
	add.s64 	%rd597, %rd33, %rd595;
	ld.global.f32 	%f9030, [%rd597];
	sub.f32 	%f9031, %f9029, %f9030;
	mul.f32 	%f9032, %f9031, %f9031;
	sub.f32 	%f9033, %f9032, %f17845;
	add.f32 	%f9034, %f17846, %f9033;
	ld.global.f32 	%f9035, [%rd596+4];
	ld.global.f32 	%f9036, [%rd597+4];
	sub.f32 	%f9037, %f9035, %f9036;
	sub.f32 	%f9038, %f17846, %f9034;
	add.f32 	%f9039, %f9033, %f9038;
	fma.rn.f32 	%f9040, %f9037, %f9037, %f9039;
	add.f32 	%f17846, %f9034, %f9040;
	sub.f32 	%f9041, %f17846, %f9034;
	sub.f32 	%f17845, %f9041, %f9040;
	add.s32 	%r2001, %r2001, 2;
$L__BB1_557:
	and.b32  	%r1411, %r733, 1;
	setp.eq.b32 	%p332, %r1411, 1;
	not.pred 	%p333, %p332;
	@%p333 bra 	$L__BB1_559;
	mul.wide.u32 	%rd598, %r2001, 4;
	add.s64 	%rd599, %rd19, %rd598;
	ld.global.f32 	%f9042, [%rd599];
	add.s64 	%rd600, %rd33, %rd598;
	ld.global.f32 	%f9043, [%rd600];
	sub.f32 	%f9044, %f9042, %f9043;
	mul.f32 	%f9045, %f9044, %f9044;
	sub.f32 	%f9046, %f9045, %f17845;
	add.f32 	%f17846, %f17846, %f9046;
$L__BB1_559:
	setp.lt.f32 	%p334, %f17846, %f18191;
	selp.f32 	%f18191, %f17846, %f18191, %p334;
	selp.b32 	%r2207, %r1996, %r2207, %p334;
$L__BB1_560:
	add.s32 	%r1996, %r1996, 1;
	setp.ne.s32 	%p335, %r1996, %r1165;
	@%p335 bra 	$L__BB1_530;
	add.s32 	%r2110, %r2110, 1;
$L__BB1_562:
	add.s32 	%r1412, %r1972, 2;
	setp.ge.s32 	%p336, %r1412, %r661;
	@%p336 bra 	$L__BB1_702;
	mul.wide.u32 	%rd601, %r1972, 4;
	add.s64 	%rd602, %rd6, %rd601;
	ld.local.u32 	%r752, [%rd602+8];
	mul.wide.s32 	%rd603, %r752, 4;
	add.s64 	%rd604, %rd4, %rd603;
	ld.global.u32 	%r1413, [%rd604];
	setp.eq.s32 	%p337, %r1413, 0;
	@%p337 bra 	$L__BB1_597;
	mov.b32 	%r2019, 0;
$L__BB1_565:
	mul.wide.u32 	%rd605, %r2019, 4;
	add.s64 	%rd606, %rd1, %rd605;
	ld.global.u32 	%r1415, [%rd606];
	setp.ne.s32 	%p338, %r1415, %r752;
	@%p338 bra 	$L__BB1_595;
	setp.lt.s32 	%p339, %r1166, 32;
	mov.f32 	%f17884, 0f00000000;
	mov.b32 	%r2024, 0;
	mov.f32 	%f17885, %f17884;
	@%p339 bra 	$L__BB1_569;
	mov.b32 	%r2024, 0;
	mov.f32 	%f17885, 0f00000000;
	mov.f32 	%f17884, %f17885;
$L__BB1_568:
	mul.wide.u32 	%rd607, %r2024, 4;
	add.s64 	%rd608, %rd19, %rd607;
	ld.global.f32 	%f9049, [%rd608];
	mul.lo.s32 	%r1418, %r2019, %r1166;
	mul.wide.s32 	%rd609, %r1418, 4;
	add.s64 	%rd610, %rd2, %rd609;
	add.s64 	%rd611, %rd610, %rd607;
	ld.global.f32 	%f9050, [%rd611];
	sub.f32 	%f9051, %f9049, %f9050;
	ld.global.f32 	%f9052, [%rd608+4];
	ld.global.f32 	%f9053, [%rd611+4];
	sub.f32 	%f9054, %f9052, %f9053;
	ld.global.f32 	%f9055, [%rd608+8];
	ld.global.f32 	%f9056, [%rd611+8];
	sub.f32 	%f9057, %f9055, %f9056;
	ld.global.f32 	%f9058, [%rd608+12];
	ld.global.f32 	%f9059, [%rd611+12];
	sub.f32 	%f9060, %f9058, %f9059;
	ld.global.f32 	%f9061, [%rd608+16];
	ld.global.f32 	%f9062, [%rd611+16];
	sub.f32 	%f9063, %f9061, %f9062;
	ld.global.f32 	%f9064, [%rd608+20];
	ld.global.f32 	%f9065, [%rd611+20];
	sub.f32 	%f9066, %f9064, %f9065;
	ld.global.f32 	%f9067, [%rd608+24];
	ld.global.f32 	%f9068, [%rd611+24];
	sub.f32 	%f9069, %f9067, %f9068;
	ld.global.f32 	%f9070, [%rd608+28];
	ld.global.f32 	%f9071, [%rd611+28];
	sub.f32 	%f9072, %f9070, %f9071;
	ld.global.f32 	%f9073, [%rd608+32];
	ld.global.f32 	%f9074, [%rd611+32];
	sub.f32 	%f9075, %f9073, %f9074;
	ld.global.f32 	%f9076, [%rd608+36];
	ld.global.f32 	%f9077, [%rd611+36];
	sub.f32 	%f9078, %f9076, %f9077;
	ld.global.f32 	%f9079, [%rd608+40];
	ld.global.f32 	%f9080, [%rd611+40];
	sub.f32 	%f9081, %f9079, %f9080;
	ld.global.f32 	%f9082, [%rd608+44];
	ld.global.f32 	%f9083, [%rd611+44];
	sub.f32 	%f9084, %f9082, %f9083;
	ld.global.f32 	%f9085, [%rd608+48];
	ld.global.f32 	%f9086, [%rd611+48];
	sub.f32 	%f9087, %f9085, %f9086;
	ld.global.f32 	%f9088, [%rd608+52];
	ld.global.f32 	%f9089, [%rd611+52];
	sub.f32 	%f9090, %f9088, %f9089;
	ld.global.f32 	%f9091, [%rd608+56];
	ld.global.f32 	%f9092, [%rd611+56];
	sub.f32 	%f9093, %f9091, %f9092;
	ld.global.f32 	%f9094, [%rd608+60];
	ld.global.f32 	%f9095, [%rd611+60];
	sub.f32 	%f9096, %f9094, %f9095;
	ld.global.f32 	%f9097, [%rd608+64];
	ld.global.f32 	%f9098, [%rd611+64];
	sub.f32 	%f9099, %f9097, %f9098;
	ld.global.f32 	%f9100, [%rd608+68];
	ld.global.f32 	%f9101, [%rd611+68];
	sub.f32 	%f9102, %f9100, %f9101;
	ld.global.f32 	%f9103, [%rd608+72];
	ld.global.f32 	%f9104, [%rd611+72];
	sub.f32 	%f9105, %f9103, %f9104;
	ld.global.f32 	%f9106, [%rd608+76];
	ld.global.f32 	%f9107, [%rd611+76];
	sub.f32 	%f9108, %f9106, %f9107;
	ld.global.f32 	%f9109, [%rd608+80];
	ld.global.f32 	%f9110, [%rd611+80];
	sub.f32 	%f9111, %f9109, %f9110;
	ld.global.f32 	%f9112, [%rd608+84];
	ld.global.f32 	%f9113, [%rd611+84];
	sub.f32 	%f9114, %f9112, %f9113;
	ld.global.f32 	%f9115, [%rd608+88];
	ld.global.f32 	%f9116, [%rd611+88];
	sub.f32 	%f9117, %f9115, %f9116;
	ld.global.f32 	%f9118, [%rd608+92];
	ld.global.f32 	%f9119, [%rd611+92];
	sub.f32 	%f9120, %f9118, %f9119;
	ld.global.f32 	%f9121, [%rd608+96];
	ld.global.f32 	%f9122, [%rd611+96];
	sub.f32 	%f9123, %f9121, %f9122;
	ld.global.f32 	%f9124, [%rd608+100];
	ld.global.f32 	%f9125, [%rd611+100];
	sub.f32 	%f9126, %f9124, %f9125;
	ld.global.f32 	%f9127, [%rd608+104];
	ld.global.f32 	%f9128, [%rd611+104];
	sub.f32 	%f9129, %f9127, %f9128;
	ld.global.f32 	%f9130, [%rd608+108];
	ld.global.f32 	%f9131, [%rd611+108];
	sub.f32 	%f9132, %f9130, %f9131;
	ld.global.f32 	%f9133, [%rd608+112];
	ld.global.f32 	%f9134, [%rd611+112];
	sub.f32 	%f9135, %f9133, %f9134;
	ld.global.f32 	%f9136, [%rd608+116];
	ld.global.f32 	%f9137, [%rd611+116];
	sub.f32 	%f9138, %f9136, %f9137;
	ld.global.f32 	%f9139, [%rd608+120];
	ld.global.f32 	%f9140, [%rd611+120];
	sub.f32 	%f9141, %f9139, %f9140;
	ld.global.f32 	%f9142, [%rd608+124];
	ld.global.f32 	%f9143, [%rd611+124];
	sub.f32 	%f9144, %f9142, %f9143;
	mul.f32 	%f9145, %f9051, %f9051;
	sub.f32 	%f9146, %f9145, %f17884;
	add.f32 	%f9147, %f17885, %f9146;
	sub.f32 	%f9148, %f17885, %f9147;
	add.f32 	%f9149, %f9146, %f9148;
	fma.rn.f32 	%f9150, %f9054, %f9054, %f9149;
	add.f32 	%f9151, %f9147, %f9150;
	sub.f32 	%f9152, %f9147, %f9151;
	add.f32 	%f9153, %f9150, %f9152;
	fma.rn.f32 	%f9154, %f9057, %f9057, %f9153;
	add.f32 	%f9155, %f9151, %f9154;
	sub.f32 	%f9156, %f9151, %f9155;
	add.f32 	%f9157, %f9154, %f9156;
	fma.rn.f32 	%f9158, %f9060, %f9060, %f9157;
	add.f32 	%f9159, %f9155, %f9158;
	sub.f32 	%f9160, %f9155, %f9159;
	add.f32 	%f9161, %f9158, %f9160;
	fma.rn.f32 	%f9162, %f9063, %f9063, %f9161;
	add.f32 	%f9163, %f9159, %f9162;
	sub.f32 	%f9164, %f9159, %f9163;
	add.f32 	%f9165, %f9162, %f9164;
	fma.rn.f32 	%f9166, %f9066, %f9066, %f9165;
	add.f32 	%f9167, %f9163, %f9166;
	sub.f32 	%f9168, %f9163, %f9167;
	add.f32 	%f9169, %f9166, %f9168;
	fma.rn.f32 	%f9170, %f9069, %f9069, %f9169;
	add.f32 	%f9171, %f9167, %f9170;
	sub.f32 	%f9172, %f9167, %f9171;
	add.f32 	%f9173, %f9170, %f9172;
	fma.rn.f32 	%f9174, %f9072, %f9072, %f9173;
	add.f32 	%f9175, %f9171, %f9174;
	sub.f32 	%f9176, %f9171, %f9175;
	add.f32 	%f9177, %f9174, %f9176;
	fma.rn.f32 	%f9178, %f9075, %f9075, %f9177;
	add.f32 	%f9179, %f9175, %f9178;
	sub.f32 	%f9180, %f9175, %f9179;
	add.f32 	%f9181, %f9178, %f9180;
	fma.rn.f32 	%f9182, %f9078, %f9078, %f9181;
	add.f32 	%f9183, %f9179, %f9182;
	sub.f32 	%f9184, %f9179, %f9183;
	add.f32 	%f9185, %f9182, %f9184;
	fma.rn.f32 	%f9186, %f9081, %f9081, %f9185;
	add.f32 	%f9187, %f9183, %f9186;
	sub.f32 	%f9188, %f9183, %f9187;
	add.f32 	%f9189, %f9186, %f9188;
	fma.rn.f32 	%f9190, %f9084, %f9084, %f9189;
	add.f32 	%f9191, %f9187, %f9190;
	sub.f32 	%f9192, %f9187, %f9191;
	add.f32 	%f9193, %f9190, %f9192;
	fma.rn.f32 	%f9194, %f9087, %f9087, %f9193;
	add.f32 	%f9195, %f9191, %f9194;
	sub.f32 	%f9196, %f9191, %f9195;
	add.f32 	%f9197, %f9194, %f9196;
	fma.rn.f32 	%f9198, %f9090, %f9090, %f9197;
	add.f32 	%f9199, %f9195, %f9198;
	sub.f32 	%f9200, %f9195, %f9199;
	add.f32 	%f9201, %f9198, %f9200;
	fma.rn.f32 	%f9202, %f9093, %f9093, %f9201;
	add.f32 	%f9203, %f9199, %f9202;
	sub.f32 	%f9204, %f9199, %f9203;
	add.f32 	%f9205, %f9202, %f9204;
	fma.rn.f32 	%f9206, %f9096, %f9096, %f9205;
	add.f32 	%f9207, %f9203, %f9206;
	sub.f32 	%f9208, %f9203, %f9207;
	add.f32 	%f9209, %f9206, %f9208;
	fma.rn.f32 	%f9210, %f9099, %f9099, %f9209;
	add.f32 	%f9211, %f9207, %f9210;
	sub.f32 	%f9212, %f9207, %f9211;
	add.f32 	%f9213, %f9210, %f9212;
	fma.rn.f32 	%f9214, %f9102, %f9102, %f9213;
	add.f32 	%f9215, %f9211, %f9214;
	sub.f32 	%f9216, %f9211, %f9215;
	add.f32 	%f9217, %f9214, %f9216;
	fma.rn.f32 	%f9218, %f9105, %f9105, %f9217;
	add.f32 	%f9219, %f9215, %f9218;
	sub.f32 	%f9220, %f9215, %f9219;
	add.f32 	%f9221, %f9218, %f9220;
	fma.rn.f32 	%f9222, %f9108, %f9108, %f9221;
	add.f32 	%f9223, %f9219, %f9222;
	sub.f32 	%f9224, %f9219, %f9223;
	add.f32 	%f9225, %f9222, %f9224;
	fma.rn.f32 	%f9226, %f9111, %f9111, %f9225;
	add.f32 	%f9227, %f9223, %f9226;
	sub.f32 	%f9228, %f9223, %f9227;
	add.f32 	%f9229, %f9226, %f9228;
	fma.rn.f32 	%f9230, %f9114, %f9114, %f9229;
	add.f32 	%f9231, %f9227, %f9230;
	sub.f32 	%f9232, %f9227, %f9231;
	add.f32 	%f9233, %f9230, %f9232;
	fma.rn.f32 	%f9234, %f9117, %f9117, %f9233;
	add.f32 	%f9235, %f9231, %f9234;
	sub.f32 	%f9236, %f9231, %f9235;
	add.f32 	%f9237, %f9234, %f9236;
	fma.rn.f32 	%f9238, %f9120, %f9120, %f9237;
	add.f32 	%f9239, %f9235, %f9238;
	sub.f32 	%f9240, %f9235, %f9239;
	add.f32 	%f9241, %f9238, %f9240;
	fma.rn.f32 	%f9242, %f9123, %f9123, %f9241;
	add.f32 	%f9243, %f9239, %f9242;
	sub.f32 	%f9244, %f9239, %f9243;
	add.f32 	%f9245, %f9242, %f9244;
	fma.rn.f32 	%f9246, %f9126, %f9126, %f9245;
	add.f32 	%f9247, %f9243, %f9246;
	sub.f32 	%f9248, %f9243, %f9247;
	add.f32 	%f9249, %f9246, %f9248;
	fma.rn.f32 	%f9250, %f9129, %f9129, %f9249;
	add.f32 	%f9251, %f9247, %f9250;
	sub.f32 	%f9252, %f9247, %f9251;
	add.f32 	%f9253, %f9250, %f9252;
	fma.rn.f32 	%f9254, %f9132, %f9132, %f9253;
	add.f32 	%f9255, %f9251, %f9254;
	sub.f32 	%f9256, %f9251, %f9255;
	add.f32 	%f9257, %f9254, %f9256;
	fma.rn.f32 	%f9258, %f9135, %f9135, %f9257;
	add.f32 	%f9259, %f9255, %f9258;
	sub.f32 	%f9260, %f9255, %f9259;
	add.f32 	%f9261, %f9258, %f9260;
	fma.rn.f32 	%f9262, %f9138, %f9138, %f9261;
	add.f32 	%f9263, %f9259, %f9262;
	sub.f32 	%f9264, %f9259, %f9263;
	add.f32 	%f9265, %f9262, %f9264;
	fma.rn.f32 	%f9266, %f9141, %f9141, %f9265;
	add.f32 	%f9267, %f9263, %f9266;
	sub.f32 	%f9268, %f9263, %f9267;
	add.f32 	%f9269, %f9266, %f9268;
	fma.rn.f32 	%f9270, %f9144, %f9144, %f9269;
	add.f32 	%f17885, %f9267, %f9270;
	sub.f32 	%f9271, %f17885, %f9267;
	sub.f32 	%f17884, %f9271, %f9270;
	add.s32 	%r2024, %r2024, 32;
	add.s32 	%r1419, %r1166, -31;
	setp.lt.s32 	%p340, %r2024, %r1419;
	@%p340 bra 	$L__BB1_568;
$L__BB1_569:
	mul.lo.s32 	%r1420, %r2019, %r1166;
	mul.wide.s32 	%rd612, %r1420, 4;
	add.s64 	%rd34, %rd2, %rd612;
	setp.ge.s32 	%p341, %r2024, %r475;
	@%p341 bra 	$L__BB1_571;
$L__BB1_570:
	mul.wide.u32 	%rd613, %r2024, 4;
	add.s64 	%rd614, %rd19, %rd613;
	ld.global.f32 	%f9272, [%rd614];
	add.s64 	%rd615, %rd34, %rd613;
	ld.global.f32 	%f9273, [%rd615];
	sub.f32 	%f9274, %f9272, %f9273;
	ld.global.f32 	%f9275, [%rd614+4];
	ld.global.f32 	%f9276, [%rd615+4];
	sub.f32 	%f9277, %f9275, %f9276;
	ld.global.f32 	%f9278, [%rd614+8];
	ld.global.f32 	%f9279, [%rd615+8];
	sub.f32 	%f9280, %f9278, %f9279;
	ld.global.f32 	%f9281, [%rd614+12];
	ld.global.f32 	%f9282, [%rd615+12];
	sub.f32 	%f9283, %f9281, %f9282;
	ld.global.f32 	%f9284, [%rd614+16];
	ld.global.f32 	%f9285, [%rd615+16];
	sub.f32 	%f9286, %f9284, %f9285;
	ld.global.f32 	%f9287, [%rd614+20];
	ld.global.f32 	%f9288, [%rd615+20];
	sub.f32 	%f9289, %f9287, %f9288;
	ld.global.f32 	%f9290, [%rd614+24];
	ld.global.f32 	%f9291, [%rd615+24];
	sub.f32 	%f9292, %f9290, %f9291;
	ld.global.f32 	%f9293, [%rd614+28];
	ld.global.f32 	%f9294, [%rd615+28];
	sub.f32 	%f9295, %f9293, %f9294;
	ld.global.f32 	%f9296, [%rd614+32];
	ld.global.f32 	%f9297, [%rd615+32];
	sub.f32 	%f9298, %f9296, %f9297;
	ld.global.f32 	%f9299, [%rd614+36];
	ld.global.f32 	%f9300, [%rd615+36];
	sub.f32 	%f9301, %f9299, %f9300;
	ld.global.f32 	%f9302, [%rd614+40];
	ld.global.f32 	%f9303, [%rd615+40];
	sub.f32 	%f9304, %f9302, %f9303;
	ld.global.f32 	%f9305, [%rd614+44];
	ld.global.f32 	%f9306, [%rd615+44];
	sub.f32 	%f9307, %f9305, %f9306;
	ld.global.f32 	%f9308, [%rd614+48];
	ld.global.f32 	%f9309, [%rd615+48];
	sub.f32 	%f9310, %f9308, %f9309;
	ld.global.f32 	%f9311, [%rd614+52];
	ld.global.f32 	%f9312, [%rd615+52];
	sub.f32 	%f9313, %f9311, %f9312;
	ld.global.f32 	%f9314, [%rd614+56];
	ld.global.f32 	%f9315, [%rd615+56];
	sub.f32 	%f9316, %f9314, %f9315;
	ld.global.f32 	%f9317, [%rd614+60];
	ld.global.f32 	%f9318, [%rd615+60];
	sub.f32 	%f9319, %f9317, %f9318;
	mul.f32 	%f9320, %f9274, %f9274;
	sub.f32 	%f9321, %f9320, %f17884;
	add.f32 	%f9322, %f17885, %f9321;
	sub.f32 	%f9323, %f17885, %f9322;
	add.f32 	%f9324, %f9321, %f9323;
	fma.rn.f32 	%f9325, %f9277, %f9277, %f9324;
	add.f32 	%f9326, %f9322, %f9325;
	sub.f32 	%f9327, %f9322, %f9326;
	add.f32 	%f9328, %f9325, %f9327;
	fma.rn.f32 	%f9329, %f9280, %f9280, %f9328;
	add.f32 	%f9330, %f9326, %f9329;
	sub.f32 	%f9331, %f9326, %f9330;
	add.f32 	%f9332, %f9329, %f9331;
	fma.rn.f32 	%f9333, %f9283, %f9283, %f9332;
	add.f32 	%f9334, %f9330, %f9333;
	sub.f32 	%f9335, %f9330, %f9334;
	add.f32 	%f9336, %f9333, %f9335;
	fma.rn.f32 	%f9337, %f9286, %f9286, %f9336;
	add.f32 	%f9338, %f9334, %f9337;
	sub.f32 	%f9339, %f9334, %f9338;
	add.f32 	%f9340, %f9337, %f9339;
	fma.rn.f32 	%f9341, %f9289, %f9289, %f9340;
	add.f32 	%f9342, %f9338, %f9341;
	sub.f32 	%f9343, %f9338, %f9342;
	add.f32 	%f9344, %f9341, %f9343;
	fma.rn.f32 	%f9345, %f9292, %f9292, %f9344;
	add.f32 	%f9346, %f9342, %f9345;
	sub.f32 	%f9347, %f9342, %f9346;
	add.f32 	%f9348, %f9345, %f9347;
	fma.rn.f32 	%f9349, %f9295, %f9295, %f9348;
	add.f32 	%f9350, %f9346, %f9349;
	sub.f32 	%f9351, %f9346, %f9350;
	add.f32 	%f9352, %f9349, %f9351;
	fma.rn.f32 	%f9353, %f9298, %f9298, %f9352;
	add.f32 	%f9354, %f9350, %f9353;
	sub.f32 	%f9355, %f9350, %f9354;
	add.f32 	%f9356, %f9353, %f9355;
	fma.rn.f32 	%f9357, %f9301, %f9301, %f9356;
	add.f32 	%f9358, %f9354, %f9357;
	sub.f32 	%f9359, %f9354, %f9358;
	add.f32 	%f9360, %f9357, %f9359;
	fma.rn.f32 	%f9361, %f9304, %f9304, %f9360;
	add.f32 	%f9362, %f9358, %f9361;
	sub.f32 	%f9363, %f9358, %f9362;
	add.f32 	%f9364, %f9361, %f9363;
	fma.rn.f32 	%f9365, %f9307, %f9307, %f9364;
	add.f32 	%f9366, %f9362, %f9365;
	sub.f32 	%f9367, %f9362, %f9366;
	add.f32 	%f9368, %f9365, %f9367;
	fma.rn.f32 	%f9369, %f9310, %f9310, %f9368;
	add.f32 	%f9370, %f9366, %f9369;
	sub.f32 	%f9371, %f9366, %f9370;
	add.f32 	%f9372, %f9369, %f9371;
	fma.rn.f32 	%f9373, %f9313, %f9313, %f9372;
	add.f32 	%f9374, %f9370, %f9373;
	sub.f32 	%f9375, %f9370, %f9374;
	add.f32 	%f9376, %f9373, %f9375;
	fma.rn.f32 	%f9377, %f9316, %f9316, %f9376;
	add.f32 	%f9378, %f9374, %f9377;
	sub.f32 	%f9379, %f9374, %f9378;
	add.f32 	%f9380, %f9377, %f9379;
	fma.rn.f32 	%f9381, %f9319, %f9319, %f9380;
	add.f32 	%f17885, %f9378, %f9381;
	sub.f32 	%f9382, %f17885, %f9378;
	sub.f32 	%f17884, %f9382, %f9381;
	add.s32 	%r2024, %r2024, 16;
	setp.lt.s32 	%p342, %r2024, %r475;
	@%p342 bra 	$L__BB1_570;
$L__BB1_571:
	setp.ge.s32 	%p343, %r2024, %r476;
	@%p343 bra 	$L__BB1_573;
$L__BB1_572:
	mul.wide.u32 	%rd616, %r2024, 4;
	add.s64 	%rd617, %rd19, %rd616;
	ld.global.f32 	%f9383, [%rd617];
	add.s64 	%rd618, %rd34, %rd616;
	ld.global.f32 	%f9384, [%rd618];
	sub.f32 	%f9385, %f9383, %f9384;
	ld.global.f32 	%f9386, [%rd617+4];
	ld.global.f32 	%f9387, [%rd618+4];
	sub.f32 	%f9388, %f9386, %f9387;
	ld.global.f32 	%f9389, [%rd617+8];
	ld.global.f32 	%f9390, [%rd618+8];
	sub.f32 	%f9391, %f9389, %f9390;
	ld.global.f32 	%f9392, [%rd617+12];
	ld.global.f32 	%f9393, [%rd618+12];
	sub.f32 	%f9394, %f9392, %f9393;
	ld.global.f32 	%f9395, [%rd617+16];
	ld.global.f32 	%f9396, [%rd618+16];
	sub.f32 	%f9397, %f9395, %f9396;
	ld.global.f32 	%f9398, [%rd617+20];
	ld.global.f32 	%f9399, [%rd618+20];
	sub.f32 	%f9400, %f9398, %f9399;
	ld.global.f32 	%f9401, [%rd617+24];
	ld.global.f32 	%f9402, [%rd618+24];
	sub.f32 	%f9403, %f9401, %f9402;
	ld.global.f32 	%f9404, [%rd617+28];
	ld.global.f32 	%f9405, [%rd618+28];
	sub.f32 	%f9406, %f9404, %f9405;
	mul.f32 	%f9407, %f9385, %f9385;
	sub.f32 	%f9408, %f9407, %f17884;
	add.f32 	%f9409, %f17885, %f9408;
	sub.f32 	%f9410, %f17885, %f9409;
	add.f32 	%f9411, %f9408, %f9410;
	fma.rn.f32 	%f9412, %f9388, %f9388, %f9411;
	add.f32 	%f9413, %f9409, %f9412;
	sub.f32 	%f9414, %f9409, %f9413;
	add.f32 	%f9415, %f9412, %f9414;
	fma.rn.f32 	%f9416, %f9391, %f9391, %f9415;
	add.f32 	%f9417, %f9413, %f9416;
	sub.f32 	%f9418, %f9413, %f9417;
	add.f32 	%f9419, %f9416, %f9418;
	fma.rn.f32 	%f9420, %f9394, %f9394, %f9419;
	add.f32 	%f9421, %f9417, %f9420;
	sub.f32 	%f9422, %f9417, %f9421;
	add.f32 	%f9423, %f9420, %f9422;
	fma.rn.f32 	%f9424, %f9397, %f9397, %f9423;
	add.f32 	%f9425, %f9421, %f9424;
	sub.f32 	%f9426, %f9421, %f9425;
	add.f32 	%f9427, %f9424, %f9426;
	fma.rn.f32 	%f9428, %f9400, %f9400, %f9427;
	add.f32 	%f9429, %f9425, %f9428;
	sub.f32 	%f9430, %f9425, %f9429;
	add.f32 	%f9431, %f9428, %f9430;
	fma.rn.f32 	%f9432, %f9403, %f9403, %f9431;
	add.f32 	%f9433, %f9429, %f9432;
	sub.f32 	%f9434, %f9429, %f9433;
	add.f32 	%f9435, %f9432, %f9434;
	fma.rn.f32 	%f9436, %f9406, %f9406, %f9435;
	add.f32 	%f17885, %f9433, %f9436;
	sub.f32 	%f9437, %f17885, %f9433;
	sub.f32 	%f17884, %f9437, %f9436;
	add.s32 	%r2024, %r2024, 8;
	setp.lt.s32 	%p344, %r2024, %r476;
	@%p344 bra 	$L__BB1_572;
$L__BB1_573:
	setp.ge.s32 	%p345, %r2024, %r477;
	@%p345 bra 	$L__BB1_582;
	add.s32 	%r1422, %r2024, 4;
	max.s32 	%r1423, %r477, %r1422;
	not.b32 	%r1424, %r2024;
	add.s32 	%r764, %r1423, %r1424;
	shr.u32 	%r1425, %r764, 2;
	add.s32 	%r765, %r1425, 1;
	setp.lt.u32 	%p346, %r764, 12;
	@%p346 bra 	$L__BB1_577;
	and.b32  	%r766, %r765, 2147483644;
	mov.b32 	%r2028, 0;
$L__BB1_576:
	.pragma "nounroll";
	mul.wide.u32 	%rd619, %r2024, 4;
	add.s64 	%rd620, %rd19, %rd619;
	ld.global.f32 	%f9439, [%rd620];
	add.s64 	%rd621, %rd34, %rd619;
	ld.global.f32 	%f9440, [%rd621];
	sub.f32 	%f9441, %f9439, %f9440;
	ld.global.f32 	%f9442, [%rd620+4];
	ld.global.f32 	%f9443, [%rd621+4];
	sub.f32 	%f9444, %f9442, %f9443;
	ld.global.f32 	%f9445, [%rd620+8];
	ld.global.f32 	%f9446, [%rd621+8];
	sub.f32 	%f9447, %f9445, %f9446;
	ld.global.f32 	%f9448, [%rd620+12];
	ld.global.f32 	%f9449, [%rd621+12];
	sub.f32 	%f9450, %f9448, %f9449;
	mul.f32 	%f9451, %f9441, %f9441;
	sub.f32 	%f9452, %f9451, %f17884;
	add.f32 	%f9453, %f17885, %f9452;
	sub.f32 	%f9454, %f17885, %f9453;
	add.f32 	%f9455, %f9452, %f9454;
	fma.rn.f32 	%f9456, %f9444, %f9444, %f9455;
	add.f32 	%f9457, %f9453, %f9456;
	sub.f32 	%f9458, %f9453, %f9457;
	add.f32 	%f9459, %f9456, %f9458;
	fma.rn.f32 	%f9460, %f9447, %f9447, %f9459;
	add.f32 	%f9461, %f9457, %f9460;
	sub.f32 	%f9462, %f9457, %f9461;
	add.f32 	%f9463, %f9460, %f9462;
	fma.rn.f32 	%f9464, %f9450, %f9450, %f9463;
	add.f32 	%f9465, %f9461, %f9464;
	ld.global.f32 	%f9466, [%rd620+16];
	ld.global.f32 	%f9467, [%rd621+16];
	sub.f32 	%f9468, %f9466, %f9467;
	ld.global.f32 	%f9469, [%rd620+20];
	ld.global.f32 	%f9470, [%rd621+20];
	sub.f32 	%f9471, %f9469, %f9470;
	ld.global.f32 	%f9472, [%rd620+24];
	ld.global.f32 	%f9473, [%rd621+24];
	sub.f32 	%f9474, %f9472, %f9473;
	ld.global.f32 	%f9475, [%rd620+28];
	ld.global.f32 	%f9476, [%rd621+28];
	sub.f32 	%f9477, %f9475, %f9476;
	sub.f32 	%f9478, %f9461, %f9465;
	add.f32 	%f9479, %f9464, %f9478;
	fma.rn.f32 	%f9480, %f9468, %f9468, %f9479;
	add.f32 	%f9481, %f9465, %f9480;
	sub.f32 	%f9482, %f9465, %f9481;
	add.f32 	%f9483, %f9480, %f9482;
	fma.rn.f32 	%f9484, %f9471, %f9471, %f9483;
	add.f32 	%f9485, %f9481, %f9484;
	sub.f32 	%f9486, %f9481, %f9485;
	add.f32 	%f9487, %f9484, %f9486;
	fma.rn.f32 	%f9488, %f9474, %f9474, %f9487;
	add.f32 	%f9489, %f9485, %f9488;
	sub.f32 	%f9490, %f9485, %f9489;
	add.f32 	%f9491, %f9488, %f9490;
	fma.rn.f32 	%f9492, %f9477, %f9477, %f9491;
	add.f32 	%f9493, %f9489, %f9492;
	ld.global.f32 	%f9494, [%rd620+32];
	ld.global.f32 	%f9495, [%rd621+32];
	sub.f32 	%f9496, %f9494, %f9495;
	ld.global.f32 	%f9497, [%rd620+36];
	ld.global.f32 	%f9498, [%rd621+36];
	sub.f32 	%f9499, %f9497, %f9498;
	ld.global.f32 	%f9500, [%rd620+40];
	ld.global.f32 	%f9501, [%rd621+40];
	sub.f32 	%f9502, %f9500, %f9501;
	ld.global.f32 	%f9503, [%rd620+44];
	ld.global.f32 	%f9504, [%rd621+44];
	sub.f32 	%f9505, %f9503, %f9504;
	sub.f32 	%f9506, %f9489, %f9493;
	add.f32 	%f9507, %f9492, %f9506;
	fma.rn.f32 	%f9508, %f9496, %f9496, %f9507;
	add.f32 	%f9509, %f9493, %f9508;
	sub.f32 	%f9510, %f9493, %f9509;
	add.f32 	%f9511, %f9508, %f9510;
	fma.rn.f32 	%f9512, %f9499, %f9499, %f9511;
	add.f32 	%f9513, %f9509, %f9512;
	sub.f32 	%f9514, %f9509, %f9513;
	add.f32 	%f9515, %f9512, %f9514;
	fma.rn.f32 	%f9516, %f9502, %f9502, %f9515;
	add.f32 	%f9517, %f9513, %f9516;
	sub.f32 	%f9518, %f9513, %f9517;
	add.f32 	%f9519, %f9516, %f9518;
	fma.rn.f32 	%f9520, %f9505, %f9505, %f9519;
	add.f32 	%f9521, %f9517, %f9520;
	ld.global.f32 	%f9522, [%rd620+48];
	ld.global.f32 	%f9523, [%rd621+48];
	sub.f32 	%f9524, %f9522, %f9523;
	ld.global.f32 	%f9525, [%rd620+52];
	ld.global.f32 	%f9526, [%rd621+52];
	sub.f32 	%f9527, %f9525, %f9526;
	ld.global.f32 	%f9528, [%rd620+56];
	ld.global.f32 	%f9529, [%rd621+56];
	sub.f32 	%f9530, %f9528, %f9529;
	ld.global.f32 	%f9531, [%rd620+60];
	ld.global.f32 	%f9532, [%rd621+60];
	sub.f32 	%f9533, %f9531, %f9532;
	sub.f32 	%f9534, %f9517, %f9521;
	add.f32 	%f9535, %f9520, %f9534;
	fma.rn.f32 	%f9536, %f9524, %f9524, %f9535;
	add.f32 	%f9537, %f9521, %f9536;
	sub.f32 	%f9538, %f9521, %f9537;
	add.f32 	%f9539, %f9536, %f9538;
	fma.rn.f32 	%f9540, %f9527, %f9527, %f9539;
	add.f32 	%f9541, %f9537, %f9540;
	sub.f32 	%f9542, %f9537, %f9541;
	add.f32 	%f9543, %f9540, %f9542;
	fma.rn.f32 	%f9544, %f9530, %f9530, %f9543;
	add.f32 	%f9545, %f9541, %f9544;
	sub.f32 	%f9546, %f9541, %f9545;
	add.f32 	%f9547, %f9544, %f9546;
	fma.rn.f32 	%f9548, %f9533, %f9533, %f9547;
	add.f32 	%f17885, %f9545, %f9548;
	sub.f32 	%f9549, %f17885, %f9545;
	sub.f32 	%f17884, %f9549, %f9548;
	add.s32 	%r2024, %r2024, 16;
	add.s32 	%r2028, %r2028, 4;
	setp.ne.s32 	%p347, %r2028, %r766;
	@%p347 bra 	$L__BB1_576;
$L__BB1_577:
	and.b32  	%r1428, %r765, 3;
	setp.eq.s32 	%p348, %r1428, 0;
	@%p348 bra 	$L__BB1_582;
	setp.eq.s32 	%p349, %r1428, 1;
	@%p349 bra 	$L__BB1_580;
	mul.wide.u32 	%rd622, %r2024, 4;
	add.s64 	%rd623, %rd19, %rd622;
	ld.global.f32 	%f9551, [%rd623];
	add.s64 	%rd624, %rd34, %rd622;
	ld.global.f32 	%f9552, [%rd624];
	sub.f32 	%f9553, %f9551, %f9552;
	ld.global.f32 	%f9554, [%rd623+4];
	ld.global.f32 	%f9555, [%rd624+4];
	sub.f32 	%f9556, %f9554, %f9555;
	ld.global.f32 	%f9557, [%rd623+8];
	ld.global.f32 	%f9558, [%rd624+8];
	sub.f32 	%f9559, %f9557, %f9558;
	ld.global.f32 	%f9560, [%rd623+12];
	ld.global.f32 	%f9561, [%rd624+12];
	sub.f32 	%f9562, %f9560, %f9561;
	mul.f32 	%f9563, %f9553, %f9553;
	sub.f32 	%f9564, %f9563, %f17884;
	add.f32 	%f9565, %f17885, %f9564;
	sub.f32 	%f9566, %f17885, %f9565;
	add.f32 	%f9567, %f9564, %f9566;
	fma.rn.f32 	%f9568, %f9556, %f9556, %f9567;
	add.f32 	%f9569, %f9565, %f9568;
	sub.f32 	%f9570, %f9565, %f9569;
	add.f32 	%f9571, %f9568, %f9570;
	fma.rn.f32 	%f9572, %f9559, %f9559, %f9571;
	add.f32 	%f9573, %f9569, %f9572;
	sub.f32 	%f9574, %f9569, %f9573;
	add.f32 	%f9575, %f9572, %f9574;
	fma.rn.f32 	%f9576, %f9562, %f9562, %f9575;
	add.f32 	%f9577, %f9573, %f9576;
	ld.global.f32 	%f9578, [%rd623+16];
	ld.global.f32 	%f9579, [%rd624+16];
	sub.f32 	%f9580, %f9578, %f9579;
	ld.global.f32 	%f9581, [%rd623+20];
	ld.global.f32 	%f9582, [%rd624+20];
	sub.f32 	%f9583, %f9581, %f9582;
	ld.global.f32 	%f9584, [%rd623+24];
	ld.global.f32 	%f9585, [%rd624+24];
	sub.f32 	%f9586, %f9584, %f9585;
	ld.global.f32 	%f9587, [%rd623+28];
	ld.global.f32 	%f9588, [%rd624+28];
	sub.f32 	%f9589, %f9587, %f9588;
	sub.f32 	%f9590, %f9573, %f9577;
	add.f32 	%f9591, %f9576, %f9590;
	fma.rn.f32 	%f9592, %f9580, %f9580, %f9591;
	add.f32 	%f9593, %f9577, %f9592;
	sub.f32 	%f9594, %f9577, %f9593;
	add.f32 	%f9595, %f9592, %f9594;
	fma.rn.f32 	%f9596, %f9583, %f9583, %f9595;
	add.f32 	%f9597, %f9593, %f9596;
	sub.f32 	%f9598, %f9593, %f9597;
	add.f32 	%f9599, %f9596, %f9598;
	fma.rn.f32 	%f9600, %f9586, %f9586, %f9599;
	add.f32 	%f9601, %f9597, %f9600;
	sub.f32 	%f9602, %f9597, %f9601;
	add.f32 	%f9603, %f9600, %f9602;
	fma.rn.f32 	%f9604, %f9589, %f9589, %f9603;
	add.f32 	%f17885, %f9601, %f9604;
	sub.f32 	%f9605, %f17885, %f9601;
	sub.f32 	%f17884, %f9605, %f9604;
	add.s32 	%r2024, %r2024, 8;
$L__BB1_580:
	and.b32  	%r1429, %r764, 4;
	setp.ne.s32 	%p350, %r1429, 0;
	@%p350 bra 	$L__BB1_582;
	mul.wide.u32 	%rd625, %r2024, 4;
	add.s64 	%rd626, %rd19, %rd625;
	ld.global.f32 	%f9606, [%rd626];
	add.s64 	%rd627, %rd34, %rd625;
	ld.global.f32 	%f9607, [%rd627];
	sub.f32 	%f9608, %f9606, %f9607;
	ld.global.f32 	%f9609, [%rd626+4];
	ld.global.f32 	%f9610, [%rd627+4];
	sub.f32 	%f9611, %f9609, %f9610;
	ld.global.f32 	%f9612, [%rd626+8];
	ld.global.f32 	%f9613, [%rd627+8];
	sub.f32 	%f9614, %f9612, %f9613;
	ld.global.f32 	%f9615, [%rd626+12];
	ld.global.f32 	%f9616, [%rd627+12];
	sub.f32 	%f9617, %f9615, %f9616;
	mul.f32 	%f9618, %f9608, %f9608;
	sub.f32 	%f9619, %f9618, %f17884;
	add.f32 	%f9620, %f17885, %f9619;
	sub.f32 	%f9621, %f17885, %f9620;
	add.f32 	%f9622, %f9619, %f9621;
	fma.rn.f32 	%f9623, %f9611, %f9611, %f9622;
	add.f32 	%f9624, %f9620, %f9623;
	sub.f32 	%f9625, %f9620, %f9624;
	add.f32 	%f9626, %f9623, %f9625;
	fma.rn.f32 	%f9627, %f9614, %f9614, %f9626;
	add.f32 	%f9628, %f9624, %f9627;
	sub.f32 	%f9629, %f9624, %f9628;
	add.f32 	%f9630, %f9627, %f9629;
	fma.rn.f32 	%f9631, %f9617, %f9617, %f9630;
	add.f32 	%f17885, %f9628, %f9631;
	sub.f32 	%f9632, %f17885, %f9628;
	sub.f32 	%f17884, %f9632, %f9631;
	add.s32 	%r2024, %r2024, 4;
$L__BB1_582:
	setp.le.s32 	%p351, %r1166, %r2024;
	@%p351 bra 	$L__BB1_594;
	sub.s32 	%r778, %r1166, %r2024;
	add.s32 	%r1430, %r778, -1;
	and.b32  	%r779, %r778, 7;
	setp.lt.u32 	%p352, %r1430, 7;
	@%p352 bra 	$L__BB1_586;
	and.b32  	%r780, %r778, -8;
	mov.b32 	%r2035, 0;
$L__BB1_585:
	.pragma "nounroll";
	mul.wide.u32 	%rd628, %r2024, 4;
	add.s64 	%rd629, %rd19, %rd628;
	ld.global.f32 	%f9634, [%rd629];
	add.s64 	%rd630, %rd34, %rd628;
	ld.global.f32 	%f9635, [%rd630];
	sub.f32 	%f9636, %f9634, %f9635;
	mul.f32 	%f9637, %f9636, %f9636;
	sub.f32 	%f9638, %f9637, %f17884;
	add.f32 	%f9639, %f17885, %f9638;
	ld.global.f32 	%f9640, [%rd629+4];
	ld.global.f32 	%f9641, [%rd630+4];
	sub.f32 	%f9642, %f9640, %f9641;
	sub.f32 	%f9643, %f17885, %f9639;
	add.f32 	%f9644, %f9638, %f9643;
	fma.rn.f32 	%f9645, %f9642, %f9642, %f9644;
	add.f32 	%f9646, %f9639, %f9645;
	ld.global.f32 	%f9647, [%rd629+8];
	ld.global.f32 	%f9648, [%rd630+8];
	sub.f32 	%f9649, %f9647, %f9648;
	sub.f32 	%f9650, %f9639, %f9646;
	add.f32 	%f9651, %f9645, %f9650;
	fma.rn.f32 	%f9652, %f9649, %f9649, %f9651;
	add.f32 	%f9653, %f9646, %f9652;
	ld.global.f32 	%f9654, [%rd629+12];
	ld.global.f32 	%f9655, [%rd630+12];
	sub.f32 	%f9656, %f9654, %f9655;
	sub.f32 	%f9657, %f9646, %f9653;
	add.f32 	%f9658, %f9652, %f9657;
	fma.rn.f32 	%f9659, %f9656, %f9656, %f9658;
	add.f32 	%f9660, %f9653, %f9659;
	ld.global.f32 	%f9661, [%rd629+16];
	ld.global.f32 	%f9662, [%rd630+16];
	sub.f32 	%f9663, %f9661, %f9662;
	sub.f32 	%f9664, %f9653, %f9660;
	add.f32 	%f9665, %f9659, %f9664;
	fma.rn.f32 	%f9666, %f9663, %f9663, %f9665;
	add.f32 	%f9667, %f9660, %f9666;
	ld.global.f32 	%f9668, [%rd629+20];
	ld.global.f32 	%f9669, [%rd630+20];
	sub.f32 	%f9670, %f9668, %f9669;
	sub.f32 	%f9671, %f9660, %f9667;
	add.f32 	%f9672, %f9666, %f9671;
	fma.rn.f32 	%f9673, %f9670, %f9670, %f9672;
	add.f32 	%f9674, %f9667, %f9673;
	ld.global.f32 	%f9675, [%rd629+24];
	ld.global.f32 	%f9676, [%rd630+24];
	sub.f32 	%f9677, %f9675, %f9676;
	sub.f32 	%f9678, %f9667, %f9674;
	add.f32 	%f9679, %f9673, %f9678;
	fma.rn.f32 	%f9680, %f9677, %f9677, %f9679;
	add.f32 	%f9681, %f9674, %f9680;
	ld.global.f32 	%f9682, [%rd629+28];
	ld.global.f32 	%f9683, [%rd630+28];
	sub.f32 	%f9684, %f9682, %f9683;
	sub.f32 	%f9685, %f9674, %f9681;
	add.f32 	%f9686, %f9680, %f9685;
	fma.rn.f32 	%f9687, %f9684, %f9684, %f9686;
	add.f32 	%f17885, %f9681, %f9687;
	sub.f32 	%f9688, %f17885, %f9681;
	sub.f32 	%f17884, %f9688, %f9687;
	add.s32 	%r2024, %r2024, 8;
	add.s32 	%r2035, %r2035, 8;
	setp.ne.s32 	%p353, %r2035, %r780;
	@%p353 bra 	$L__BB1_585;
$L__BB1_586:
	setp.eq.s32 	%p354, %r779, 0;
	@%p354 bra 	$L__BB1_594;
	and.b32  	%r786, %r778, 3;
	setp.lt.u32 	%p355, %r779, 4;
	@%p355 bra 	$L__BB1_589;
	mul.wide.u32 	%rd631, %r2024, 4;
	add.s64 	%rd632, %rd19, %rd631;
	ld.global.f32 	%f9690, [%rd632];
	add.s64 	%rd633, %rd34, %rd631;
	ld.global.f32 	%f9691, [%rd633];
	sub.f32 	%f9692, %f9690, %f9691;
	mul.f32 	%f9693, %f9692, %f9692;
	sub.f32 	%f9694, %f9693, %f17884;
	add.f32 	%f9695, %f17885, %f9694;
	ld.global.f32 	%f9696, [%rd632+4];
	ld.global.f32 	%f9697, [%rd633+4];
	sub.f32 	%f9698, %f9696, %f9697;
	sub.f32 	%f9699, %f17885, %f9695;
	add.f32 	%f9700, %f9694, %f9699;
	fma.rn.f32 	%f9701, %f9698, %f9698, %f9700;
	add.f32 	%f9702, %f9695, %f9701;
	ld.global.f32 	%f9703, [%rd632+8];
	ld.global.f32 	%f9704, [%rd633+8];
	sub.f32 	%f9705, %f9703, %f9704;
	sub.f32 	%f9706, %f9695, %f9702;
	add.f32 	%f9707, %f9701, %f9706;
	fma.rn.f32 	%f9708, %f9705, %f9705, %f9707;
	add.f32 	%f9709, %f9702, %f9708;
	ld.global.f32 	%f9710, [%rd632+12];
	ld.global.f32 	%f9711, [%rd633+12];
	sub.f32 	%f9712, %f9710, %f9711;
	sub.f32 	%f9713, %f9702, %f9709;
	add.f32 	%f9714, %f9708, %f9713;
	fma.rn.f32 	%f9715, %f9712, %f9712, %f9714;
	add.f32 	%f17885, %f9709, %f9715;
	sub.f32 	%f9716, %f17885, %f9709;
	sub.f32 	%f17884, %f9716, %f9715;
	add.s32 	%r2024, %r2024, 4;
$L__BB1_589:
	setp.eq.s32 	%p356, %r786, 0;
	@%p356 bra 	$L__BB1_594;
	setp.eq.s32 	%p357, %r786, 1;
	@%p357 bra 	$L__BB1_592;
	mul.wide.u32 	%rd634, %r2024, 4;
	add.s64 	%rd635, %rd19, %rd634;
	ld.global.f32 	%f9718, [%rd635];
	add.s64 	%rd636, %rd34, %rd634;
	ld.global.f32 	%f9719, [%rd636];
	sub.f32 	%f9720, %f9718, %f9719;
	mul.f32 	%f9721, %f9720, %f9720;
	sub.f32 	%f9722, %f9721, %f17884;
	add.f32 	%f9723, %f17885, %f9722;
	ld.global.f32 	%f9724, [%rd635+4];
	ld.global.f32 	%f9725, [%rd636+4];
	sub.f32 	%f9726, %f9724, %f9725;
	sub.f32 	%f9727, %f17885, %f9723;
	add.f32 	%f9728, %f9722, %f9727;
	fma.rn.f32 	%f9729, %f9726, %f9726, %f9728;
	add.f32 	%f17885, %f9723, %f9729;
	sub.f32 	%f9730, %f17885, %f9723;
	sub.f32 	%f17884, %f9730, %f9729;
	add.s32 	%r2024, %r2024, 2;
$L__BB1_592:
	and.b32  	%r1432, %r778, 1;
	setp.eq.b32 	%p358, %r1432, 1;
	not.pred 	%p359, %p358;
	@%p359 bra 	$L__BB1_594;
	mul.wide.u32 	%rd637, %r2024, 4;
	add.s64 	%rd638, %rd19, %rd637;
	ld.global.f32 	%f9731, [%rd638];
	add.s64 	%rd639, %rd34, %rd637;
	ld.global.f32 	%f9732, [%rd639];
	sub.f32 	%f9733, %f9731, %f9732;
	mul.f32 	%f9734, %f9733, %f9733;
	sub.f32 	%f9735, %f9734, %f17884;
	add.f32 	%f17885, %f17885, %f9735;
$L__BB1_594:
	setp.lt.f32 	%p360, %f17885, %f18191;
	selp.f32 	%f18191, %f17885, %f18191, %p360;
	selp.b32 	%r2207, %r2019, %r2207, %p360;
$L__BB1_595:
	add.s32 	%r2019, %r2019, 1;
	setp.ne.s32 	%p361, %r2019, %r1165;
	@%p361 bra 	$L__BB1_565;
	add.s32 	%r2110, %r2110, 1;
$L__BB1_597:
	add.s32 	%r1433, %r1972, 3;
	setp.ge.s32 	%p362, %r1433, %r661;
	@%p362 bra 	$L__BB1_702;
	mul.wide.u32 	%rd640, %r1972, 4;
	add.s64 	%rd641, %rd6, %rd640;
	ld.local.u32 	%r797, [%rd641+12];
	mul.wide.s32 	%rd642, %r797, 4;
	add.s64 	%rd643, %rd4, %rd642;
	ld.global.u32 	%r1434, [%rd643];
	setp.eq.s32 	%p363, %r1434, 0;
	@%p363 bra 	$L__BB1_632;
	mov.b32 	%r2042, 0;
$L__BB1_600:
	mul.wide.u32 	%rd644, %r2042, 4;
	add.s64 	%rd645, %rd1, %rd644;
	ld.global.u32 	%r1436, [%rd645];
	setp.ne.s32 	%p364, %r1436, %r797;
	@%p364 bra 	$L__BB1_630;
	setp.lt.s32 	%p365, %r1166, 32;
	mov.f32 	%f17923, 0f00000000;
	mov.b32 	%r2047, 0;
	mov.f32 	%f17924, %f17923;
	@%p365 bra 	$L__BB1_604;
	mov.b32 	%r2047, 0;
	mov.f32 	%f17924, 0f00000000;
	mov.f32 	%f17923, %f17924;
$L__BB1_603:
	mul.wide.u32 	%rd646, %r2047, 4;
	add.s64 	%rd647, %rd19, %rd646;
	ld.global.f32 	%f9738, [%rd647];
	mul.lo.s32 	%r1439, %r2042, %r1166;
	mul.wide.s32 	%rd648, %r1439, 4;
	add.s64 	%rd649, %rd2, %rd648;
	add.s64 	%rd650, %rd649, %rd646;
	ld.global.f32 	%f9739, [%rd650];
	sub.f32 	%f9740, %f9738, %f9739;
	ld.global.f32 	%f9741, [%rd647+4];
	ld.global.f32 	%f9742, [%rd650+4];
	sub.f32 	%f9743, %f9741, %f9742;
	ld.global.f32 	%f9744, [%rd647+8];
	ld.global.f32 	%f9745, [%rd650+8];
	sub.f32 	%f9746, %f9744, %f9745;
	ld.global.f32 	%f9747, [%rd647+12];
	ld.global.f32 	%f9748, [%rd650+12];
	sub.f32 	%f9749, %f9747, %f9748;
	ld.global.f32 	%f9750, [%rd647+16];
	ld.global.f32 	%f9751, [%rd650+16];
	sub.f32 	%f9752, %f9750, %f9751;
	ld.global.f32 	%f9753, [%rd647+20];
	ld.global.f32 	%f9754, [%rd650+20];
	sub.f32 	%f9755, %f9753, %f9754;
	ld.global.f32 	%f9756, [%rd647+24];
	ld.global.f32 	%f9757, [%rd650+24];
	sub.f32 	%f9758, %f9756, %f9757;
	ld.global.f32 	%f9759, [%rd647+28];
	ld.global.f32 	%f9760, [%rd650+28];
	sub.f32 	%f9761, %f9759, %f9760;
	ld.global.f32 	%f9762, [%rd647+32];
	ld.global.f32 	%f9763, [%rd650+32];
	sub.f32 	%f9764, %f9762, %f9763;
	ld.global.f32 	%f9765, [%rd647+36];
	ld.global.f32 	%f9766, [%rd650+36];
	sub.f32 	%f9767, %f9765, %f9766;
	ld.global.f32 	%f9768, [%rd647+40];
	ld.global.f32 	%f9769, [%rd650+40];
	sub.f32 	%f9770, %f9768, %f9769;
	ld.global.f32 	%f9771, [%rd647+44];
	ld.global.f32 	%f9772, [%rd650+44];
	sub.f32 	%f9773, %f9771, %f9772;
	ld.global.f32 	%f9774, [%rd647+48];
	ld.global.f32 	%f9775, [%rd650+48];
	sub.f32 	%f9776, %f9774, %f9775;
	ld.global.f32 	%f9777, [%rd647+52];
	ld.global.f32 	%f9778, [%rd650+52];
	sub.f32 	%f9779, %f9777, %f9778;
	ld.global.f32 	%f9780, [%rd647+56];
	ld.global.f32 	%f9781, [%rd650+56];
	sub.f32 	%f9782, %f9780, %f9781;
	ld.global.f32 	%f9783, [%rd647+60];
	ld.global.f32 	%f9784, [%rd650+60];
	sub.f32 	%f9785, %f9783, %f9784;
	ld.global.f32 	%f9786, [%rd647+64];
	ld.global.f32 	%f9787, [%rd650+64];
	sub.f32 	%f9788, %f9786, %f9787;
	ld.global.f32 	%f9789, [%rd647+68];
	ld.global.f32 	%f9790, [%rd650+68];
	sub.f32 	%f9791, %f9789, %f9790;
	ld.global.f32 	%f9792, [%rd647+72];
	ld.global.f32 	%f9793, [%rd650+72];
	sub.f32 	%f9794, %f9792, %f9793;
	ld.global.f32 	%f9795, [%rd647+76];
	ld.global.f32 	%f9796, [%rd650+76];
	sub.f32 	%f9797, %f9795, %f9796;
	ld.global.f32 	%f9798, [%rd647+80];
	ld.global.f32 	%f9799, [%rd650+80];
	sub.f32 	%f9800, %f9798, %f9799;
	ld.global.f32 	%f9801, [%rd647+84];
	ld.global.f32 	%f9802, [%rd650+84];
	sub.f32 	%f9803, %f9801, %f9802;
	ld.global.f32 	%f9804, [%rd647+88];
	ld.global.f32 	%f9805, [%rd650+88];
	sub.f32 	%f9806, %f9804, %f9805;
	ld.global.f32 	%f9807, [%rd647+92];
	ld.global.f32 	%f9808, [%rd650+92];
	sub.f32 	%f9809, %f9807, %f9808;
	ld.global.f32 	%f9810, [%rd647+96];
	ld.global.f32 	%f9811, [%rd650+96];
	sub.f32 	%f9812, %f9810, %f9811;
	ld.global.f32 	%f9813, [%rd647+100];
	ld.global.f32 	%f9814, [%rd650+100];
	sub.f32 	%f9815, %f9813, %f9814;
	ld.global.f32 	%f9816, [%rd647+104];
	ld.global.f32 	%f9817, [%rd650+104];
	sub.f32 	%f9818, %f9816, %f9817;
	ld.global.f32 	%f9819, [%rd647+108];
	ld.global.f32 	%f9820, [%rd650+108];
	sub.f32 	%f9821, %f9819, %f9820;
	ld.global.f32 	%f9822, [%rd647+112];
	ld.global.f32 	%f9823, [%rd650+112];
	sub.f32 	%f9824, %f9822, %f9823;
	ld.global.f32 	%f9825, [%rd647+116];
	ld.global.f32 	%f9826, [%rd650+116];
	sub.f32 	%f9827, %f9825, %f9826;
	ld.global.f32 	%f9828, [%rd647+120];
	ld.global.f32 	%f9829, [%rd650+120];
	sub.f32 	%f9830, %f9828, %f9829;
	ld.global.f32 	%f9831, [%rd647+124];
	ld.global.f32 	%f9832, [%rd650+124];
	sub.f32 	%f9833, %f9831, %f9832;
	mul.f32 	%f9834, %f9740, %f9740;
	sub.f32 	%f9835, %f9834, %f17923;
	add.f32 	%f9836, %f17924, %f9835;
	sub.f32 	%f9837, %f17924, %f9836;
	add.f32 	%f9838, %f9835, %f9837;
	fma.rn.f32 	%f9839, %f9743, %f9743, %f9838;
	add.f32 	%f9840, %f9836, %f9839;
	sub.f32 	%f9841, %f9836, %f9840;
	add.f32 	%f9842, %f9839, %f9841;
	fma.rn.f32 	%f9843, %f9746, %f9746, %f9842;
	add.f32 	%f9844, %f9840, %f9843;
	sub.f32 	%f9845, %f9840, %f9844;
	add.f32 	%f9846, %f9843, %f9845;
	fma.rn.f32 	%f9847, %f9749, %f9749, %f9846;
	add.f32 	%f9848, %f9844, %f9847;
	sub.f32 	%f9849, %f9844, %f9848;
	add.f32 	%f9850, %f9847, %f9849;
	fma.rn.f32 	%f9851, %f9752, %f9752, %f9850;
	add.f32 	%f9852, %f9848, %f9851;
	sub.f32 	%f9853, %f9848, %f9852;
	add.f32 	%f9854, %f9851, %f9853;
	fma.rn.f32 	%f9855, %f9755, %f9755, %f9854;
	add.f32 	%f9856, %f9852, %f9855;
	sub.f32 	%f9857, %f9852, %f9856;
	add.f32 	%f9858, %f9855, %f9857;
	fma.rn.f32 	%f9859, %f9758, %f9758, %f9858;
	add.f32 	%f9860, %f9856, %f9859;
	sub.f32 	%f9861, %f9856, %f9860;
	add.f32 	%f9862, %f9859, %f9861;
	fma.rn.f32 	%f9863, %f9761, %f9761, %f9862;
	add.f32 	%f9864, %f9860, %f9863;
	sub.f32 	%f9865, %f9860, %f9864;
	add.f32 	%f9866, %f9863, %f9865;
	fma.rn.f32 	%f9867, %f9764, %f9764, %f9866;
	add.f32 	%f9868, %f9864, %f9867;
	sub.f32 	%f9869, %f9864, %f9868;
	add.f32 	%f9870, %f9867, %f9869;
	fma.rn.f32 	%f9871, %f9767, %f9767, %f9870;
	add.f32 	%f9872, %f9868, %f9871;
	sub.f32 	%f9873, %f9868, %f9872;
	add.f32 	%f9874, %f9871, %f9873;
	fma.rn.f32 	%f9875, %f9770, %f9770, %f9874;
	add.f32 	%f9876, %f9872, %f9875;
	sub.f32 	%f9877, %f9872, %f9876;
	add.f32 	%f9878, %f9875, %f9877;
	fma.rn.f32 	%f9879, %f9773, %f9773, %f9878;
	add.f32 	%f9880, %f9876, %f9879;
	sub.f32 	%f9881, %f9876, %f9880;
	add.f32 	%f9882, %f9879, %f9881;
	fma.rn.f32 	%f9883, %f9776, %f9776, %f9882;
	add.f32 	%f9884, %f9880, %f9883;
	sub.f32 	%f9885, %f9880, %f9884;
	add.f32 	%f9886, %f9883, %f9885;
	fma.rn.f32 	%f9887, %f9779, %f9779, %f9886;
	add.f32 	%f9888, %f9884, %f9887;
	sub.f32 	%f9889, %f9884, %f9888;
	add.f32 	%f9890, %f9887, %f9889;
	fma.rn.f32 	%f9891, %f9782, %f9782, %f9890;
	add.f32 	%f9892, %f9888, %f9891;
	sub.f32 	%f9893, %f9888, %f9892;
	add.f32 	%f9894, %f9891, %f9893;
	fma.rn.f32 	%f9895, %f9785, %f9785, %f9894;
	add.f32 	%f9896, %f9892, %f9895;
	sub.f32 	%f9897, %f9892, %f9896;
	add.f32 	%f9898, %f9895, %f9897;
	fma.rn.f32 	%f9899, %f9788, %f9788, %f9898;
	add.f32 	%f9900, %f9896, %f9899;
	sub.f32 	%f9901, %f9896, %f9900;
	add.f32 	%f9902, %f9899, %f9901;
	fma.rn.f32 	%f9903, %f9791, %f9791, %f9902;
	add.f32 	%f9904, %f9900, %f9903;
	sub.f32 	%f9905, %f9900, %f9904;
	add.f32 	%f9906, %f9903, %f9905;
	fma.rn.f32 	%f9907, %f9794, %f9794, %f9906;
	add.f32 	%f9908, %f9904, %f9907;
	sub.f32 	%f9909, %f9904, %f9908;
	add.f32 	%f9910, %f9907, %f9909;
	fma.rn.f32 	%f9911, %f9797, %f9797, %f9910;
	add.f32 	%f9912, %f9908, %f9911;
	sub.f32 	%f9913, %f9908, %f9912;
	add.f32 	%f9914, %f9911, %f9913;
	fma.rn.f32 	%f9915, %f9800, %f9800, %f9914;
	add.f32 	%f9916, %f9912, %f9915;
	sub.f32 	%f9917, %f9912, %f9916;
	add.f32 	%f9918, %f9915, %f9917;
	fma.rn.f32 	%f9919, %f9803, %f9803, %f9918;
	add.f32 	%f9920, %f9916, %f9919;
	sub.f32 	%f9921, %f9916, %f9920;
	add.f32 	%f9922, %f9919, %f9921;
	fma.rn.f32 	%f9923, %f9806, %f9806, %f9922;
	add.f32 	%f9924, %f9920, %f9923;
	sub.f32 	%f9925, %f9920, %f9924;
	add.f32 	%f9926, %f9923, %f9925;
	fma.rn.f32 	%f9927, %f9809, %f9809, %f9926;
	add.f32 	%f9928, %f9924, %f9927;
	sub.f32 	%f9929, %f9924, %f9928;
	add.f32 	%f9930, %f9927, %f9929;
	fma.rn.f32 	%f9931, %f9812, %f9812, %f9930;
	add.f32 	%f9932, %f9928, %f9931;
	sub.f32 	%f9933, %f9928, %f9932;
	add.f32 	%f9934, %f9931, %f9933;
	fma.rn.f32 	%f9935, %f9815, %f9815, %f9934;
	add.f32 	%f9936, %f9932, %f9935;
	sub.f32 	%f9937, %f9932, %f9936;
	add.f32 	%f9938, %f9935, %f9937;
	fma.rn.f32 	%f9939, %f9818, %f9818, %f9938;
	add.f32 	%f9940, %f9936, %f9939;
	sub.f32 	%f9941, %f9936, %f9940;
	add.f32 	%f9942, %f9939, %f9941;
	fma.rn.f32 	%f9943, %f9821, %f9821, %f9942;
	add.f32 	%f9944, %f9940, %f9943;
	sub.f32 	%f9945, %f9940, %f9944;
	add.f32 	%f9946, %f9943, %f9945;
	fma.rn.f32 	%f9947, %f9824, %f9824, %f9946;
	add.f32 	%f9948, %f9944, %f9947;
	sub.f32 	%f9949, %f9944, %f9948;
	add.f32 	%f9950, %f9947, %f9949;
	fma.rn.f32 	%f9951, %f9827, %f9827, %f9950;
	add.f32 	%f9952, %f9948, %f9951;
	sub.f32 	%f9953, %f9948, %f9952;
	add.f32 	%f9954, %f9951, %f9953;
	fma.rn.f32 	%f9955, %f9830, %f9830, %f9954;
	add.f32 	%f9956, %f9952, %f9955;
	sub.f32 	%f9957, %f9952, %f9956;
	add.f32 	%f9958, %f9955, %f9957;
	fma.rn.f32 	%f9959, %f9833, %f9833, %f9958;
	add.f32 	%f17924, %f9956, %f9959;
	sub.f32 	%f9960, %f17924, %f9956;
	sub.f32 	%f17923, %f9960, %f9959;
	add.s32 	%r2047, %r2047, 32;
	add.s32 	%r1440, %r1166, -31;
	setp.lt.s32 	%p366, %r2047, %r1440;
	@%p366 bra 	$L__BB1_603;
$L__BB1_604:
	mul.lo.s32 	%r1441, %r2042, %r1166;
	mul.wide.s32 	%rd651, %r1441, 4;
	add.s64 	%rd35, %rd2, %rd651;
	setp.ge.s32 	%p367, %r2047, %r475;
	@%p367 bra 	$L__BB1_606;
$L__BB1_605:
	mul.wide.u32 	%rd652, %r2047, 4;
	add.s64 	%rd653, %rd19, %rd652;
	ld.global.f32 	%f9961, [%rd653];
	add.s64 	%rd654, %rd35, %rd652;
	ld.global.f32 	%f9962, [%rd654];
	sub.f32 	%f9963, %f9961, %f9962;
	ld.global.f32 	%f9964, [%rd653+4];
	ld.global.f32 	%f9965, [%rd654+4];
	sub.f32 	%f9966, %f9964, %f9965;
	ld.global.f32 	%f9967, [%rd653+8];
	ld.global.f32 	%f9968, [%rd654+8];
	sub.f32 	%f9969, %f9967, %f9968;
	ld.global.f32 	%f9970, [%rd653+12];
	ld.global.f32 	%f9971, [%rd654+12];
	sub.f32 	%f9972, %f9970, %f9971;
	ld.global.f32 	%f9973, [%rd653+16];
	ld.global.f32 	%f9974, [%rd654+16];
	sub.f32 	%f9975, %f9973, %f9974;
	ld.global.f32 	%f9976, [%rd653+20];
	ld.global.f32 	%f9977, [%rd654+20];
	sub.f32 	%f9978, %f9976, %f9977;
	ld.global.f32 	%f9979, [%rd653+24];
	ld.global.f32 	%f9980, [%rd654+24];
	sub.f32 	%f9981, %f9979, %f9980;
	ld.global.f32 	%f9982, [%rd653+28];
	ld.global.f32 	%f9983, [%rd654+28];
	sub.f32 	%f9984, %f9982, %f9983;
	ld.global.f32 	%f9985, [%rd653+32];
	ld.global.f32 	%f9986, [%rd654+32];
	sub.f32 	%f9987, %f9985, %f9986;
	ld.global.f32 	%f9988, [%rd653+36];
	ld.global.f32 	%f9989, [%rd654+36];
	sub.f32 	%f9990, %f9988, %f9989;
	ld.global.f32 	%f9991, [%rd653+40];
	ld.global.f32 	%f9992, [%rd654+40];
	sub.f32 	%f9993, %f9991, %f9992;
	ld.global.f32 	%f9994, [%rd653+44];
	ld.global.f32 	%f9995, [%rd654+44];
	sub.f32 	%f9996, %f9994, %f9995;
	ld.global.f32 	%f9997, [%rd653+48];
	ld.global.f32 	%f9998, [%rd654+48];
	sub.f32 	%f9999, %f9997, %f9998;
	ld.global.f32 	%f10000, [%rd653+52];
	ld.global.f32 	%f10001, [%rd654+52];
	sub.f32 	%f10002, %f10000, %f10001;
	ld.global.f32 	%f10003, [%rd653+56];
	ld.global.f32 	%f10004, [%rd654+56];
	sub.f32 	%f10005, %f10003, %f10004;
	ld.global.f32 	%f10006, [%rd653+60];
	ld.global.f32 	%f10007, [%rd654+60];
	sub.f32 	%f10008, %f10006, %f10007;
	mul.f32 	%f10009, %f9963, %f9963;
	sub.f32 	%f10010, %f10009, %f17923;
	add.f32 	%f10011, %f17924, %f10010;
	sub.f32 	%f10012, %f17924, %f10011;
	add.f32 	%f10013, %f10010, %f10012;
	fma.rn.f32 	%f10014, %f9966, %f9966, %f10013;
	add.f32 	%f10015, %f10011, %f10014;
	sub.f32 	%f10016, %f10011, %f10015;
	add.f32 	%f10017, %f10014, %f10016;
	fma.rn.f32 	%f10018, %f9969, %f9969, %f10017;
	add.f32 	%f10019, %f10015, %f10018;
	sub.f32 	%f10020, %f10015, %f10019;
	add.f32 	%f10021, %f10018, %f10020;
	fma.rn.f32 	%f10022, %f9972, %f9972, %f10021;
	add.f32 	%f10023, %f10019, %f10022;
	sub.f32 	%f10024, %f10019, %f10023;
	add.f32 	%f10025, %f10022, %f10024;
	fma.rn.f32 	%f10026, %f9975, %f9975, %f10025;
	add.f32 	%f10027, %f10023, %f10026;
	sub.f32 	%f10028, %f10023, %f10027;
	add.f32 	%f10029, %f10026, %f10028;
	fma.rn.f32 	%f10030, %f9978, %f9978, %f10029;
	add.f32 	%f10031, %f10027, %f10030;
	sub.f32 	%f10032, %f10027, %f10031;
	add.f32 	%f10033, %f10030, %f10032;
	fma.rn.f32 	%f10034, %f9981, %f9981, %f10033;
	add.f32 	%f10035, %f10031, %f10034;
	sub.f32 	%f10036, %f10031, %f10035;
	add.f32 	%f10037, %f10034, %f10036;
	fma.rn.f32 	%f10038, %f9984, %f9984, %f10037;
	add.f32 	%f10039, %f10035, %f10038;
	sub.f32 	%f10040, %f10035, %f10039;
	add.f32 	%f10041, %f10038, %f10040;
	fma.rn.f32 	%f10042, %f9987, %f9987, %f10041;
	add.f32 	%f10043, %f10039, %f10042;
	sub.f32 	%f10044, %f10039, %f10043;
	add.f32 	%f10045, %f10042, %f10044;
	fma.rn.f32 	%f10046, %f9990, %f9990, %f10045;
	add.f32 	%f10047, %f10043, %f10046;
	sub.f32 	%f10048, %f10043, %f10047;
	add.f32 	%f10049, %f10046, %f10048;
	fma.rn.f32 	%f10050, %f9993, %f9993, %f10049;
	add.f32 	%f10051, %f10047, %f10050;
	sub.f32 	%f10052, %f10047, %f10051;
	add.f32 	%f10053, %f10050, %f10052;
	fma.rn.f32 	%f10054, %f9996, %f9996, %f10053;
	add.f32 	%f10055, %f10051, %f10054;
	sub.f32 	%f10056, %f10051, %f10055;
	add.f32 	%f10057, %f10054, %f10056;
	fma.rn.f32 	%f10058, %f9999, %f9999, %f10057;
	add.f32 	%f10059, %f10055, %f10058;
	sub.f32 	%f10060, %f10055, %f10059;
	add.f32 	%f10061, %f10058, %f10060;
	fma.rn.f32 	%f10062, %f10002, %f10002, %f10061;
	add.f32 	%f10063, %f10059, %f10062;
	sub.f32 	%f10064, %f10059, %f10063;
	add.f32 	%f10065, %f10062, %f10064;
	fma.rn.f32 	%f10066, %f10005, %f10005, %f10065;
	add.f32 	%f10067, %f10063, %f10066;
	sub.f32 	%f10068, %f10063, %f10067;
	add.f32 	%f10069, %f10066, %f10068;
	fma.rn.f32 	%f10070, %f10008, %f10008, %f10069;
	add.f32 	%f17924, %f10067, %f10070;
	sub.f32 	%f10071, %f17924, %f10067;
	sub.f32 	%f17923, %f10071, %f10070;
	add.s32 	%r2047, %r2047, 16;
	setp.lt.s32 	%p368, %r2047, %r475;
	@%p368 bra 	$L__BB1_605;
$L__BB1_606:
	setp.ge.s32 	%p369, %r2047, %r476;
	@%p369 bra 	$L__BB1_608;
$L__BB1_607:
	mul.wide.u32 	%rd655, %r2047, 4;
	add.s64 	%rd656, %rd19, %rd655;
	ld.global.f32 	%f10072, [%rd656];
	add.s64 	%rd657, %rd35, %rd655;
	ld.global.f32 	%f10073, [%rd657];
	sub.f32 	%f10074, %f10072, %f10073;
	ld.global.f32 	%f10075, [%rd656+4];
	ld.global.f32 	%f10076, [%rd657+4];
	sub.f32 	%f10077, %f10075, %f10076;
	ld.global.f32 	%f10078, [%rd656+8];
	ld.global.f32 	%f10079, [%rd657+8];
	sub.f32 	%f10080, %f10078, %f10079;
	ld.global.f32 	%f10081, [%rd656+12];
	ld.global.f32 	%f10082, [%rd657+12];
	sub.f32 	%f10083, %f10081, %f10082;
	ld.global.f32 	%f10084, [%rd656+16];
	ld.global.f32 	%f10085, [%rd657+16];
	sub.f32 	%f10086, %f10084, %f10085;
	ld.global.f32 	%f10087, [%rd656+20];
	ld.global.f32 	%f10088, [%rd657+20];
	sub.f32 	%f10089, %f10087, %f10088;
	ld.global.f32 	%f10090, [%rd656+24];
	ld.global.f32 	%f10091, [%rd657+24];
	sub.f32 	%f10092, %f10090, %f10091;
	ld.global.f32 	%f10093, [%rd656+28];
	ld.global.f32 	%f10094, [%rd657+28];
	sub.f32 	%f10095, %f10093, %f10094;
	mul.f32 	%f10096, %f10074, %f10074;
	sub.f32 	%f10097, %f10096, %f17923;
	add.f32 	%f10098, %f17924, %f10097;
	sub.f32 	%f10099, %f17924, %f10098;
	add.f32 	%f10100, %f10097, %f10099;
	fma.rn.f32 	%f10101, %f10077, %f10077, %f10100;
	add.f32 	%f10102, %f10098, %f10101;
	sub.f32 	%f10103, %f10098, %f10102;
	add.f32 	%f10104, %f10101, %f10103;
	fma.rn.f32 	%f10105, %f10080, %f10080, %f10104;
	add.f32 	%f10106, %f10102, %f10105;
	sub.f32 	%f10107, %f10102, %f10106;
	add.f32 	%f10108, %f10105, %f10107;
	fma.rn.f32 	%f10109, %f10083, %f10083, %f10108;
	add.f32 	%f10110, %f10106, %f10109;
	sub.f32 	%f10111, %f10106, %f10110;
	add.f32 	%f10112, %f10109, %f10111;
	fma.rn.f32 	%f10113, %f10086, %f10086, %f10112;
	add.f32 	%f10114, %f10110, %f10113;
	sub.f32 	%f10115, %f10110, %f10114;
	add.f32 	%f10116, %f10113, %f10115;
	fma.rn.f32 	%f10117, %f10089, %f10089, %f10116;
	add.f32 	%f10118, %f10114, %f10117;
	sub.f32 	%f10119, %f10114, %f10118;
	add.f32 	%f10120, %f10117, %f10119;
	fma.rn.f32 	%f10121, %f10092, %f10092, %f10120;
	add.f32 	%f10122, %f10118, %f10121;
	sub.f32 	%f10123, %f10118, %f10122;
	add.f32 	%f10124, %f10121, %f10123;
	fma.rn.f32 	%f10125, %f10095, %f10095, %f10124;
	add.f32 	%f17924, %f10122, %f10125;
	sub.f32 	%f10126, %f17924, %f10122;
	sub.f32 	%f17923, %f10126, %f10125;
	add.s32 	%r2047, %r2047, 8;
	setp.lt.s32 	%p370, %r2047, %r476;
	@%p370 bra 	$L__BB1_607;
$L__BB1_608:
	setp.ge.s32 	%p371, %r2047, %r477;
	@%p371 bra 	$L__BB1_617;
	add.s32 	%r1443, %r2047, 4;
	max.s32 	%r1444, %r477, %r1443;
	not.b32 	%r1445, %r2047;
	add.s32 	%r809, %r1444, %r1445;
	shr.u32 	%r1446, %r809, 2;
	add.s32 	%r810, %r1446, 1;
	setp.lt.u32 	%p372, %r809, 12;
	@%p372 bra 	$L__BB1_612;
	and.b32  	%r811, %r810, 2147483644;
	mov.b32 	%r2051, 0;
$L__BB1_611:
	.pragma "nounroll";
	mul.wide.u32 	%rd658, %r2047, 4;
	add.s64 	%rd659, %rd19, %rd658;
	ld.global.f32 	%f10128, [%rd659];
	add.s64 	%rd660, %rd35, %rd658;
	ld.global.f32 	%f10129, [%rd660];
	sub.f32 	%f10130, %f10128, %f10129;
	ld.global.f32 	%f10131, [%rd659+4];
	ld.global.f32 	%f10132, [%rd660+4];
	sub.f32 	%f10133, %f10131, %f10132;
	ld.global.f32 	%f10134, [%rd659+8];
	ld.global.f32 	%f10135, [%rd660+8];
	sub.f32 	%f10136, %f10134, %f10135;
	ld.global.f32 	%f10137, [%rd659+12];
	ld.global.f32 	%f10138, [%rd660+12];
	sub.f32 	%f10139, %f10137, %f10138;
	mul.f32 	%f10140, %f10130, %f10130;
	sub.f32 	%f10141, %f10140, %f17923;
	add.f32 	%f10142, %f17924, %f10141;
	sub.f32 	%f10143, %f17924, %f10142;
	add.f32 	%f10144, %f10141, %f10143;
	fma.rn.f32 	%f10145, %f10133, %f10133, %f10144;
	add.f32 	%f10146, %f10142, %f10145;
	sub.f32 	%f10147, %f10142, %f10146;
	add.f32 	%f10148, %f10145, %f10147;
	fma.rn.f32 	%f10149, %f10136, %f10136, %f10148;
	add.f32 	%f10150, %f10146, %f10149;
	sub.f32 	%f10151, %f10146, %f10150;
	add.f32 	%f10152, %f10149, %f10151;
	fma.rn.f32 	%f10153, %f10139, %f10139, %f10152;
	add.f32 	%f10154, %f10150, %f10153;
	ld.global.f32 	%f10155, [%rd659+16];
	ld.global.f32 	%f10156, [%rd660+16];
	sub.f32 	%f10157, %f10155, %f10156;
	ld.global.f32 	%f10158, [%rd659+20];
	ld.global.f32 	%f10159, [%rd660+20];
	sub.f32 	%f10160, %f10158, %f10159;
	ld.global.f32 	%f10161, [%rd659+24];
	ld.global.f32 	%f10162, [%rd660+24];
	sub.f32 	%f10163, %f10161, %f10162;
	ld.global.f32 	%f10164, [%rd659+28];
	ld.global.f32 	%f10165, [%rd660+28];
	sub.f32 	%f10166, %f10164, %f10165;
	sub.f32 	%f10167, %f10150, %f10154;
	add.f32 	%f10168, %f10153, %f10167;
	fma.rn.f32 	%f10169, %f10157, %f10157, %f10168;
	add.f32 	%f10170, %f10154, %f10169;
	sub.f32 	%f10171, %f10154, %f10170;
	add.f32 	%f10172, %f10169, %f10171;
	fma.rn.f32 	%f10173, %f10160, %f10160, %f10172;
	add.f32 	%f10174, %f10170, %f10173;
	sub.f32 	%f10175, %f10170, %f10174;
	add.f32 	%f10176, %f10173, %f10175;
	fma.rn.f32 	%f10177, %f10163, %f10163, %f10176;
	add.f32 	%f10178, %f10174, %f10177;
	sub.f32 	%f10179, %f10174, %f10178;
	add.f32 	%f10180, %f10177, %f10179;
	fma.rn.f32 	%f10181, %f10166, %f10166, %f10180;
	add.f32 	%f10182, %f10178, %f10181;
	ld.global.f32 	%f10183, [%rd659+32];
	ld.global.f32 	%f10184, [%rd660+32];
	sub.f32 	%f10185, %f10183, %f10184;
	ld.global.f32 	%f10186, [%rd659+36];
	ld.global.f32 	%f10187, [%rd660+36];
	sub.f32 	%f10188, %f10186, %f10187;
	ld.global.f32 	%f10189, [%rd659+40];
	ld.global.f32 	%f10190, [%rd660+40];
	sub.f32 	%f10191, %f10189, %f10190;
	ld.global.f32 	%f10192, [%rd659+44];
	ld.global.f32 	%f10193, [%rd660+44];
	sub.f32 	%f10194, %f10192, %f10193;
	sub.f32 	%f10195, %f10178, %f10182;
	add.f32 	%f10196, %f10181, %f10195;
	fma.rn.f32 	%f10197, %f10185, %f10185, %f10196;
	add.f32 	%f10198, %f10182, %f10197;
	sub.f32 	%f10199, %f10182, %f10198;
	add.f32 	%f10200, %f10197, %f10199;
	fma.rn.f32 	%f10201, %f10188, %f10188, %f10200;
	add.f32 	%f10202, %f10198, %f10201;
	sub.f32 	%f10203, %f10198, %f10202;
	add.f32 	%f10204, %f10201, %f10203;
	fma.rn.f32 	%f10205, %f10191, %f10191, %f10204;
	add.f32 	%f10206, %f10202, %f10205;
	sub.f32 	%f10207, %f10202, %f10206;
	add.f32 	%f10208, %f10205, %f10207;
	fma.rn.f32 	%f10209, %f10194, %f10194, %f10208;
	add.f32 	%f10210, %f10206, %f10209;
	ld.global.f32 	%f10211, [%rd659+48];
	ld.global.f32 	%f10212, [%rd660+48];
	sub.f32 	%f10213, %f10211, %f10212;
	ld.global.f32 	%f10214, [%rd659+52];
	ld.global.f32 	%f10215, [%rd660+52];
	sub.f32 	%f10216, %f10214, %f10215;
	ld.global.f32 	%f10217, [%rd659+56];
	ld.global.f32 	%f10218, [%rd660+56];
	sub.f32 	%f10219, %f10217, %f10218;
	ld.global.f32 	%f10220, [%rd659+60];
	ld.global.f32 	%f10221, [%rd660+60];
	sub.f32 	%f10222, %f10220, %f10221;
	sub.f32 	%f10223, %f10206, %f10210;
	add.f32 	%f10224, %f10209, %f10223;
	fma.rn.f32 	%f10225, %f10213, %f10213, %f10224;
	add.f32 	%f10226, %f10210, %f10225;
	sub.f32 	%f10227, %f10210, %f10226;
	add.f32 	%f10228, %f10225, %f10227;
	fma.rn.f32 	%f10229, %f10216, %f10216, %f10228;
	add.f32 	%f10230, %f10226, %f10229;
	sub.f32 	%f10231, %f10226, %f10230;
	add.f32 	%f10232, %f10229, %f10231;
	fma.rn.f32 	%f10233, %f10219, %f10219, %f10232;
	add.f32 	%f10234, %f10230, %f10233;
	sub.f32 	%f10235, %f10230, %f10234;
	add.f32 	%f10236, %f10233, %f10235;
	fma.rn.f32 	%f10237, %f10222, %f10222, %f10236;
	add.f32 	%f17924, %f10234, %f10237;
	sub.f32 	%f10238, %f17924, %f10234;
	sub.f32 	%f17923, %f10238, %f10237;
	add.s32 	%r2047, %r2047, 16;
	add.s32 	%r2051, %r2051, 4;
	setp.ne.s32 	%p373, %r2051, %r811;
	@%p373 bra 	$L__BB1_611;
$L__BB1_612:
	and.b32  	%r1449, %r810, 3;
	setp.eq.s32 	%p374, %r1449, 0;
	@%p374 bra 	$L__BB1_617;
	setp.eq.s32 	%p375, %r1449, 1;
	@%p375 bra 	$L__BB1_615;
	mul.wide.u32 	%rd661, %r2047, 4;
	add.s64 	%rd662, %rd19, %rd661;
	ld.global.f32 	%f10240, [%rd662];
	add.s64 	%rd663, %rd35, %rd661;
	ld.global.f32 	%f10241, [%rd663];
	sub.f32 	%f10242, %f10240, %f10241;
	ld.global.f32 	%f10243, [%rd662+4];
	ld.global.f32 	%f10244, [%rd663+4];
	sub.f32 	%f10245, %f10243, %f10244;
	ld.global.f32 	%f10246, [%rd662+8];
	ld.global.f32 	%f10247, [%rd663+8];
	sub.f32 	%f10248, %f10246, %f10247;
	ld.global.f32 	%f10249, [%rd662+12];
	ld.global.f32 	%f10250, [%rd663+12];
	sub.f32 	%f10251, %f10249, %f10250;
	mul.f32 	%f10252, %f10242, %f10242;
	sub.f32 	%f10253, %f10252, %f17923;
	add.f32 	%f10254, %f17924, %f10253;
	sub.f32 	%f10255, %f17924, %f10254;
	add.f32 	%f10256, %f10253, %f10255;
	fma.rn.f32 	%f10257, %f10245, %f10245, %f10256;
	add.f32 	%f10258, %f10254, %f10257;
	sub.f32 	%f10259, %f10254, %f10258;
	add.f32 	%f10260, %f10257, %f10259;
	fma.rn.f32 	%f10261, %f10248, %f10248, %f10260;
	add.f32 	%f10262, %f10258, %f10261;
	sub.f32 	%f10263, %f10258, %f10262;
	add.f32 	%f10264, %f10261, %f10263;
	fma.rn.f32 	%f10265, %f10251, %f10251, %f10264;
	add.f32 	%f10266, %f10262, %f10265;
	ld.global.f32 	%f10267, [%rd662+16];
	ld.global.f32 	%f10268, [%rd663+16];
	sub.f32 	%f10269, %f10267, %f10268;
	ld.global.f32 	%f10270, [%rd662+20];
	ld.global.f32 	%f10271, [%rd663+20];
	sub.f32 	%f10272, %f10270, %f10271;
	ld.global.f32 	%f10273, [%rd662+24];
	ld.global.f32 	%f10274, [%rd663+24];
	sub.f32 	%f10275, %f10273, %f10274;
	ld.global.f32 	%f10276, [%rd662+28];
	ld.global.f32 	%f10277, [%rd663+28];
	sub.f32 	%f10278, %f10276, %f10277;
	sub.f32 	%f10279, %f10262, %f10266;
	add.f32 	%f10280, %f10265, %f10279;
	fma.rn.f32 	%f10281, %f10269, %f10269, %f10280;
	add.f32 	%f10282, %f10266, %f10281;
	sub.f32 	%f10283, %f10266, %f10282;
	add.f32 	%f10284, %f10281, %f10283;
	fma.rn.f32 	%f10285, %f10272, %f10272, %f10284;
	add.f32 	%f10286, %f10282, %f10285;
	sub.f32 	%f10287, %f10282, %f10286;
	add.f32 	%f10288, %f10285, %f10287;
	fma.rn.f32 	%f10289, %f10275, %f10275, %f10288;
	add.f32 	%f10290, %f10286, %f10289;
	sub.f32 	%f10291, %f10286, %f10290;
	add.f32 	%f10292, %f10289, %f10291;
	fma.rn.f32 	%f10293, %f10278, %f10278, %f10292;
	add.f32 	%f17924, %f10290, %f10293;
	sub.f32 	%f10294, %f17924, %f10290;
	sub.f32 	%f17923, %f10294, %f10293;
	add.s32 	%r2047, %r2047, 8;
$L__BB1_615:
	and.b32  	%r1450, %r809, 4;
	setp.ne.s32 	%p376, %r1450, 0;
	@%p376 bra 	$L__BB1_617;
	mul.wide.u32 	%rd664, %r2047, 4;
	add.s64 	%rd665, %rd19, %rd664;
	ld.global.f32 	%f10295, [%rd665];
	add.s64 	%rd666, %rd35, %rd664;
	ld.global.f32 	%f10296, [%rd666];
	sub.f32 	%f10297, %f10295, %f10296;
	ld.global.f32 	%f10298, [%rd665+4];
	ld.global.f32 	%f10299, [%rd666+4];
	sub.f32 	%f10300, %f10298, %f10299;
	ld.global.f32 	%f10301, [%rd665+8];
	ld.global.f32 	%f10302, [%rd666+8];
	sub.f32 	%f10303, %f10301, %f10302;
	ld.global.f32 	%f10304, [%rd665+12];
	ld.global.f32 	%f10305, [%rd666+12];
	sub.f32 	%f10306, %f10304, %f10305;
	mul.f32 	%f10307, %f10297, %f10297;
	sub.f32 	%f10308, %f10307, %f17923;
	add.f32 	%f10309, %f17924, %f10308;
	sub.f32 	%f10310, %f17924, %f10309;
	add.f32 	%f10311, %f10308, %f10310;
	fma.rn.f32 	%f10312, %f10300, %f10300, %f10311;
	add.f32 	%f10313, %f10309, %f10312;
	sub.f32 	%f10314, %f10309, %f10313;
	add.f32 	%f10315, %f10312, %f10314;
	fma.rn.f32 	%f10316, %f10303, %f10303, %f10315;
	add.f32 	%f10317, %f10313, %f10316;
	sub.f32 	%f10318, %f10313, %f10317;
	add.f32 	%f10319, %f10316, %f10318;
	fma.rn.f32 	%f10320, %f10306, %f10306, %f10319;
	add.f32 	%f17924, %f10317, %f10320;
	sub.f32 	%f10321, %f17924, %f10317;
	sub.f32 	%f17923, %f10321, %f10320;
	add.s32 	%r2047, %r2047, 4;
$L__BB1_617:
	setp.le.s32 	%p377, %r1166, %r2047;
	@%p377 bra 	$L__BB1_629;
	sub.s32 	%r823, %r1166, %r2047;
	add.s32 	%r1451, %r823, -1;
	and.b32  	%r824, %r823, 7;
	setp.lt.u32 	%p378, %r1451, 7;
	@%p378 bra 	$L__BB1_621;
	and.b32  	%r825, %r823, -8;
	mov.b32 	%r2058, 0;
$L__BB1_620:
	.pragma "nounroll";
	mul.wide.u32 	%rd667, %r2047, 4;
	add.s64 	%rd668, %rd19, %rd667;
	ld.global.f32 	%f10323, [%rd668];
	add.s64 	%rd669, %rd35, %rd667;
	ld.global.f32 	%f10324, [%rd669];
	sub.f32 	%f10325, %f10323, %f10324;
	mul.f32 	%f10326, %f10325, %f10325;
	sub.f32 	%f10327, %f10326, %f17923;
	add.f32 	%f10328, %f17924, %f10327;
	ld.global.f32 	%f10329, [%rd668+4];
	ld.global.f32 	%f10330, [%rd669+4];
	sub.f32 	%f10331, %f10329, %f10330;
	sub.f32 	%f10332, %f17924, %f10328;
	add.f32 	%f10333, %f10327, %f10332;
	fma.rn.f32 	%f10334, %f10331, %f10331, %f10333;
	add.f32 	%f10335, %f10328, %f10334;
	ld.global.f32 	%f10336, [%rd668+8];
	ld.global.f32 	%f10337, [%rd669+8];
	sub.f32 	%f10338, %f10336, %f10337;
	sub.f32 	%f10339, %f10328, %f10335;
	add.f32 	%f10340, %f10334, %f10339;
	fma.rn.f32 	%f10341, %f10338, %f10338, %f10340;
	add.f32 	%f10342, %f10335, %f10341;
	ld.global.f32 	%f10343, [%rd668+12];
	ld.global.f32 	%f10344, [%rd669+12];
	sub.f32 	%f10345, %f10343, %f10344;
	sub.f32 	%f10346, %f10335, %f10342;
	add.f32 	%f10347, %f10341, %f10346;
	fma.rn.f32 	%f10348, %f10345, %f10345, %f10347;
	add.f32 	%f10349, %f10342, %f10348;
	ld.global.f32 	%f10350, [%rd668+16];
	ld.global.f32 	%f10351, [%rd669+16];
	sub.f32 	%f10352, %f10350, %f10351;
	sub.f32 	%f10353, %f10342, %f10349;
	add.f32 	%f10354, %f10348, %f10353;
	fma.rn.f32 	%f10355, %f10352, %f10352, %f10354;
	add.f32 	%f10356, %f10349, %f10355;
	ld.global.f32 	%f10357, [%rd668+20];
	ld.global.f32 	%f10358, [%rd669+20];
	sub.f32 	%f10359, %f10357, %f10358;
	sub.f32 	%f10360, %f10349, %f10356;
	add.f32 	%f10361, %f10355, %f10360;
	fma.rn.f32 	%f10362, %f10359, %f10359, %f10361;
	add.f32 	%f10363, %f10356, %f10362;
	ld.global.f32 	%f10364, [%rd668+24];
	ld.global.f32 	%f10365, [%rd669+24];
	sub.f32 	%f10366, %f10364, %f10365;
	sub.f32 	%f10367, %f10356, %f10363;
	add.f32 	%f10368, %f10362, %f10367;
	fma.rn.f32 	%f10369, %f10366, %f10366, %f10368;
	add.f32 	%f10370, %f10363, %f10369;
	ld.global.f32 	%f10371, [%rd668+28];
	ld.global.f32 	%f10372, [%rd669+28];
	sub.f32 	%f10373, %f10371, %f10372;
	sub.f32 	%f10374, %f10363, %f10370;
	add.f32 	%f10375, %f10369, %f10374;
	fma.rn.f32 	%f10376, %f10373, %f10373, %f10375;
	add.f32 	%f17924, %f10370, %f10376;
	sub.f32 	%f10377, %f17924, %f10370;
	sub.f32 	%f17923, %f10377, %f10376;
	add.s32 	%r2047, %r2047, 8;
	add.s32 	%r2058, %r2058, 8;
	setp.ne.s32 	%p379, %r2058, %r825;
	@%p379 bra 	$L__BB1_620;
$L__BB1_621:
	setp.eq.s32 	%p380, %r824, 0;
	@%p380 bra 	$L__BB1_629;
	and.b32  	%r831, %r823, 3;
	setp.lt.u32 	%p381, %r824, 4;
	@%p381 bra 	$L__BB1_624;
	mul.wide.u32 	%rd670, %r2047, 4;
	add.s64 	%rd671, %rd19, %rd670;
	ld.global.f32 	%f10379, [%rd671];
	add.s64 	%rd672, %rd35, %rd670;
	ld.global.f32 	%f10380, [%rd672];
	sub.f32 	%f10381, %f10379, %f10380;
	mul.f32 	%f10382, %f10381, %f10381;
	sub.f32 	%f10383, %f10382, %f17923;
	add.f32 	%f10384, %f17924, %f10383;
	ld.global.f32 	%f10385, [%rd671+4];
	ld.global.f32 	%f10386, [%rd672+4];
	sub.f32 	%f10387, %f10385, %f10386;
	sub.f32 	%f10388, %f17924, %f10384;
	add.f32 	%f10389, %f10383, %f10388;
	fma.rn.f32 	%f10390, %f10387, %f10387, %f10389;
	add.f32 	%f10391, %f10384, %f10390;
	ld.global.f32 	%f10392, [%rd671+8];
	ld.global.f32 	%f10393, [%rd672+8];
	sub.f32 	%f10394, %f10392, %f10393;
	sub.f32 	%f10395, %f10384, %f10391;
	add.f32 	%f10396, %f10390, %f10395;
	fma.rn.f32 	%f10397, %f10394, %f10394, %f10396;
	add.f32 	%f10398, %f10391, %f10397;
	ld.global.f32 	%f10399, [%rd671+12];
	ld.global.f32 	%f10400, [%rd672+12];
	sub.f32 	%f10401, %f10399, %f10400;
	sub.f32 	%f10402, %f10391, %f10398;
	add.f32 	%f10403, %f10397, %f10402;
	fma.rn.f32 	%f10404, %f10401, %f10401, %f10403;
	add.f32 	%f17924, %f10398, %f10404;
	sub.f32 	%f10405, %f17924, %f10398;
	sub.f32 	%f17923, %f10405, %f10404;
	add.s32 	%r2047, %r2047, 4;
$L__BB1_624:
	setp.eq.s32 	%p382, %r831, 0;
	@%p382 bra 	$L__BB1_629;
	setp.eq.s32 	%p383, %r831, 1;
	@%p383 bra 	$L__BB1_627;
	mul.wide.u32 	%rd673, %r2047, 4;
	add.s64 	%rd674, %rd19, %rd673;
	ld.global.f32 	%f10407, [%rd674];
	add.s64 	%rd675, %rd35, %rd673;
	ld.global.f32 	%f10408, [%rd675];
	sub.f32 	%f10409, %f10407, %f10408;
	mul.f32 	%f10410, %f10409, %f10409;
	sub.f32 	%f10411, %f10410, %f17923;
	add.f32 	%f10412, %f17924, %f10411;
	ld.global.f32 	%f10413, [%rd674+4];
	ld.global.f32 	%f10414, [%rd675+4];
	sub.f32 	%f10415, %f10413, %f10414;
	sub.f32 	%f10416, %f17924, %f10412;
	add.f32 	%f10417, %f10411, %f10416;
	fma.rn.f32 	%f10418, %f10415, %f10415, %f10417;
	add.f32 	%f17924, %f10412, %f10418;
	sub.f32 	%f10419, %f17924, %f10412;
	sub.f32 	%f17923, %f10419, %f10418;
	add.s32 	%r2047, %r2047, 2;
$L__BB1_627:
	and.b32  	%r1453, %r823, 1;
	setp.eq.b32 	%p384, %r1453, 1;
	not.pred 	%p385, %p384;
	@%p385 bra 	$L__BB1_629;
	mul.wide.u32 	%rd676, %r2047, 4;
	add.s64 	%rd677, %rd19, %rd676;
	ld.global.f32 	%f10420, [%rd677];
	add.s64 	%rd678, %rd35, %rd676;
	ld.global.f32 	%f10421, [%rd678];
	sub.f32 	%f10422, %f10420, %f10421;
	mul.f32 	%f10423, %f10422, %f10422;
	sub.f32 	%f10424, %f10423, %f17923;
	add.f32 	%f17924, %f17924, %f10424;
$L__BB1_629:
	setp.lt.f32 	%p386, %f17924, %f18191;
	selp.f32 	%f18191, %f17924, %f18191, %p386;
	selp.b32 	%r2207, %r2042, %r2207, %p386;
$L__BB1_630:
	add.s32 	%r2042, %r2042, 1;
	setp.ne.s32 	%p387, %r2042, %r1165;
	@%p387 bra 	$L__BB1_600;
	add.s32 	%r2110, %r2110, 1;
$L__BB1_632:
	add.s32 	%r1454, %r1972, 4;
	setp.ge.s32 	%p388, %r1454, %r661;
	@%p388 bra 	$L__BB1_702;
	mul.wide.u32 	%rd679, %r1972, 4;
	add.s64 	%rd680, %rd6, %rd679;
	ld.local.u32 	%r842, [%rd680+16];
	mul.wide.s32 	%rd681, %r842, 4;
	add.s64 	%rd682, %rd4, %rd681;
	ld.global.u32 	%r1455, [%rd682];
	setp.eq.s32 	%p389, %r1455, 0;
	@%p389 bra 	$L__BB1_667;
	mov.b32 	%r2065, 0;
$L__BB1_635:
	mul.wide.u32 	%rd683, %r2065, 4;
	add.s64 	%rd684, %rd1, %rd683;
	ld.global.u32 	%r1457, [%rd684];
	setp.ne.s32 	%p390, %r1457, %r842;
	@%p390 bra 	$L__BB1_665;
	setp.lt.s32 	%p391, %r1166, 32;
	mov.f32 	%f17962, 0f00000000;
	mov.b32 	%r2070, 0;
	mov.f32 	%f17963, %f17962;
	@%p391 bra 	$L__BB1_639;
	mov.b32 	%r2070, 0;
	mov.f32 	%f17963, 0f00000000;
	mov.f32 	%f17962, %f17963;
$L__BB1_638:
	mul.wide.u32 	%rd685, %r2070, 4;
	add.s64 	%rd686, %rd19, %rd685;
	ld.global.f32 	%f10427, [%rd686];
	mul.lo.s32 	%r1460, %r2065, %r1166;
	mul.wide.s32 	%rd687, %r1460, 4;
	add.s64 	%rd688, %rd2, %rd687;
	add.s64 	%rd689, %rd688, %rd685;
	ld.global.f32 	%f10428, [%rd689];
	sub.f32 	%f10429, %f10427, %f10428;
	ld.global.f32 	%f10430, [%rd686+4];
	ld.global.f32 	%f10431, [%rd689+4];
	sub.f32 	%f10432, %f10430, %f10431;
	ld.global.f32 	%f10433, [%rd686+8];
	ld.global.f32 	%f10434, [%rd689+8];
	sub.f32 	%f10435, %f10433, %f10434;
	ld.global.f32 	%f10436, [%rd686+12];
	ld.global.f32 	%f10437, [%rd689+12];
	sub.f32 	%f10438, %f10436, %f10437;
	ld.global.f32 	%f10439, [%rd686+16];
	ld.global.f32 	%f10440, [%rd689+16];
	sub.f32 	%f10441, %f10439, %f10440;
	ld.global.f32 	%f10442, [%rd686+20];
	ld.global.f32 	%f10443, [%rd689+20];
	sub.f32 	%f10444, %f10442, %f10443;
	ld.global.f32 	%f10445, [%rd686+24];
	ld.global.f32 	%f10446, [%rd689+24];
	sub.f32 	%f10447, %f10445, %f10446;
	ld.global.f32 	%f10448, [%rd686+28];
	ld.global.f32 	%f10449, [%rd689+28];
	sub.f32 	%f10450, %f10448, %f10449;
	ld.global.f32 	%f10451, [%rd686+32];
	ld.global.f32 	%f10452, [%rd689+32];
	sub.f32 	%f10453, %f10451, %f10452;
	ld.global.f32 	%f10454, [%rd686+36];
	ld.global.f32 	%f10455, [%rd689+36];
	sub.f32 	%f10456, %f10454, %f10455;
	ld.global.f32 	%f10457, [%rd686+40];
	ld.global.f32 	%f10458, [%rd689+40];
	sub.f32 	%f10459, %f10457, %f10458;
	ld.global.f32 	%f10460, [%rd686+44];
	ld.global.f32 	%f10461, [%rd689+44];
	sub.f32 	%f10462, %f10460, %f10461;
	ld.global.f32 	%f10463, [%rd686+48];
	ld.global.f32 	%f10464, [%rd689+48];
	sub.f32 	%f10465, %f10463, %f10464;
	ld.global.f32 	%f10466, [%rd686+52];
	ld.global.f32 	%f10467, [%rd689+52];
	sub.f32 	%f10468, %f10466, %f10467;
	ld.global.f32 	%f10469, [%rd686+56];
	ld.global.f32 	%f10470, [%rd689+56];
	sub.f32 	%f10471, %f10469, %f10470;
	ld.global.f32 	%f10472, [%rd686+60];
	ld.global.f32 	%f10473, [%rd689+60];
	sub.f32 	%f10474, %f10472, %f10473;
	ld.global.f32 	%f10475, [%rd686+64];
	ld.global.f32 	%f10476, [%rd689+64];
	sub.f32 	%f10477, %f10475, %f10476;
	ld.global.f32 	%f10478, [%rd686+68];
	ld.global.f32 	%f10479, [%rd689+68];
	sub.f32 	%f10480, %f10478, %f10479;
	ld.global.f32 	%f10481, [%rd686+72];
	ld.global.f32 	%f10482, [%rd689+72];
	sub.f32 	%f10483, %f10481, %f10482;
	ld.global.f32 	%f10484, [%rd686+76];
	ld.global.f32 	%f10485, [%rd689+76];
	sub.f32 	%f10486, %f10484, %f10485;
	ld.global.f32 	%f10487, [%rd686+80];
	ld.global.f32 	%f10488, [%rd689+80];
	sub.f32 	%f10489, %f10487, %f10488;
	ld.global.f32 	%f10490, [%rd686+84];
	ld.global.f32 	%f10491, [%rd689+84];
	sub.f32 	%f10492, %f10490, %f10491;
	ld.global.f32 	%f10493, [%rd686+88];
	ld.global.f32 	%f10494, [%rd689+88];
	sub.f32 	%f10495, %f10493, %f10494;
	ld.global.f32 	%f10496, [%rd686+92];
	ld.global.f32 	%f10497, [%rd689+92];
	sub.f32 	%f10498, %f10496, %f10497;
	ld.global.f32 	%f10499, [%rd686+96];
	ld.global.f32 	%f10500, [%rd689+96];
	sub.f32 	%f10501, %f10499, %f10500;
	ld.global.f32 	%f10502, [%rd686+100];
	ld.global.f32 	%f10503, [%rd689+100];
	sub.f32 	%f10504, %f10502, %f10503;
	ld.global.f32 	%f10505, [%rd686+104];
	ld.global.f32 	%f10506, [%rd689+104];
	sub.f32 	%f10507, %f10505, %f10506;
	ld.global.f32 	%f10508, [%rd686+108];
	ld.global.f32 	%f10509, [%rd689+108];
	sub.f32 	%f10510, %f10508, %f10509;
	ld.global.f32 	%f10511, [%rd686+112];
	ld.global.f32 	%f10512, [%rd689+112];
	sub.f32 	%f10513, %f10511, %f10512;
	ld.global.f32 	%f10514, [%rd686+116];
	ld.global.f32 	%f10515, [%rd689+116];
	sub.f32 	%f10516, %f10514, %f10515;
	ld.global.f32 	%f10517, [%rd686+120];
	ld.global.f32 	%f10518, [%rd689+120];
	sub.f32 	%f10519, %f10517, %f10518;
	ld.global.f32 	%f10520, [%rd686+124];
	ld.global.f32 	%f10521, [%rd689+124];
	sub.f32 	%f10522, %f10520, %f10521;
	mul.f32 	%f10523, %f10429, %f10429;
	sub.f32 	%f10524, %f10523, %f17962;
	add.f32 	%f10525, %f17963, %f10524;
	sub.f32 	%f10526, %f17963, %f10525;
	add.f32 	%f10527, %f10524, %f10526;
	fma.rn.f32 	%f10528, %f10432, %f10432, %f10527;
	add.f32 	%f10529, %f10525, %f10528;
	sub.f32 	%f10530, %f10525, %f10529;
	add.f32 	%f10531, %f10528, %f10530;
	fma.rn.f32 	%f10532, %f10435, %f10435, %f10531;
	add.f32 	%f10533, %f10529, %f10532;
	sub.f32 	%f10534, %f10529, %f10533;
	add.f32 	%f10535, %f10532, %f10534;
	fma.rn.f32 	%f10536, %f10438, %f10438, %f10535;
	add.f32 	%f10537, %f10533, %f10536;
	sub.f32 	%f10538, %f10533, %f10537;
	add.f32 	%f10539, %f10536, %f10538;
	fma.rn.f32 	%f10540, %f10441, %f10441, %f10539;
	add.f32 	%f10541, %f10537, %f10540;
	sub.f32 	%f10542, %f10537, %f10541;
	add.f32 	%f10543, %f10540, %f10542;
	fma.rn.f32 	%f10544, %f10444, %f10444, %f10543;
	add.f32 	%f10545, %f10541, %f10544;
	sub.f32 	%f10546, %f10541, %f10545;
	add.f32 	%f10547, %f10544, %f10546;
	fma.rn.f32 	%f10548, %f10447, %f10447, %f10547;
	add.f32 	%f10549, %f10545, %f10548;
	sub.f32 	%f10550, %f10545, %f10549;
	add.f32 	%f10551, %f10548, %f10550;
	fma.rn.f32 	%f10552, %f10450, %f10450, %f10551;
	add.f32 	%f10553, %f10549, %f10552;
	sub.f32 	%f10554, %f10549, %f10553;
	add.f32 	%f10555, %f10552, %f10554;
	fma.rn.f32 	%f10556, %f10453, %f10453, %f10555;
	add.f32 	%f10557, %f10553, %f10556;
	sub.f32 	%f10558, %f10553, %f10557;
	add.f32 	%f10559, %f10556, %f10558;
	fma.rn.f32 	%f10560, %f10456, %f10456, %f10559;
	add.f32 	%f10561, %f10557, %f10560;
	sub.f32 	%f10562, %f10557, %f10561;
	add.f32 	%f10563, %f10560, %f10562;
	fma.rn.f32 	%f10564, %f10459, %f10459, %f10563;
	add.f32 	%f10565, %f10561, %f10564;
	sub.f32 	%f10566, %f10561, %f10565;
	add.f32 	%f10567, %f10564, %f10566;
	fma.rn.f32 	%f10568, %f10462, %f10462, %f10567;
	add.f32 	%f10569, %f10565, %f10568;
	sub.f32 	%f10570, %f10565, %f10569;
	add.f32 	%f10571, %f10568, %f10570;
	fma.rn.f32 	%f10572, %f10465, %f10465, %f10571;
	add.f32 	%f10573, %f10569, %f10572;
	sub.f32 	%f10574, %f10569, %f10573;
	add.f32 	%f10575, %f10572, %f10574;
	fma.rn.f32 	%f10576, %f10468, %f10468, %f10575;
	add.f32 	%f10577, %f10573, %f10576;
	sub.f32 	%f10578, %f10573, %f10577;
	add.f32 	%f10579, %f10576, %f10578;
	fma.rn.f32 	%f10580, %f10471, %f10471, %f10579;
	add.f32 	%f10581, %f10577, %f10580;
	sub.f32 	%f10582, %f10577, %f10581;
	add.f32 	%f10583, %f10580, %f10582;
	fma.rn.f32 	%f10584, %f10474, %f10474, %f10583;
	add.f32 	%f10585, %f10581, %f10584;
	sub.f32 	%f10586, %f10581, %f10585;
	add.f32 	%f10587, %f10584, %f10586;
	fma.rn.f32 	%f10588, %f10477, %f10477, %f10587;
	add.f32 	%f10589, %f10585, %f10588;
	sub.f32 	%f10590, %f10585, %f10589;
	add.f32 	%f10591, %f10588, %f10590;
	fma.rn.f32 	%f10592, %f10480, %f10480, %f10591;
	add.f32 	%f10593, %f10589, %f10592;
	sub.f32 	%f10594, %f10589, %f10593;
	add.f32 	%f10595, %f10592, %f10594;
	fma.rn.f32 	%f10596, %f10483, %f10483, %f10595;
	add.f32 	%f10597, %f10593, %f10596;
	sub.f32 	%f10598, %f10593, %f10597;
	add.f32 	%f10599, %f10596, %f10598;
	fma.rn.f32 	%f10600, %f10486, %f10486, %f10599;
	add.f32 	%f10601, %f10597, %f10600;
	sub.f32 	%f10602, %f10597, %f10601;
	add.f32 	%f10603, %f10600, %f10602;
	fma.rn.f32 	%f10604, %f10489, %f10489, %f10603;
	add.f32 	%f10605, %f10601, %f10604;
	sub.f32 	%f10606, %f10601, %f10605;
	add.f32 	%f10607, %f10604, %f10606;
	fma.rn.f32 	%f10608, %f10492, %f10492, %f10607;
	add.f32 	%f10609, %f10605, %f10608;
	sub.f32 	%f10610, %f10605, %f10609;
	add.f32 	%f10611, %f10608, %f10610;
	fma.rn.f32 	%f10612, %f10495, %f10495, %f10611;
	add.f32 	%f10613, %f10609, %f10612;
	sub.f32 	%f10614, %f10609, %f10613;
	add.f32 	%f10615, %f10612, %f10614;
	fma.rn.f32 	%f10616, %f10498, %f10498, %f10615;
	add.f32 	%f10617, %f10613, %f10616;
	sub.f32 	%f10618, %f10613, %f10617;
	add.f32 	%f10619, %f10616, %f10618;
	fma.rn.f32 	%f10620, %f10501, %f10501, %f10619;
	add.f32 	%f10621, %f10617, %f10620;
	sub.f32 	%f10622, %f10617, %f10621;
	add.f32 	%f10623, %f10620, %f10622;
	fma.rn.f32 	%f10624, %f10504, %f10504, %f10623;
	add.f32 	%f10625, %f10621, %f10624;
	sub.f32 	%f10626, %f10621, %f10625;
	add.f32 	%f10627, %f10624, %f10626;
	fma.rn.f32 	%f10628, %f10507, %f10507, %f10627;
	add.f32 	%f10629, %f10625, %f10628;
	sub.f32 	%f10630, %f10625, %f10629;
	add.f32 	%f10631, %f10628, %f10630;
	fma.rn.f32 	%f10632, %f10510, %f10510, %f10631;
	add.f32 	%f10633, %f10629, %f10632;
	sub.f32 	%f10634, %f10629, %f10633;
	add.f32 	%f10635, %f10632, %f10634;
	fma.rn.f32 	%f10636, %f10513, %f10513, %f10635;
	add.f32 	%f10637, %f10633, %f10636;
	sub.f32 	%f10638, %f10633, %f10637;
	add.f32 	%f10639, %f10636, %f10638;
	fma.rn.f32 	%f10640, %f10516, %f10516, %f10639;
	add.f32 	%f10641, %f10637, %f10640;
	sub.f32 	%f10642, %f10637, %f10641;
	add.f32 	%f10643, %f10640, %f10642;
	fma.rn.f32 	%f10644, %f10519, %f10519, %f10643;
	add.f32 	%f10645, %f10641, %f10644;
	sub.f32 	%f10646, %f10641, %f10645;
	add.f32 	%f10647, %f10644, %f10646;
	fma.rn.f32 	%f10648, %f10522, %f10522, %f10647;
	add.f32 	%f17963, %f10645, %f10648;
	sub.f32 	%f10649, %f17963, %f10645;
	sub.f32 	%f17962, %f10649, %f10648;
	add.s32 	%r2070, %r2070, 32;
	add.s32 	%r1461, %r1166, -31;
	setp.lt.s32 	%p392, %r2070, %r1461;
	@%p392 bra 	$L__BB1_638;
$L__BB1_639:
	mul.lo.s32 	%r1462, %r2065, %r1166;
	mul.wide.s32 	%rd690, %r1462, 4;
	add.s64 	%rd36, %rd2, %rd690;
	setp.ge.s32 	%p393, %r2070, %r475;
	@%p393 bra 	$L__BB1_641;
$L__BB1_640:
	mul.wide.u32 	%rd691, %r2070, 4;
	add.s64 	%rd692, %rd19, %rd691;
	ld.global.f32 	%f10650, [%rd692];
	add.s64 	%rd693, %rd36, %rd691;
	ld.global.f32 	%f10651, [%rd693];
	sub.f32 	%f10652, %f10650, %f10651;
	ld.global.f32 	%f10653, [%rd692+4];
	ld.global.f32 	%f10654, [%rd693+4];
	sub.f32 	%f10655, %f10653, %f10654;
	ld.global.f32 	%f10656, [%rd692+8];
	ld.global.f32 	%f10657, [%rd693+8];
	sub.f32 	%f10658, %f10656, %f10657;
	ld.global.f32 	%f10659, [%rd692+12];
	ld.global.f32 	%f10660, [%rd693+12];
	sub.f32 	%f10661, %f10659, %f10660;
	ld.global.f32 	%f10662, [%rd692+16];
	ld.global.f32 	%f10663, [%rd693+16];
	sub.f32 	%f10664, %f10662, %f10663;
	ld.global.f32 	%f10665, [%rd692+20];
	ld.global.f32 	%f10666, [%rd693+20];
	sub.f32 	%f10667, %f10665, %f10666;
	ld.global.f32 	%f10668, [%rd692+24];
	ld.global.f32 	%f10669, [%rd693+24];
	sub.f32 	%f10670, %f10668, %f10669;
	ld.global.f32 	%f10671, [%rd692+28];
	ld.global.f32 	%f10672, [%rd693+28];
	sub.f32 	%f10673, %f10671, %f10672;
	ld.global.f32 	%f10674, [%rd692+32];
	ld.global.f32 	%f10675, [%rd693+32];
	sub.f32 	%f10676, %f10674, %f10675;
	ld.global.f32 	%f10677, [%rd692+36];
	ld.global.f32 	%f10678, [%rd693+36];
	sub.f32 	%f10679, %f10677, %f10678;
	ld.global.f32 	%f10680, [%rd692+40];
	ld.global.f32 	%f10681, [%rd693+40];
	sub.f32 	%f10682, %f10680, %f10681;
	ld.global.f32 	%f10683, [%rd692+44];
	ld.global.f32 	%f10684, [%rd693+44];
	sub.f32 	%f10685, %f10683, %f10684;
	ld.global.f32 	%f10686, [%rd692+48];
	ld.global.f32 	%f10687, [%rd693+48];
	sub.f32 	%f10688, %f10686, %f10687;
	ld.global.f32 	%f10689, [%rd692+52];
	ld.global.f32 	%f10690, [%rd693+52];
	sub.f32 	%f10691, %f10689, %f10690;
	ld.global.f32 	%f10692, [%rd692+56];
	ld.global.f32 	%f10693, [%rd693+56];
	sub.f32 	%f10694, %f10692, %f10693;
	ld.global.f32 	%f10695, [%rd692+60];
	ld.global.f32 	%f10696, [%rd693+60];
	sub.f32 	%f10697, %f10695, %f10696;
	mul.f32 	%f10698, %f10652, %f10652;
	sub.f32 	%f10699, %f10698, %f17962;
	add.f32 	%f10700, %f17963, %f10699;
	sub.f32 	%f10701, %f17963, %f10700;
	add.f32 	%f10702, %f10699, %f10701;
	fma.rn.f32 	%f10703, %f10655, %f10655, %f10702;
	add.f32 	%f10704, %f10700, %f10703;
	sub.f32 	%f10705, %f10700, %f10704;
	add.f32 	%f10706, %f10703, %f10705;
	fma.rn.f32 	%f10707, %f10658, %f10658, %f10706;
	add.f32 	%f10708, %f10704, %f10707;
	sub.f32 	%f10709, %f10704, %f10708;
	add.f32 	%f10710, %f10707, %f10709;
	fma.rn.f32 	%f10711, %f10661, %f10661, %f10710;
	add.f32 	%f10712, %f10708, %f10711;
	sub.f32 	%f10713, %f10708, %f10712;
	add.f32 	%f10714, %f10711, %f10713;
	fma.rn.f32 	%f10715, %f10664, %f10664, %f10714;
	add.f32 	%f10716, %f10712, %f10715;
	sub.f32 	%f10717, %f10712, %f10716;
	add.f32 	%f10718, %f10715, %f10717;
	fma.rn.f32 	%f10719, %f10667, %f10667, %f10718;
	add.f32 	%f10720, %f10716, %f10719;
	sub.f32 	%f10721, %f10716, %f10720;
	add.f32 	%f10722, %f10719, %f10721;
	fma.rn.f32 	%f10723, %f10670, %f10670, %f10722;
	add.f32 	%f10724, %f10720, %f10723;
	sub.f32 	%f10725, %f10720, %f10724;
	add.f32 	%f10726, %f10723, %f10725;
	fma.rn.f32 	%f10727, %f10673, %f10673, %f10726;
	add.f32 	%f10728, %f10724, %f10727;
	sub.f32 	%f10729, %f10724, %f10728;
	add.f32 	%f10730, %f10727, %f10729;
	fma.rn.f32 	%f10731, %f10676, %f10676, %f10730;
	add.f32 	%f10732, %f10728, %f10731;
	sub.f32 	%f10733, %f10728, %f10732;
	add.f32 	%f10734, %f10731, %f10733;
	fma.rn.f32 	%f10735, %f10679, %f10679, %f10734;
	add.f32 	%f10736, %f10732, %f10735;
	sub.f32 	%f10737, %f10732, %f10736;
	add.f32 	%f10738, %f10735, %f10737;
	fma.rn.f32 	%f10739, %f10682, %f10682, %f10738;
	add.f32 	%f10740, %f10736, %f10739;
	sub.f32 	%f10741, %f10736, %f10740;
	add.f32 	%f10742, %f10739, %f10741;
	fma.rn.f32 	%f10743, %f10685, %f10685, %f10742;
	add.f32 	%f10744, %f10740, %f10743;
	sub.f32 	%f10745, %f10740, %f10744;
	add.f32 	%f10746, %f10743, %f10745;
	fma.rn.f32 	%f10747, %f10688, %f10688, %f10746;
	add.f32 	%f10748, %f10744, %f10747;
	sub.f32 	%f10749, %f10744, %f10748;
	add.f32 	%f10750, %f10747, %f10749;
	fma.rn.f32 	%f10751, %f10691, %f10691, %f10750;
	add.f32 	%f10752, %f10748, %f10751;
	sub.f32 	%f10753, %f10748, %f10752;
	add.f32 	%f10754, %f10751, %f10753;
	fma.rn.f32 	%f10755, %f10694, %f10694, %f10754;
	add.f32 	%f10756, %f10752, %f10755;
	sub.f32 	%f10757, %f10752, %f10756;
	add.f32 	%f10758, %f10755, %f10757;
	fma.rn.f32 	%f10759, %f10697, %f10697, %f10758;
	add.f32 	%f17963, %f10756, %f10759;
	sub.f32 	%f10760, %f17963, %f10756;
	sub.f32 	%f17962, %f10760, %f10759;
	add.s32 	%r2070, %r2070, 16;
	setp.lt.s32 	%p394, %r2070, %r475;
	@%p394 bra 	$L__BB1_640;
$L__BB1_641:
	setp.ge.s32 	%p395, %r2070, %r476;
	@%p395 bra 	$L__BB1_643;
$L__BB1_642:
	mul.wide.u32 	%rd694, %r2070, 4;
	add.s64 	%rd695, %rd19, %rd694;
	ld.global.f32 	%f10761, [%rd695];
	add.s64 	%rd696, %rd36, %rd694;
	ld.global.f32 	%f10762, [%rd696];
	sub.f32 	%f10763, %f10761, %f10762;
	ld.global.f32 	%f10764, [%rd695+4];
	ld.global.f32 	%f10765, [%rd696+4];
	sub.f32 	%f10766, %f10764, %f10765;
	ld.global.f32 	%f10767, [%rd695+8];
	ld.global.f32 	%f10768, [%rd696+8];
	sub.f32 	%f10769, %f10767, %f10768;
	ld.global.f32 	%f10770, [%rd695+12];
	ld.global.f32 	%f10771, [%rd696+12];
	sub.f32 	%f10772, %f10770, %f10771;
	ld.global.f32 	%f10773, [%rd695+16];
	ld.global.f32 	%f10774, [%rd696+16];
	sub.f32 	%f10775, %f10773, %f10774;
	ld.global.f32 	%f10776, [%rd695+20];
	ld.global.f32 	%f10777, [%rd696+20];
	sub.f32 	%f10778, %f10776, %f10777;
	ld.global.f32 	%f10779, [%rd695+24];
	ld.global.f32 	%f10780, [%rd696+24];
	sub.f32 	%f10781, %f10779, %f10780;
	ld.global.f32 	%f10782, [%rd695+28];
	ld.global.f32 	%f10783, [%rd696+28];
	sub.f32 	%f10784, %f10782, %f10783;
	mul.f32 	%f10785, %f10763, %f10763;
	sub.f32 	%f10786, %f10785, %f17962;
	add.f32 	%f10787, %f17963, %f10786;
	sub.f32 	%f10788, %f17963, %f10787;
	add.f32 	%f10789, %f10786, %f10788;
	fma.rn.f32 	%f10790, %f10766, %f10766, %f10789;
	add.f32 	%f10791, %f10787, %f10790;
	sub.f32 	%f10792, %f10787, %f10791;
	add.f32 	%f10793, %f10790, %f10792;
	fma.rn.f32 	%f10794, %f10769, %f10769, %f10793;
	add.f32 	%f10795, %f10791, %f10794;
	sub.f32 	%f10796, %f10791, %f10795;
	add.f32 	%f10797, %f10794, %f10796;
	fma.rn.f32 	%f10798, %f10772, %f10772, %f10797;
	add.f32 	%f10799, %f10795, %f10798;
	sub.f32 	%f10800, %f10795, %f10799;
	add.f32 	%f10801, %f10798, %f10800;
	fma.rn.f32 	%f10802, %f10775, %f10775, %f10801;
	add.f32 	%f10803, %f10799, %f10802;
	sub.f32 	%f10804, %f10799, %f10803;
	add.f32 	%f10805, %f10802, %f10804;
	fma.rn.f32 	%f10806, %f10778, %f10778, %f10805;
	add.f32 	%f10807, %f10803, %f10806;
	sub.f32 	%f10808, %f10803, %f10807;
	add.f32 	%f10809, %f10806, %f10808;
	fma.rn.f32 	%f10810, %f10781, %f10781, %f10809;
	add.f32 	%f10811, %f10807, %f10810;
	sub.f32 	%f10812, %f10807, %f10811;
	add.f32 	%f10813, %f10810, %f10812;
	fma.rn.f32 	%f10814, %f10784, %f10784, %f10813;
	add.f32 	%f17963, %f10811, %f10814;
	sub.f32 	%f10815, %f17963, %f10811;
	sub.f32 	%f17962, %f10815, %f10814;
	add.s32 	%r2070, %r2070, 8;
	setp.lt.s32 	%p396, %r2070, %r476;
	@%p396 bra 	$L__BB1_642;
$L__BB1_643:
	setp.ge.s32 	%p397, %r2070, %r477;
	@%p397 bra 	$L__BB1_652;
	add.s32 	%r1464, %r2070, 4;
	max.s32 	%r1465, %r477, %r1464;
	not.b32 	%r1466, %r2070;
	add.s32 	%r854, %r1465, %r1466;
	shr.u32 	%r1467, %r854, 2;
	add.s32 	%r855, %r1467, 1;
	setp.lt.u32 	%p398, %r854, 12;
	@%p398 bra 	$L__BB1_647;
	and.b32  	%r856, %r855, 2147483644;
	mov.b32 	%r2074, 0;
$L__BB1_646:
	.pragma "nounroll";
	mul.wide.u32 	%rd697, %r2070, 4;
	add.s64 	%rd698, %rd19, %rd697;
	ld.global.f32 	%f10817, [%rd698];
	add.s64 	%rd699, %rd36, %rd697;
	ld.global.f32 	%f10818, [%rd699];
	sub.f32 	%f10819, %f10817, %f10818;
	ld.global.f32 	%f10820, [%rd698+4];
	ld.global.f32 	%f10821, [%rd699+4];
	sub.f32 	%f10822, %f10820, %f10821;
	ld.global.f32 	%f10823, [%rd698+8];
	ld.global.f32 	%f10824, [%rd699+8];
	sub.f32 	%f10825, %f10823, %f10824;
	ld.global.f32 	%f10826, [%rd698+12];
	ld.global.f32 	%f10827, [%rd699+12];
	sub.f32 	%f10828, %f10826, %f10827;
	mul.f32 	%f10829, %f10819, %f10819;
	sub.f32 	%f10830, %f10829, %f17962;
	add.f32 	%f10831, %f17963, %f10830;
	sub.f32 	%f10832, %f17963, %f10831;
	add.f32 	%f10833, %f10830, %f10832;
	fma.rn.f32 	%f10834, %f10822, %f10822, %f10833;
	add.f32 	%f10835, %f10831, %f10834;
	sub.f32 	%f10836, %f10831, %f10835;
	add.f32 	%f10837, %f10834, %f10836;
	fma.rn.f32 	%f10838, %f10825, %f10825, %f10837;
	add.f32 	%f10839, %f10835, %f10838;
	sub.f32 	%f10840, %f10835, %f10839;
	add.f32 	%f10841, %f10838, %f10840;
	fma.rn.f32 	%f10842, %f10828, %f10828, %f10841;
	add.f32 	%f10843, %f10839, %f10842;
	ld.global.f32 	%f10844, [%rd698+16];
	ld.global.f32 	%f10845, [%rd699+16];
	sub.f32 	%f10846, %f10844, %f10845;
	ld.global.f32 	%f10847, [%rd698+20];
	ld.global.f32 	%f10848, [%rd699+20];
	sub.f32 	%f10849, %f10847, %f10848;
	ld.global.f32 	%f10850, [%rd698+24];
	ld.global.f32 	%f10851, [%rd699+24];
	sub.f32 	%f10852, %f10850, %f10851;
	ld.global.f32 	%f10853, [%rd698+28];
	ld.global.f32 	%f10854, [%rd699+28];
	sub.f32 	%f10855, %f10853, %f10854;
	sub.f32 	%f10856, %f10839, %f10843;
	add.f32 	%f10857, %f10842, %f10856;
	fma.rn.f32 	%f10858, %f10846, %f10846, %f10857;
	add.f32 	%f10859, %f10843, %f10858;
	sub.f32 	%f10860, %f10843, %f10859;
	add.f32 	%f10861, %f10858, %f10860;
	fma.rn.f32 	%f10862, %f10849, %f10849, %f10861;
	add.f32 	%f10863, %f10859, %f10862;
	sub.f32 	%f10864, %f10859, %f10863;
	add.f32 	%f10865, %f10862, %f10864;
	fma.rn.f32 	%f10866, %f10852, %f10852, %f10865;
	add.f32 	%f10867, %f10863, %f10866;
	sub.f32 	%f10868, %f10863, %f10867;
	add.f32 	%f10869, %f10866, %f10868;
	fma.rn.f32 	%f10870, %f10855, %f10855, %f10869;
	add.f32 	%f10871, %f10867, %f10870;
	ld.global.f32 	%f10872, [%rd698+32];
	ld.global.f32 	%f10873, [%rd699+32];
	sub.f32 	%f10874, %f10872, %f10873;
	ld.global.f32 	%f10875, [%rd698+36];
	ld.global.f32 	%f10876, [%rd699+36];
	sub.f32 	%f10877, %f10875, %f10876;
	ld.global.f32 	%f10878, [%rd698+40];
	ld.global.f32 	%f10879, [%rd699+40];
	sub.f32 	%f10880, %f10878, %f10879;
	ld.global.f32 	%f10881, [%rd698+44];
	ld.global.f32 	%f10882, [%rd699+44];
	sub.f32 	%f10883, %f10881, %f10882;
	sub.f32 	%f10884, %f10867, %f10871;
	add.f32 	%f10885, %f10870, %f10884;
	fma.rn.f32 	%f10886, %f10874, %f10874, %f10885;
	add.f32 	%f10887, %f10871, %f10886;
	sub.f32 	%f10888, %f10871, %f10887;
	add.f32 	%f10889, %f10886, %f10888;
	fma.rn.f32 	%f10890, %f10877, %f10877, %f10889;
	add.f32 	%f10891, %f10887, %f10890;
	sub.f32 	%f10892, %f10887, %f10891;
	add.f32 	%f10893, %f10890, %f10892;
	fma.rn.f32 	%f10894, %f10880, %f10880, %f10893;
	add.f32 	%f10895, %f10891, %f10894;
	sub.f32 	%f10896, %f10891, %f10895;
	add.f32 	%f10897, %f10894, %f10896;
	fma.rn.f32 	%f10898, %f10883, %f10883, %f10897;
	add.f32 	%f10899, %f10895, %f10898;
	ld.global.f32 	%f10900, [%rd698+48];
	ld.global.f32 	%f10901, [%rd699+48];
	sub.f32 	%f10902, %f10900, %f10901;
	ld.global.f32 	%f10903, [%rd698+52];
	ld.global.f32 	%f10904, [%rd699+52];
	sub.f32 	%f10905, %f10903, %f10904;
	ld.global.f32 	%f10906, [%rd698+56];
	ld.global.f32 	%f10907, [%rd699+56];
	sub.f32 	%f10908, %f10906, %f10907;
	ld.global.f32 	%f10909, [%rd698+60];
	ld.global.f32 	%f10910, [%rd699+60];
	sub.f32 	%f10911, %f10909, %f10910;
	sub.f32 	%f10912, %f10895, %f10899;
	add.f32 	%f10913, %f10898, %f10912;
	fma.rn.f32 	%f10914, %f10902, %f10902, %f10913;
	add.f32 	%f10915, %f10899, %f10914;
	sub.f32 	%f10916, %f10899, %f10915;
	add.f32 	%f10917, %f10914, %f10916;
	fma.rn.f32 	%f10918, %f10905, %f10905, %f10917;
	add.f32 	%f10919, %f10915, %f10918;
	sub.f32 	%f10920, %f10915, %f10919;
	add.f32 	%f10921, %f10918, %f10920;
	fma.rn.f32 	%f10922, %f10908, %f10908, %f10921;
	add.f32 	%f10923, %f10919, %f10922;
	sub.f32 	%f10924, %f10919, %f10923;
	add.f32 	%f10925, %f10922, %f10924;
	fma.rn.f32 	%f10926, %f10911, %f10911, %f10925;
	add.f32 	%f17963, %f10923, %f10926;
	sub.f32 	%f10927, %f17963, %f10923;
	sub.f32 	%f17962, %f10927, %f10926;
	add.s32 	%r2070, %r2070, 16;
	add.s32 	%r2074, %r2074, 4;
	setp.ne.s32 	%p399, %r2074, %r856;
	@%p399 bra 	$L__BB1_646;
$L__BB1_647:
	and.b32  	%r1470, %r855, 3;
	setp.eq.s32 	%p400, %r1470, 0;
	@%p400 bra 	$L__BB1_652;
	setp.eq.s32 	%p401, %r1470, 1;
	@%p401 bra 	$L__BB1_650;
	mul.wide.u32 	%rd700, %r2070, 4;
	add.s64 	%rd701, %rd19, %rd700;
	ld.global.f32 	%f10929, [%rd701];
	add.s64 	%rd702, %rd36, %rd700;
	ld.global.f32 	%f10930, [%rd702];
	sub.f32 	%f10931, %f10929, %f10930;
	ld.global.f32 	%f10932, [%rd701+4];
	ld.global.f32 	%f10933, [%rd702+4];
	sub.f32 	%f10934, %f10932, %f10933;
	ld.global.f32 	%f10935, [%rd701+8];
	ld.global.f32 	%f10936, [%rd702+8];
	sub.f32 	%f10937, %f10935, %f10936;
	ld.global.f32 	%f10938, [%rd701+12];
	ld.global.f32 	%f10939, [%rd702+12];
	sub.f32 	%f10940, %f10938, %f10939;
	mul.f32 	%f10941, %f10931, %f10931;
	sub.f32 	%f10942, %f10941, %f17962;
	add.f32 	%f10943, %f17963, %f10942;
	sub.f32 	%f10944, %f17963, %f10943;
	add.f32 	%f10945, %f10942, %f10944;
	fma.rn.f32 	%f10946, %f10934, %f10934, %f10945;
	add.f32 	%f10947, %f10943, %f10946;
	sub.f32 	%f10948, %f10943, %f10947;
	add.f32 	%f10949, %f10946, %f10948;
	fma.rn.f32 	%f10950, %f10937, %f10937, %f10949;
	add.f32 	%f10951, %f10947, %f10950;
	sub.f32 	%f10952, %f10947, %f10951;
	add.f32 	%f10953, %f10950, %f10952;
	fma.rn.f32 	%f10954, %f10940, %f10940, %f10953;
	add.f32 	%f10955, %f10951, %f10954;
	ld.global.f32 	%f10956, [%rd701+16];
	ld.global.f32 	%f10957, [%rd702+16];
	sub.f32 	%f10958, %f10956, %f10957;
	ld.global.f32 	%f10959, [%rd701+20];
	ld.global.f32 	%f10960, [%rd702+20];
	sub.f32 	%f10961, %f10959, %f10960;
	ld.global.f32 	%f10962, [%rd701+24];
	ld.global.f32 	%f10963, [%rd702+24];
	sub.f32 	%f10964, %f10962, %f10963;
	ld.global.f32 	%f10965, [%rd701+28];
	ld.global.f32 	%f10966, [%rd702+28];
	sub.f32 	%f10967, %f10965, %f10966;
	sub.f32 	%f10968, %f10951, %f10955;
	add.f32 	%f10969, %f10954, %f10968;
	fma.rn.f32 	%f10970, %f10958, %f10958, %f10969;
	add.f32 	%f10971, %f10955, %f10970;
	sub.f32 	%f10972, %f10955, %f10971;
	add.f32 	%f10973, %f10970, %f10972;
	fma.rn.f32 	%f10974, %f10961, %f10961, %f10973;
	add.f32 	%f10975, %f10971, %f10974;
	sub.f32 	%f10976, %f10971, %f10975;
	add.f32 	%f10977, %f10974, %f10976;
	fma.rn.f32 	%f10978, %f10964, %f10964, %f10977;
	add.f32 	%f10979, %f10975, %f10978;
	sub.f32 	%f10980, %f10975, %f10979;
	add.f32 	%f10981, %f10978, %f10980;
	fma.rn.f32 	%f10982, %f10967, %f10967, %f10981;
	add.f32 	%f17963, %f10979, %f10982;
	sub.f32 	%f10983, %f17963, %f10979;
	sub.f32 	%f17962, %f10983, %f10982;
	add.s32 	%r2070, %r2070, 8;
$L__BB1_650:
	and.b32  	%r1471, %r854, 4;
	setp.ne.s32 	%p402, %r1471, 0;
	@%p402 bra 	$L__BB1_652;
	mul.wide.u32 	%rd703, %r2070, 4;
	add.s64 	%rd704, %rd19, %rd703;
	ld.global.f32 	%f10984, [%rd704];
	add.s64 	%rd705, %rd36, %rd703;
	ld.global.f32 	%f10985, [%rd705];
	sub.f32 	%f10986, %f10984, %f10985;
	ld.global.f32 	%f10987, [%rd704+4];
	ld.global.f32 	%f10988, [%rd705+4];
	sub.f32 	%f10989, %f10987, %f10988;
	ld.global.f32 	%f10990, [%rd704+8];
	ld.global.f32 	%f10991, [%rd705+8];
	sub.f32 	%f10992, %f10990, %f10991;
	ld.global.f32 	%f10993, [%rd704+12];
	ld.global.f32 	%f10994, [%rd705+12];
	sub.f32 	%f10995, %f10993, %f10994;
	mul.f32 	%f10996, %f10986, %f10986;
	sub.f32 	%f10997, %f10996, %f17962;
	add.f32 	%f10998, %f17963, %f10997;
	sub.f32 	%f10999, %f17963, %f10998;
	add.f32 	%f11000, %f10997, %f10999;
	fma.rn.f32 	%f11001, %f10989, %f10989, %f11000;
	add.f32 	%f11002, %f10998, %f11001;
	sub.f32 	%f11003, %f10998, %f11002;
	add.f32 	%f11004, %f11001, %f11003;
	fma.rn.f32 	%f11005, %f10992, %f10992, %f11004;
	add.f32 	%f11006, %f11002, %f11005;
	sub.f32 	%f11007, %f11002, %f11006;
	add.f32 	%f11008, %f11005, %f11007;
	fma.rn.f32 	%f11009, %f10995, %f10995, %f11008;
	add.f32 	%f17963, %f11006, %f11009;
	sub.f32 	%f11010, %f17963, %f11006;
	sub.f32 	%f17962, %f11010, %f11009;
	add.s32 	%r2070, %r2070, 4;
$L__BB1_652:
	setp.le.s32 	%p403, %r1166, %r2070;
	@%p403 bra 	$L__BB1_664;
	sub.s32 	%r868, %r1166, %r2070;
	add.s32 	%r1472, %r868, -1;
	and.b32  	%r869, %r868, 7;
	setp.lt.u32 	%p404, %r1472, 7;
	@%p404 bra 	$L__BB1_656;
	and.b32  	%r870, %r868, -8;
	mov.b32 	%r2081, 0;
$L__BB1_655:
	.pragma "nounroll";
	mul.wide.u32 	%rd706, %r2070, 4;
	add.s64 	%rd707, %rd19, %rd706;
	ld.global.f32 	%f11012, [%rd707];
	add.s64 	%rd708, %rd36, %rd706;
	ld.global.f32 	%f11013, [%rd708];
	sub.f32 	%f11014, %f11012, %f11013;
	mul.f32 	%f11015, %f11014, %f11014;
	sub.f32 	%f11016, %f11015, %f17962;
	add.f32 	%f11017, %f17963, %f11016;
	ld.global.f32 	%f11018, [%rd707+4];
	ld.global.f32 	%f11019, [%rd708+4];
	sub.f32 	%f11020, %f11018, %f11019;
	sub.f32 	%f11021, %f17963, %f11017;
	add.f32 	%f11022, %f11016, %f11021;
	fma.rn.f32 	%f11023, %f11020, %f11020, %f11022;
	add.f32 	%f11024, %f11017, %f11023;
	ld.global.f32 	%f11025, [%rd707+8];
	ld.global.f32 	%f11026, [%rd708+8];
	sub.f32 	%f11027, %f11025, %f11026;
	sub.f32 	%f11028, %f11017, %f11024;
	add.f32 	%f11029, %f11023, %f11028;
	fma.rn.f32 	%f11030, %f11027, %f11027, %f11029;
	add.f32 	%f11031, %f11024, %f11030;
	ld.global.f32 	%f11032, [%rd707+12];
	ld.global.f32 	%f11033, [%rd708+12];
	sub.f32 	%f11034, %f11032, %f11033;
	sub.f32 	%f11035, %f11024, %f11031;
	add.f32 	%f11036, %f11030, %f11035;
	fma.rn.f32 	%f11037, %f11034, %f11034, %f11036;
	add.f32 	%f11038, %f11031, %f11037;
	ld.global.f32 	%f11039, [%rd707+16];
	ld.global.f32 	%f11040, [%rd708+16];
	sub.f32 	%f11041, %f11039, %f11040;
	sub.f32 	%f11042, %f11031, %f11038;
	add.f32 	%f11043, %f11037, %f11042;
	fma.rn.f32 	%f11044, %f11041, %f11041, %f11043;
	add.f32 	%f11045, %f11038, %f11044;
	ld.global.f32 	%f11046, [%rd707+20];
	ld.global.f32 	%f11047, [%rd708+20];
	sub.f32 	%f11048, %f11046, %f11047;
	sub.f32 	%f11049, %f11038, %f11045;
	add.f32 	%f11050, %f11044, %f11049;
	fma.rn.f32 	%f11051, %f11048, %f11048, %f11050;
	add.f32 	%f11052, %f11045, %f11051;
	ld.global.f32 	%f11053, [%rd707+24];
	ld.global.f32 	%f11054, [%rd708+24];
	sub.f32 	%f11055, %f11053, %f11054;
	sub.f32 	%f11056, %f11045, %f11052;
	add.f32 	%f11057, %f11051, %f11056;
	fma.rn.f32 	%f11058, %f11055, %f11055, %f11057;
	add.f32 	%f11059, %f11052, %f11058;
	ld.global.f32 	%f11060, [%rd707+28];
	ld.global.f32 	%f11061, [%rd708+28];
	sub.f32 	%f11062, %f11060, %f11061;
	sub.f32 	%f11063, %f11052, %f11059;
	add.f32 	%f11064, %f11058, %f11063;
	fma.rn.f32 	%f11065, %f11062, %f11062, %f11064;
	add.f32 	%f17963, %f11059, %f11065;
	sub.f32 	%f11066, %f17963, %f11059;
	sub.f32 	%f17962, %f11066, %f11065;
	add.s32 	%r2070, %r2070, 8;
	add.s32 	%r2081, %r2081, 8;
	setp.ne.s32 	%p405, %r2081, %r870;
	@%p405 bra 	$L__BB1_655;
$L__BB1_656:
	setp.eq.s32 	%p406, %r869, 0;
	@%p406 bra 	$L__BB1_664;
	and.b32  	%r876, %r868, 3;
	setp.lt.u32 	%p407, %r869, 4;
	@%p407 bra 	$L__BB1_659;
	mul.wide.u32 	%rd709, %r2070, 4;
	add.s64 	%rd710, %rd19, %rd709;
	ld.global.f32 	%f11068, [%rd710];
	add.s64 	%rd711, %rd36, %rd709;
	ld.global.f32 	%f11069, [%rd711];
	sub.f32 	%f11070, %f11068, %f11069;
	mul.f32 	%f11071, %f11070, %f11070;
	sub.f32 	%f11072, %f11071, %f17962;
	add.f32 	%f11073, %f17963, %f11072;
	ld.global.f32 	%f11074, [%rd710+4];
	ld.global.f32 	%f11075, [%rd711+4];
	sub.f32 	%f11076, %f11074, %f11075;
	sub.f32 	%f11077, %f17963, %f11073;
	add.f32 	%f11078, %f11072, %f11077;
	fma.rn.f32 	%f11079, %f11076, %f11076, %f11078;
	add.f32 	%f11080, %f11073, %f11079;
	ld.global.f32 	%f11081, [%rd710+8];
	ld.global.f32 	%f11082, [%rd711+8];
	sub.f32 	%f11083, %f11081, %f11082;
	sub.f32 	%f11084, %f11073, %f11080;
	add.f32 	%f11085, %f11079, %f11084;
	fma.rn.f32 	%f11086, %f11083, %f11083, %f11085;
	add.f32 	%f11087, %f11080, %f11086;
	ld.global.f32 	%f11088, [%rd710+12];
	ld.global.f32 	%f11089, [%rd711+12];
	sub.f32 	%f11090, %f11088, %f11089;
	sub.f32 	%f11091, %f11080, %f11087;
	add.f32 	%f11092, %f11086, %f11091;
	fma.rn.f32 	%f11093, %f11090, %f11090, %f11092;
	add.f32 	%f17963, %f11087, %f11093;
	sub.f32 	%f11094, %f17963, %f11087;
	sub.f32 	%f17962, %f11094, %f11093;
	add.s32 	%r2070, %r2070, 4;
$L__BB1_659:
	setp.eq.s32 	%p408, %r876, 0;
	@%p408 bra 	$L__BB1_664;
	setp.eq.s32 	%p409, %r876, 1;
	@%p409 bra 	$L__BB1_662;
	mul.wide.u32 	%rd712, %r2070, 4;
	add.s64 	%rd713, %rd19, %rd712;
	ld.global.f32 	%f11096, [%rd713];
	add.s64 	%rd714, %rd36, %rd712;
	ld.global.f32 	%f11097, [%rd714];
	sub.f32 	%f11098, %f11096, %f11097;
	mul.f32 	%f11099, %f11098, %f11098;
	sub.f32 	%f11100, %f11099, %f17962;
	add.f32 	%f11101, %f17963, %f11100;
	ld.global.f32 	%f11102, [%rd713+4];
	ld.global.f32 	%f11103, [%rd714+4];
	sub.f32 	%f11104, %f11102, %f11103;
	sub.f32 	%f11105, %f17963, %f11101;
	add.f32 	%f11106, %f11100, %f11105;
	fma.rn.f32 	%f11107, %f11104, %f11104, %f11106;
	add.f32 	%f17963, %f11101, %f11107;
	sub.f32 	%f11108, %f17963, %f11101;
	sub.f32 	%f17962, %f11108, %f11107;
	add.s32 	%r2070, %r2070, 2;
$L__BB1_662:
	and.b32  	%r1474, %r868, 1;
	setp.eq.b32 	%p410, %r1474, 1;
	not.pred 	%p411, %p410;
	@%p411 bra 	$L__BB1_664;
	mul.wide.u32 	%rd715, %r2070, 4;
	add.s64 	%rd716, %rd19, %rd715;
	ld.global.f32 	%f11109, [%rd716];
	add.s64 	%rd717, %rd36, %rd715;
	ld.global.f32 	%f11110, [%rd717];
	sub.f32 	%f11111, %f11109, %f11110;
	mul.f32 	%f11112, %f11111, %f11111;
	sub.f32 	%f11113, %f11112, %f17962;
	add.f32 	%f17963, %f17963, %f11113;
$L__BB1_664:
	setp.lt.f32 	%p412, %f17963, %f18191;
	selp.f32 	%f18191, %f17963, %f18191, %p412;
	selp.b32 	%r2207, %r2065, %r2207, %p412;
$L__BB1_665:
	add.s32 	%r2065, %r2065, 1;
	setp.ne.s32 	%p413, %r2065, %r1165;
	@%p413 bra 	$L__BB1_635;
	add.s32 	%r2110, %r2110, 1;
$L__BB1_667:
	add.s32 	%r1475, %r1972, 5;
	setp.ge.s32 	%p414, %r1475, %r661;
	@%p414 bra 	$L__BB1_702;
	mul.wide.u32 	%rd718, %r1972, 4;
	add.s64 	%rd719, %rd6, %rd718;
	ld.local.u32 	%r887, [%rd719+20];
	mul.wide.s32 	%rd720, %r887, 4;
	add.s64 	%rd721, %rd4, %rd720;
	ld.global.u32 	%r1476, [%rd721];
	setp.eq.s32 	%p415, %r1476, 0;
	@%p415 bra 	$L__BB1_702;
	mov.b32 	%r2088, 0;
$L__BB1_670:
	mul.wide.u32 	%rd722, %r2088, 4;
	add.s64 	%rd723, %rd1, %rd722;
	ld.global.u32 	%r1478, [%rd723];
	setp.ne.s32 	%p416, %r1478, %r887;
	@%p416 bra 	$L__BB1_700;
	setp.lt.s32 	%p417, %r1166, 32;
	mov.f32 	%f18001, 0f00000000;
	mov.b32 	%r2093, 0;
	mov.f32 	%f18002, %f18001;
	@%p417 bra 	$L__BB1_674;
	mov.b32 	%r2093, 0;
	mov.f32 	%f18002, 0f00000000;
	mov.f32 	%f18001, %f18002;
$L__BB1_673:
	mul.wide.u32 	%rd724, %r2093, 4;
	add.s64 	%rd725, %rd19, %rd724;
	ld.global.f32 	%f11116, [%rd725];
	mul.lo.s32 	%r1481, %r2088, %r1166;
	mul.wide.s32 	%rd726, %r1481, 4;
	add.s64 	%rd727, %rd2, %rd726;
	add.s64 	%rd728, %rd727, %rd724;
	ld.global.f32 	%f11117, [%rd728];
	sub.f32 	%f11118, %f11116, %f11117;
	ld.global.f32 	%f11119, [%rd725+4];
	ld.global.f32 	%f11120, [%rd728+4];
	sub.f32 	%f11121, %f11119, %f11120;
	ld.global.f32 	%f11122, [%rd725+8];
	ld.global.f32 	%f11123, [%rd728+8];
	sub.f32 	%f11124, %f11122, %f11123;
	ld.global.f32 	%f11125, [%rd725+12];
	ld.global.f32 	%f11126, [%rd728+12];
	sub.f32 	%f11127, %f11125, %f11126;
	ld.global.f32 	%f11128, [%rd725+16];
	ld.global.f32 	%f11129, [%rd728+16];
	sub.f32 	%f11130, %f11128, %f11129;
	ld.global.f32 	%f11131, [%rd725+20];
	ld.global.f32 	%f11132, [%rd728+20];
	sub.f32 	%f11133, %f11131, %f11132;
	ld.global.f32 	%f11134, [%rd725+24];
	ld.global.f32 	%f11135, [%rd728+24];
	sub.f32 	%f11136, %f11134, %f11135;
	ld.global.f32 	%f11137, [%rd725+28];
	ld.global.f32 	%f11138, [%rd728+28];
	sub.f32 	%f11139, %f11137, %f11138;
	ld.global.f32 	%f11140, [%rd725+32];
	ld.global.f32 	%f11141, [%rd728+32];
	sub.f32 	%f11142, %f11140, %f11141;
	ld.global.f32 	%f11143, [%rd725+36];
	ld.global.f32 	%f11144, [%rd728+36];
	sub.f32 	%f11145, %f11143, %f11144;
	ld.global.f32 	%f11146, [%rd725+40];
	ld.global.f32 	%f11147, [%rd728+40];
	sub.f32 	%f11148, %f11146, %f11147;
	ld.global.f32 	%f11149, [%rd725+44];
	ld.global.f32 	%f11150, [%rd728+44];
	sub.f32 	%f11151, %f11149, %f11150;
	ld.global.f32 	%f11152, [%rd725+48];
	ld.global.f32 	%f11153, [%rd728+48];
	sub.f32 	%f11154, %f11152, %f11153;
	ld.global.f32 	%f11155, [%rd725+52];
	ld.global.f32 	%f11156, [%rd728+52];
	sub.f32 	%f11157, %f11155, %f11156;
	ld.global.f32 	%f11158, [%rd725+56];
	ld.global.f32 	%f11159, [%rd728+56];
	sub.f32 	%f11160, %f11158, %f11159;
	ld.global.f32 	%f11161, [%rd725+60];
	ld.global.f32 	%f11162, [%rd728+60];
	sub.f32 	%f11163, %f11161, %f11162;
	ld.global.f32 	%f11164, [%rd725+64];
	ld.global.f32 	%f11165, [%rd728+64];
	sub.f32 	%f11166, %f11164, %f11165;
	ld.global.f32 	%f11167, [%rd725+68];
	ld.global.f32 	%f11168, [%rd728+68];
	sub.f32 	%f11169, %f11167, %f11168;
	ld.global.f32 	%f11170, [%rd725+72];
	ld.global.f32 	%f11171, [%rd728+72];
	sub.f32 	%f11172, %f11170, %f11171;
	ld.global.f32 	%f11173, [%rd725+76];
	ld.global.f32 	%f11174, [%rd728+76];
	sub.f32 	%f11175, %f11173, %f11174;
	ld.global.f32 	%f11176, [%rd725+80];
	ld.global.f32 	%f11177, [%rd728+80];
	sub.f32 	%f11178, %f11176, %f11177;
	ld.global.f32 	%f11179, [%rd725+84];
	ld.global.f32 	%f11180, [%rd728+84];
	sub.f32 	%f11181, %f11179, %f11180;
	ld.global.f32 	%f11182, [%rd725+88];
	ld.global.f32 	%f11183, [%rd728+88];
	sub.f32 	%f11184, %f11182, %f11183;
	ld.global.f32 	%f11185, [%rd725+92];
	ld.global.f32 	%f11186, [%rd728+92];
	sub.f32 	%f11187, %f11185, %f11186;
	ld.global.f32 	%f11188, [%rd725+96];
	ld.global.f32 	%f11189, [%rd728+96];
	sub.f32 	%f11190, %f11188, %f11189;
	ld.global.f32 	%f11191, [%rd725+100];
	ld.global.f32 	%f11192, [%rd728+100];
	sub.f32 	%f11193, %f11191, %f11192;
	ld.global.f32 	%f11194, [%rd725+104];
	ld.global.f32 	%f11195, [%rd728+104];
	sub.f32 	%f11196, %f11194, %f11195;
	ld.global.f32 	%f11197, [%rd725+108];
	ld.global.f32 	%f11198, [%rd728+108];
	sub.f32 	%f11199, %f11197, %f11198;
	ld.global.f32 	%f11200, [%rd725+112];
	ld.global.f32 	%f11201, [%rd728+112];
	sub.f32 	%f11202, %f11200, %f11201;
	ld.global.f32 	%f11203, [%rd725+116];
	ld.global.f32 	%f11204, [%rd728+116];
	sub.f32 	%f11205, %f11203, %f11204;
	ld.global.f32 	%f11206, [%rd725+120];
	ld.global.f32 	%f11207, [%rd728+120];
	sub.f32 	%f11208, %f11206, %f11207;
	ld.global.f32 	%f11209, [%rd725+124];
	ld.global.f32 	%f11210, [%rd728+124];
	sub.f32 	%f11211, %f11209, %f11210;
	mul.f32 	%f11212, %f11118, %f11118;
	sub.f32 	%f11213, %f11212, %f18001;
	add.f32 	%f11214, %f18002, %f11213;
	sub.f32 	%f11215, %f18002, %f11214;
	add.f32 	%f11216, %f11213, %f11215;
	fma.rn.f32 	%f11217, %f11121, %f11121, %f11216;
	add.f32 	%f11218, %f11214, %f11217;
	sub.f32 	%f11219, %f11214, %f11218;
	add.f32 	%f11220, %f11217, %f11219;
	fma.rn.f32 	%f11221, %f11124, %f11124, %f11220;
	add.f32 	%f11222, %f11218, %f11221;
	sub.f32 	%f11223, %f11218, %f11222;
	add.f32 	%f11224, %f11221, %f11223;
	fma.rn.f32 	%f11225, %f11127, %f11127, %f11224;
	add.f32 	%f11226, %f11222, %f11225;
	sub.f32 	%f11227, %f11222, %f11226;
	add.f32 	%f11228, %f11225, %f11227;
	fma.rn.f32 	%f11229, %f11130, %f11130, %f11228;
	add.f32 	%f11230, %f11226, %f11229;
	sub.f32 	%f11231, %f11226, %f11230;
	add.f32 	%f11232, %f11229, %f11231;
	fma.rn.f32 	%f11233, %f11133, %f11133, %f11232;
	add.f32 	%f11234, %f11230, %f11233;
	sub.f32 	%f11235, %f11230, %f11234;
	add.f32 	%f11236, %f11233, %f11235;
	fma.rn.f32 	%f11237, %f11136, %f11136, %f11236;
	add.f32 	%f11238, %f11234, %f11237;
	sub.f32 	%f11239, %f11234, %f11238;
	add.f32 	%f11240, %f11237, %f11239;
	fma.rn.f32 	%f11241, %f11139, %f11139, %f11240;
	add.f32 	%f11242, %f11238, %f11241;
	sub.f32 	%f11243, %f11238, %f11242;
	add.f32 	%f11244, %f11241, %f11243;
	fma.rn.f32 	%f11245, %f11142, %f11142, %f11244;
	add.f32 	%f11246, %f11242, %f11245;
	sub.f32 	%f11247, %f11242, %f11246;
	add.f32 	%f11248, %f11245, %f11247;
	fma.rn.f32 	%f11249, %f11145, %f11145, %f11248;
	add.f32 	%f11250, %f11246, %f11249;
	sub.f32 	%f11251, %f11246, %f11250;
	add.f32 	%f11252, %f11249, %f11251;
	fma.rn.f32 	%f11253, %f11148, %f11148, %f11252;
	add.f32 	%f11254, %f11250, %f11253;
	sub.f32 	%f11255, %f11250, %f11254;
	add.f32 	%f11256, %f11253, %f11255;
	fma.rn.f32 	%f11257, %f11151, %f11151, %f11256;
	add.f32 	%f11258, %f11254, %f11257;
	sub.f32 	%f11259, %f11254, %f11258;
	add.f32 	%f11260, %f11257, %f11259;
	fma.rn.f32 	%f11261, %f11154, %f11154, %f11260;
	add.f32 	%f11262, %f11258, %f11261;
	sub.f32 	%f11263, %f11258, %f11262;
	add.f32 	%f11264, %f11261, %f11263;
	fma.rn.f32 	%f11265, %f11157, %f11157, %f11264;
	add.f32 	%f11266, %f11262, %f11265;
	sub.f32 	%f11267, %f11262, %f11266;
	add.f32 	%f11268, %f11265, %f11267;
	fma.rn.f32 	%f11269, %f11160, %f11160, %f11268;
	add.f32 	%f11270, %f11266, %f11269;
	sub.f32 	%f11271, %f11266, %f11270;
	add.f32 	%f11272, %f11269, %f11271;
	fma.rn.f32 	%f11273, %f11163, %f11163, %f11272;
	add.f32 	%f11274, %f11270, %f11273;
	sub.f32 	%f11275, %f11270, %f11274;
	add.f32 	%f11276, %f11273, %f11275;
	fma.rn.f32 	%f11277, %f11166, %f11166, %f11276;
	add.f32 	%f11278, %f11274, %f11277;
	sub.f32 	%f11279, %f11274, %f11278;
	add.f32 	%f11280, %f11277, %f11279;
	fma.rn.f32 	%f11281, %f11169, %f11169, %f11280;
	add.f32 	%f11282, %f11278, %f11281;
	sub.f32 	%f11283, %f11278, %f11282;
	add.f32 	%f11284, %f11281, %f11283;
	fma.rn.f32 	%f11285, %f11172, %f11172, %f11284;
	add.f32 	%f11286, %f11282, %f11285;
	sub.f32 	%f11287, %f11282, %f11286;
	add.f32 	%f11288, %f11285, %f11287;
	fma.rn.f32 	%f11289, %f11175, %f11175, %f11288;
	add.f32 	%f11290, %f11286, %f11289;
	sub.f32 	%f11291, %f11286, %f11290;
	add.f32 	%f11292, %f11289, %f11291;
	fma.rn.f32 	%f11293, %f11178, %f11178, %f11292;
	add.f32 	%f11294, %f11290, %f11293;
	sub.f32 	%f11295, %f11290, %f11294;
	add.f32 	%f11296, %f11293, %f11295;
	fma.rn.f32 	%f11297, %f11181, %f11181, %f11296;
	add.f32 	%f11298, %f11294, %f11297;
	sub.f32 	%f11299, %f11294, %f11298;
	add.f32 	%f11300, %f11297, %f11299;
	fma.rn.f32 	%f11301, %f11184, %f11184, %f11300;
	add.f32 	%f11302, %f11298, %f11301;
	sub.f32 	%f11303, %f11298, %f11302;
	add.f32 	%f11304, %f11301, %f11303;
	fma.rn.f32 	%f11305, %f11187, %f11187, %f11304;
	add.f32 	%f11306, %f11302, %f11305;
	sub.f32 	%f11307, %f11302, %f11306;
	add.f32 	%f11308, %f11305, %f11307;
	fma.rn.f32 	%f11309, %f11190, %f11190, %f11308;
	add.f32 	%f11310, %f11306, %f11309;
	sub.f32 	%f11311, %f11306, %f11310;
	add.f32 	%f11312, %f11309, %f11311;
	fma.rn.f32 	%f11313, %f11193, %f11193, %f11312;
	add.f32 	%f11314, %f11310, %f11313;
	sub.f32 	%f11315, %f11310, %f11314;
	add.f32 	%f11316, %f11313, %f11315;
	fma.rn.f32 	%f11317, %f11196, %f11196, %f11316;
	add.f32 	%f11318, %f11314, %f11317;
	sub.f32 	%f11319, %f11314, %f11318;
	add.f32 	%f11320, %f11317, %f11319;
	fma.rn.f32 	%f11321, %f11199, %f11199, %f11320;
	add.f32 	%f11322, %f11318, %f11321;
	sub.f32 	%f11323, %f11318, %f11322;
	add.f32 	%f11324, %f11321, %f11323;
	fma.rn.f32 	%f11325, %f11202, %f11202, %f11324;
	add.f32 	%f11326, %f11322, %f11325;
	sub.f32 	%f11327, %f11322, %f11326;
	add.f32 	%f11328, %f11325, %f11327;
	fma.rn.f32 	%f11329, %f11205, %f11205, %f11328;
	add.f32 	%f11330, %f11326, %f11329;
	sub.f32 	%f11331, %f11326, %f11330;
	add.f32 	%f11332, %f11329, %f11331;
	fma.rn.f32 	%f11333, %f11208, %f11208, %f11332;
	add.f32 	%f11334, %f11330, %f11333;
	sub.f32 	%f11335, %f11330, %f11334;
	add.f32 	%f11336, %f11333, %f11335;
	fma.rn.f32 	%f11337, %f11211, %f11211, %f11336;
	add.f32 	%f18002, %f11334, %f11337;
	sub.f32 	%f11338, %f18002, %f11334;
	sub.f32 	%f18001, %f11338, %f11337;
	add.s32 	%r2093, %r2093, 32;
	add.s32 	%r1482, %r1166, -31;
	setp.lt.s32 	%p418, %r2093, %r1482;
	@%p418 bra 	$L__BB1_673;
$L__BB1_674:
	mul.lo.s32 	%r1483, %r2088, %r1166;
	mul.wide.s32 	%rd729, %r1483, 4;
	add.s64 	%rd37, %rd2, %rd729;
	setp.ge.s32 	%p419, %r2093, %r475;
	@%p419 bra 	$L__BB1_676;
$L__BB1_675:
	mul.wide.u32 	%rd730, %r2093, 4;
	add.s64 	%rd731, %rd19, %rd730;
	ld.global.f32 	%f11339, [%rd731];
	add.s64 	%rd732, %rd37, %rd730;
	ld.global.f32 	%f11340, [%rd732];
	sub.f32 	%f11341, %f11339, %f11340;
	ld.global.f32 	%f11342, [%rd731+4];
	ld.global.f32 	%f11343, [%rd732+4];
	sub.f32 	%f11344, %f11342, %f11343;
	ld.global.f32 	%f11345, [%rd731+8];
	ld.global.f32 	%f11346, [%rd732+8];
	sub.f32 	%f11347, %f11345, %f11346;
	ld.global.f32 	%f11348, [%rd731+12];
	ld.global.f32 	%f11349, [%rd732+12];
	sub.f32 	%f11350, %f11348, %f11349;
	ld.global.f32 	%f11351, [%rd731+16];
	ld.global.f32 	%f11352, [%rd732+16];
	sub.f32 	%f11353, %f11351, %f11352;
	ld.global.f32 	%f11354, [%rd731+20];
	ld.global.f32 	%f11355, [%rd732+20];
	sub.f32 	%f11356, %f11354, %f11355;
	ld.global.f32 	%f11357, [%rd731+24];
	ld.global.f32 	%f11358, [%rd732+24];
	sub.f32 	%f11359, %f11357, %f11358;
	ld.global.f32 	%f11360, [%rd731+28];
	ld.global.f32 	%f11361, [%rd732+28];
	sub.f32 	%f11362, %f11360, %f11361;
	ld.global.f32 	%f11363, [%rd731+32];
	ld.global.f32 	%f11364, [%rd732+32];
	sub.f32 	%f11365, %f11363, %f11364;
	ld.global.f32 	%f11366, [%rd731+36];
	ld.global.f32 	%f11367, [%rd732+36];
	sub.f32 	%f11368, %f11366, %f11367;
	ld.global.f32 	%f11369, [%rd731+40];
	ld.global.f32 	%f11370, [%rd732+40];
	sub.f32 	%f11371, %f11369, %f11370;
	ld.global.f32 	%f11372, [%rd731+44];
	ld.global.f32 	%f11373, [%rd732+44];
	sub.f32 	%f11374, %f11372, %f11373;
	ld.global.f32 	%f11375, [%rd731+48];
	ld.global.f32 	%f11376, [%rd732+48];
	sub.f32 	%f11377, %f11375, %f11376;
	ld.global.f32 	%f11378, [%rd731+52];
	ld.global.f32 	%f11379, [%rd732+52];
	sub.f32 	%f11380, %f11378, %f11379;
	ld.global.f32 	%f11381, [%rd731+56];
	ld.global.f32 	%f11382, [%rd732+56];
	sub.f32 	%f11383, %f11381, %f11382;
	ld.global.f32 	%f11384, [%rd731+60];
	ld.global.f32 	%f11385, [%rd732+60];
	sub.f32 	%f11386, %f11384, %f11385;
	mul.f32 	%f11387, %f11341, %f11341;
	sub.f32 	%f11388, %f11387, %f18001;
	add.f32 	%f11389, %f18002, %f11388;
	sub.f32 	%f11390, %f18002, %f11389;
	add.f32 	%f11391, %f11388, %f11390;
	fma.rn.f32 	%f11392, %f11344, %f11344, %f11391;
	add.f32 	%f11393, %f11389, %f11392;
	sub.f32 	%f11394, %f11389, %f11393;
	add.f32 	%f11395, %f11392, %f11394;
	fma.rn.f32 	%f11396, %f11347, %f11347, %f11395;
	add.f32 	%f11397, %f11393, %f11396;
	sub.f32 	%f11398, %f11393, %f11397;
	add.f32 	%f11399, %f11396, %f11398;
	fma.rn.f32 	%f11400, %f11350, %f11350, %f11399;
	add.f32 	%f11401, %f11397, %f11400;
	sub.f32 	%f11402, %f11397, %f11401;
	add.f32 	%f11403, %f11400, %f11402;
	fma.rn.f32 	%f11404, %f11353, %f11353, %f11403;
	add.f32 	%f11405, %f11401, %f11404;
	sub.f32 	%f11406, %f11401, %f11405;
	add.f32 	%f11407, %f11404, %f11406;
	fma.rn.f32 	%f11408, %f11356, %f11356, %f11407;
	add.f32 	%f11409, %f11405, %f11408;
	sub.f32 	%f11410, %f11405, %f11409;
	add.f32 	%f11411, %f11408, %f11410;
	fma.rn.f32 	%f11412, %f11359, %f11359, %f11411;
	add.f32 	%f11413, %f11409, %f11412;
	sub.f32 	%f11414, %f11409, %f11413;
	add.f32 	%f11415, %f11412, %f11414;
	fma.rn.f32 	%f11416, %f11362, %f11362, %f11415;
	add.f32 	%f11417, %f11413, %f11416;
	sub.f32 	%f11418, %f11413, %f11417;
	add.f32 	%f11419, %f11416, %f11418;
	fma.rn.f32 	%f11420, %f11365, %f11365, %f11419;
	add.f32 	%f11421, %f11417, %f11420;
	sub.f32 	%f11422, %f11417, %f11421;
	add.f32 	%f11423, %f11420, %f11422;
	fma.rn.f32 	%f11424, %f11368, %f11368, %f11423;
	add.f32 	%f11425, %f11421, %f11424;
	sub.f32 	%f11426, %f11421, %f11425;
	add.f32 	%f11427, %f11424, %f11426;
	fma.rn.f32 	%f11428, %f11371, %f11371, %f11427;
	add.f32 	%f11429, %f11425, %f11428;
	sub.f32 	%f11430, %f11425, %f11429;
	add.f32 	%f11431, %f11428, %f11430;
	fma.rn.f32 	%f11432, %f11374, %f11374, %f11431;
	add.f32 	%f11433, %f11429, %f11432;
	sub.f32 	%f11434, %f11429, %f11433;
	add.f32 	%f11435, %f11432, %f11434;
	fma.rn.f32 	%f11436, %f11377, %f11377, %f11435;
	add.f32 	%f11437, %f11433, %f11436;
	sub.f32 	%f11438, %f11433, %f11437;
	add.f32 	%f11439, %f11436, %f11438;
	fma.rn.f32 	%f11440, %f11380, %f11380, %f11439;
	add.f32 	%f11441, %f11437, %f11440;
	sub.f32 	%f11442, %f11437, %f11441;
	add.f32 	%f11443, %f11440, %f11442;
	fma.rn.f32 	%f11444, %f11383, %f11383, %f11443;
	add.f32 	%f11445, %f11441, %f11444;
	sub.f32 	%f11446, %f11441, %f11445;
	add.f32 	%f11447, %f11444, %f11446;
	fma.rn.f32 	%f11448, %f11386, %f11386, %f11447;
	add.f32 	%f18002, %f11445, %f11448;
	sub.f32 	%f11449, %f18002, %f11445;
	sub.f32 	%f18001, %f11449, %f11448;
	add.s32 	%r2093, %r2093, 16;
	setp.lt.s32 	%p420, %r2093, %r475;
	@%p420 bra 	$L__BB1_675;
$L__BB1_676:
	setp.ge.s32 	%p421, %r2093, %r476;
	@%p421 bra 	$L__BB1_678;
$L__BB1_677:
	mul.wide.u32 	%rd733, %r2093, 4;
	add.s64 	%rd734, %rd19, %rd733;
	ld.global.f32 	%f11450, [%rd734];
	add.s64 	%rd735, %rd37, %rd733;
	ld.global.f32 	%f11451, [%rd735];
	sub.f32 	%f11452, %f11450, %f11451;
	ld.global.f32 	%f11453, [%rd734+4];
	ld.global.f32 	%f11454, [%rd735+4];
	sub.f32 	%f11455, %f11453, %f11454;
	ld.global.f32 	%f11456, [%rd734+8];
	ld.global.f32 	%f11457, [%rd735+8];
	sub.f32 	%f11458, %f11456, %f11457;
	ld.global.f32 	%f11459, [%rd734+12];
	ld.global.f32 	%f11460, [%rd735+12];
	sub.f32 	%f11461, %f11459, %f11460;
	ld.global.f32 	%f11462, [%rd734+16];
	ld.global.f32 	%f11463, [%rd735+16];
	sub.f32 	%f11464, %f11462, %f11463;
	ld.global.f32 	%f11465, [%rd734+20];
	ld.global.f32 	%f11466, [%rd735+20];
	sub.f32 	%f11467, %f11465, %f11466;
	ld.global.f32 	%f11468, [%rd734+24];
	ld.global.f32 	%f11469, [%rd735+24];
	sub.f32 	%f11470, %f11468, %f11469;
	ld.global.f32 	%f11471, [%rd734+28];
	ld.global.f32 	%f11472, [%rd735+28];
	sub.f32 	%f11473, %f11471, %f11472;
	mul.f32 	%f11474, %f11452, %f11452;
	sub.f32 	%f11475, %f11474, %f18001;
	add.f32 	%f11476, %f18002, %f11475;
	sub.f32 	%f11477, %f18002, %f11476;
	add.f32 	%f11478, %f11475, %f11477;
	fma.rn.f32 	%f11479, %f11455, %f11455, %f11478;
	add.f32 	%f11480, %f11476, %f11479;
	sub.f32 	%f11481, %f11476, %f11480;
	add.f32 	%f11482, %f11479, %f11481;
	fma.rn.f32 	%f11483, %f11458, %f11458, %f11482;
	add.f32 	%f11484, %f11480, %f11483;
	sub.f32 	%f11485, %f11480, %f11484;
	add.f32 	%f11486, %f11483, %f11485;
	fma.rn.f32 	%f11487, %f11461, %f11461, %f11486;
	add.f32 	%f11488, %f11484, %f11487;
	sub.f32 	%f11489, %f11484, %f11488;
	add.f32 	%f11490, %f11487, %f11489;
	fma.rn.f32 	%f11491, %f11464, %f11464, %f11490;
	add.f32 	%f11492, %f11488, %f11491;
	sub.f32 	%f11493, %f11488, %f11492;
	add.f32 	%f11494, %f11491, %f11493;
	fma.rn.f32 	%f11495, %f11467, %f11467, %f11494;
	add.f32 	%f11496, %f11492, %f11495;
	sub.f32 	%f11497, %f11492, %f11496;
	add.f32 	%f11498, %f11495, %f11497;
	fma.rn.f32 	%f11499, %f11470, %f11470, %f11498;
	add.f32 	%f11500, %f11496, %f11499;
	sub.f32 	%f11501, %f11496, %f11500;
	add.f32 	%f11502, %f11499, %f11501;
	fma.rn.f32 	%f11503, %f11473, %f11473, %f11502;
	add.f32 	%f18002, %f11500, %f11503;
	sub.f32 	%f11504, %f18002, %f11500;
	sub.f32 	%f18001, %f11504, %f11503;
	add.s32 	%r2093, %r2093, 8;
	setp.lt.s32 	%p422, %r2093, %r476;
	@%p422 bra 	$L__BB1_677;
$L__BB1_678:
	setp.ge.s32 	%p423, %r2093, %r477;
	@%p423 bra 	$L__BB1_687;
	add.s32 	%r1485, %r2093, 4;
	max.s32 	%r1486, %r477, %r1485;
	not.b32 	%r1487, %r2093;
	add.s32 	%r899, %r1486, %r1487;
	shr.u32 	%r1488, %r899, 2;
	add.s32 	%r900, %r1488, 1;
	setp.lt.u32 	%p424, %r899, 12;
	@%p424 bra 	$L__BB1_682;
	and.b32  	%r901, %r900, 2147483644;
	mov.b32 	%r2097, 0;
$L__BB1_681:
	.pragma "nounroll";
	mul.wide.u32 	%rd736, %r2093, 4;
	add.s64 	%rd737, %rd19, %rd736;
	ld.global.f32 	%f11506, [%rd737];
	add.s64 	%rd738, %rd37, %rd736;
	ld.global.f32 	%f11507, [%rd738];
	sub.f32 	%f11508, %f11506, %f11507;
	ld.global.f32 	%f11509, [%rd737+4];
	ld.global.f32 	%f11510, [%rd738+4];
	sub.f32 	%f11511, %f11509, %f11510;
	ld.global.f32 	%f11512, [%rd737+8];
	ld.global.f32 	%f11513, [%rd738+8];
	sub.f32 	%f11514, %f11512, %f11513;
	ld.global.f32 	%f11515, [%rd737+12];
	ld.global.f32 	%f11516, [%rd738+12];
	sub.f32 	%f11517, %f11515, %f11516;
	mul.f32 	%f11518, %f11508, %f11508;
	sub.f32 	%f11519, %f11518, %f18001;
	add.f32 	%f11520, %f18002, %f11519;
	sub.f32 	%f11521, %f18002, %f11520;
	add.f32 	%f11522, %f11519, %f11521;
	fma.rn.f32 	%f11523, %f11511, %f11511, %f11522;
	add.f32 	%f11524, %f11520, %f11523;
	sub.f32 	%f11525, %f11520, %f11524;
	add.f32 	%f11526, %f11523, %f11525;
	fma.rn.f32 	%f11527, %f11514, %f11514, %f11526;
	add.f32 	%f11528, %f11524, %f11527;
	sub.f32 	%f11529, %f11524, %f11528;
	add.f32 	%f11530, %f11527, %f11529;
	fma.rn.f32 	%f11531, %f11517, %f11517, %f11530;
	add.f32 	%f11532, %f11528, %f11531;
	ld.global.f32 	%f11533, [%rd737+16];
	ld.global.f32 	%f11534, [%rd738+16];
	sub.f32 	%f11535, %f11533, %f11534;
	ld.global.f32 	%f11536, [%rd737+20];
	ld.global.f32 	%f11537, [%rd738+20];
	sub.f32 	%f11538, %f11536, %f11537;
	ld.global.f32 	%f11539, [%rd737+24];
	ld.global.f32 	%f11540, [%rd738+24];
	sub.f32 	%f11541, %f11539, %f11540;
	ld.global.f32 	%f11542, [%rd737+28];
	ld.global.f32 	%f11543, [%rd738+28];
	sub.f32 	%f11544, %f11542, %f11543;
	sub.f32 	%f11545, %f11528, %f11532;
	add.f32 	%f11546, %f11531, %f11545;
	fma.rn.f32 	%f11547, %f11535, %f11535, %f11546;
	add.f32 	%f11548, %f11532, %f11547;
	sub.f32 	%f11549, %f11532, %f11548;
	add.f32 	%f11550, %f11547, %f11549;
	fma.rn.f32 	%f11551, %f11538, %f11538, %f11550;
	add.f32 	%f11552, %f11548, %f11551;
	sub.f32 	%f11553, %f11548, %f11552;
	add.f32 	%f11554, %f11551, %f11553;
	fma.rn.f32 	%f11555, %f11541, %f11541, %f11554;
	add.f32 	%f11556, %f11552, %f11555;
	sub.f32 	%f11557, %f11552, %f11556;
	add.f32 	%f11558, %f11555, %f11557;
	fma.rn.f32 	%f11559, %f11544, %f11544, %f11558;
	add.f32 	%f11560, %f11556, %f11559;
	ld.global.f32 	%f11561, [%rd737+32];
	ld.global.f32 	%f11562, [%rd738+32];
	sub.f32 	%f11563, %f11561, %f11562;
	ld.global.f32 	%f11564, [%rd737+36];
	ld.global.f32 	%f11565, [%rd738+36];
	sub.f32 	%f11566, %f11564, %f11565;
	ld.global.f32 	%f11567, [%rd737+40];
	ld.global.f32 	%f11568, [%rd738+40];
	sub.f32 	%f11569, %f11567, %f11568;
	ld.global.f32 	%f11570, [%rd737+44];
	ld.global.f32 	%f11571, [%rd738+44];
	sub.f32 	%f11572, %f11570, %f11571;
	sub.f32 	%f11573, %f11556, %f11560;
	add.f32 	%f11574, %f11559, %f11573;
	fma.rn.f32 	%f11575, %f11563, %f11563, %f11574;
	add.f32 	%f11576, %f11560, %f11575;
	sub.f32 	%f11577, %f11560, %f11576;
	add.f32 	%f11578, %f11575, %f11577;
	fma.rn.f32 	%f11579, %f11566, %f11566, %f11578;
	add.f32 	%f11580, %f11576, %f11579;
	sub.f32 	%f11581, %f11576, %f11580;
	add.f32 	%f11582, %f11579, %f11581;
	fma.rn.f32 	%f11583, %f11569, %f11569, %f11582;
	add.f32 	%f11584, %f11580, %f11583;
	sub.f32 	%f11585, %f11580, %f11584;
	add.f32 	%f11586, %f11583, %f11585;
	fma.rn.f32 	%f11587, %f11572, %f11572, %f11586;
	add.f32 	%f11588, %f11584, %f11587;
	ld.global.f32 	%f11589, [%rd737+48];
	ld.global.f32 	%f11590, [%rd738+48];
	sub.f32 	%f11591, %f11589, %f11590;
	ld.global.f32 	%f11592, [%rd737+52];
	ld.global.f32 	%f11593, [%rd738+52];
	sub.f32 	%f11594, %f11592, %f11593;
	ld.global.f32 	%f11595, [%rd737+56];
	ld.global.f32 	%f11596, [%rd738+56];
	sub.f32 	%f11597, %f11595, %f11596;
	ld.global.f32 	%f11598, [%rd737+60];
	ld.global.f32 	%f11599, [%rd738+60];
	sub.f32 	%f11600, %f11598, %f11599;
	sub.f32 	%f11601, %f11584, %f11588;
	add.f32 	%f11602, %f11587, %f11601;
	fma.rn.f32 	%f11603, %f11591, %f11591, %f11602;
	add.f32 	%f11604, %f11588, %f11603;
	sub.f32 	%f11605, %f11588, %f11604;
	add.f32 	%f11606, %f11603, %f11605;
	fma.rn.f32 	%f11607, %f11594, %f11594, %f11606;
	add.f32 	%f11608, %f11604, %f11607;
	sub.f32 	%f11609, %f11604, %f11608;
	add.f32 	%f11610, %f11607, %f11609;
	fma.rn.f32 	%f11611, %f11597, %f11597, %f11610;
	add.f32 	%f11612, %f11608, %f11611;
	sub.f32 	%f11613, %f11608, %f11612;
	add.f32 	%f11614, %f11611, %f11613;
	fma.rn.f32 	%f11615, %f11600, %f11600, %f11614;
	add.f32 	%f18002, %f11612, %f11615;
	sub.f32 	%f11616, %f18002, %f11612;
	sub.f32 	%f18001, %f11616, %f11615;
	add.s32 	%r2093, %r2093, 16;
	add.s32 	%r2097, %r2097, 4;
	setp.ne.s32 	%p425, %r2097, %r901;
	@%p425 bra 	$L__BB1_681;
$L__BB1_682:
	and.b32  	%r1491, %r900, 3;
	setp.eq.s32 	%p426, %r1491, 0;
	@%p426 bra 	$L__BB1_687;
	setp.eq.s32 	%p427, %r1491, 1;
	@%p427 bra 	$L__BB1_685;
	mul.wide.u32 	%rd739, %r2093, 4;
	add.s64 	%rd740, %rd19, %rd739;
	ld.global.f32 	%f11618, [%rd740];
	add.s64 	%rd741, %rd37, %rd739;
	ld.global.f32 	%f11619, [%rd741];
	sub.f32 	%f11620, %f11618, %f11619;
	ld.global.f32 	%f11621, [%rd740+4];
	ld.global.f32 	%f11622, [%rd741+4];
	sub.f32 	%f11623, %f11621, %f11622;
	ld.global.f32 	%f11624, [%rd740+8];
	ld.global.f32 	%f11625, [%rd741+8];
	sub.f32 	%f11626, %f11624, %f11625;
	ld.global.f32 	%f11627, [%rd740+12];
	ld.global.f32 	%f11628, [%rd741+12];
	sub.f32 	%f11629, %f11627, %f11628;
	mul.f32 	%f11630, %f11620, %f11620;
	sub.f32 	%f11631, %f11630, %f18001;
	add.f32 	%f11632, %f18002, %f11631;
	sub.f32 	%f11633, %f18002, %f11632;
	add.f32 	%f11634, %f11631, %f11633;
	fma.rn.f32 	%f11635, %f11623, %f11623, %f11634;
	add.f32 	%f11636, %f11632, %f11635;
	sub.f32 	%f11637, %f11632, %f11636;
	add.f32 	%f11638, %f11635, %f11637;
	fma.rn.f32 	%f11639, %f11626, %f11626, %f11638;
	add.f32 	%f11640, %f11636, %f11639;
	sub.f32 	%f11641, %f11636, %f11640;
	add.f32 	%f11642, %f11639, %f11641;
	fma.rn.f32 	%f11643, %f11629, %f11629, %f11642;
	add.f32 	%f11644, %f11640, %f11643;
	ld.global.f32 	%f11645, [%rd740+16];
	ld.global.f32 	%f11646, [%rd741+16];
	sub.f32 	%f11647, %f11645, %f11646;
	ld.global.f32 	%f11648, [%rd740+20];
	ld.global.f32 	%f11649, [%rd741+20];
	sub.f32 	%f11650, %f11648, %f11649;
	ld.global.f32 	%f11651, [%rd740+24];
	ld.global.f32 	%f11652, [%rd741+24];
	sub.f32 	%f11653, %f11651, %f11652;
	ld.global.f32 	%f11654, [%rd740+28];
	ld.global.f32 	%f11655, [%rd741+28];
	sub.f32 	%f11656, %f11654, %f11655;
	sub.f32 	%f11657, %f11640, %f11644;
	add.f32 	%f11658, %f11643, %f11657;
	fma.rn.f32 	%f11659, %f11647, %f11647, %f11658;
	add.f32 	%f11660, %f11644, %f11659;
	sub.f32 	%f11661, %f11644, %f11660;
	add.f32 	%f11662, %f11659, %f11661;
	fma.rn.f32 	%f11663, %f11650, %f11650, %f11662;
	add.f32 	%f11664, %f11660, %f11663;
	sub.f32 	%f11665, %f11660, %f11664;
	add.f32 	%f11666, %f11663, %f11665;
	fma.rn.f32 	%f11667, %f11653, %f11653, %f11666;
	add.f32 	%f11668, %f11664, %f11667;
	sub.f32 	%f11669, %f11664, %f11668;
	add.f32 	%f11670, %f11667, %f11669;
	fma.rn.f32 	%f11671, %f11656, %f11656, %f11670;
	add.f32 	%f18002, %f11668, %f11671;
	sub.f32 	%f11672, %f18002, %f11668;
	sub.f32 	%f18001, %f11672, %f11671;
	add.s32 	%r2093, %r2093, 8;
$L__BB1_685:
	and.b32  	%r1492, %r899, 4;
	setp.ne.s32 	%p428, %r1492, 0;
	@%p428 bra 	$L__BB1_687;
	mul.wide.u32 	%rd742, %r2093, 4;
	add.s64 	%rd743, %rd19, %rd742;
	ld.global.f32 	%f11673, [%rd743];
	add.s64 	%rd744, %rd37, %rd742;
	ld.global.f32 	%f11674, [%rd744];
	sub.f32 	%f11675, %f11673, %f11674;
	ld.global.f32 	%f11676, [%rd743+4];
	ld.global.f32 	%f11677, [%rd744+4];
	sub.f32 	%f11678, %f11676, %f11677;
	ld.global.f32 	%f11679, [%rd743+8];
	ld.global.f32 	%f11680, [%rd744+8];
	sub.f32 	%f11681, %f11679, %f11680;
	ld.global.f32 	%f11682, [%rd743+12];
	ld.global.f32 	%f11683, [%rd744+12];
	sub.f32 	%f11684, %f11682, %f11683;
	mul.f32 	%f11685, %f11675, %f11675;
	sub.f32 	%f11686, %f11685, %f18001;
	add.f32 	%f11687, %f18002, %f11686;
	sub.f32 	%f11688, %f18002, %f11687;
	add.f32 	%f11689, %f11686, %f11688;
	fma.rn.f32 	%f11690, %f11678, %f11678, %f11689;
	add.f32 	%f11691, %f11687, %f11690;
	sub.f32 	%f11692, %f11687, %f11691;
	add.f32 	%f11693, %f11690, %f11692;
	fma.rn.f32 	%f11694, %f11681, %f11681, %f11693;
	add.f32 	%f11695, %f11691, %f11694;
	sub.f32 	%f11696, %f11691, %f11695;
	add.f32 	%f11697, %f11694, %f11696;
	fma.rn.f32 	%f11698, %f11684, %f11684, %f11697;
	add.f32 	%f18002, %f11695, %f11698;
	sub.f32 	%f11699, %f18002, %f11695;
	sub.f32 	%f18001, %f11699, %f11698;
	add.s32 	%r2093, %r2093, 4;
$L__BB1_687:
	setp.le.s32 	%p429, %r1166, %r2093;
	@%p429 bra 	$L__BB1_699;
	sub.s32 	%r913, %r1166, %r2093;
	add.s32 	%r1493, %r913, -1;
	and.b32  	%r914, %r913, 7;
	setp.lt.u32 	%p430, %r1493, 7;
	@%p430 bra 	$L__BB1_691;
	and.b32  	%r915, %r913, -8;
	mov.b32 	%r2104, 0;
$L__BB1_690:
	.pragma "nounroll";
	mul.wide.u32 	%rd745, %r2093, 4;
	add.s64 	%rd746, %rd19, %rd745;
	ld.global.f32 	%f11701, [%rd746];
	add.s64 	%rd747, %rd37, %rd745;
	ld.global.f32 	%f11702, [%rd747];
	sub.f32 	%f11703, %f11701, %f11702;
	mul.f32 	%f11704, %f11703, %f11703;
	sub.f32 	%f11705, %f11704, %f18001;
	add.f32 	%f11706, %f18002, %f11705;
	ld.global.f32 	%f11707, [%rd746+4];
	ld.global.f32 	%f11708, [%rd747+4];
	sub.f32 	%f11709, %f11707, %f11708;
	sub.f32 	%f11710, %f18002, %f11706;
	add.f32 	%f11711, %f11705, %f11710;
	fma.rn.f32 	%f11712, %f11709, %f11709, %f11711;
	add.f32 	%f11713, %f11706, %f11712;
	ld.global.f32 	%f11714, [%rd746+8];
	ld.global.f32 	%f11715, [%rd747+8];
	sub.f32 	%f11716, %f11714, %f11715;
	sub.f32 	%f11717, %f11706, %f11713;
	add.f32 	%f11718, %f11712, %f11717;
	fma.rn.f32 	%f11719, %f11716, %f11716, %f11718;
	add.f32 	%f11720, %f11713, %f11719;
	ld.global.f32 	%f11721, [%rd746+12];
	ld.global.f32 	%f11722, [%rd747+12];
	sub.f32 	%f11723, %f11721, %f11722;
	sub.f32 	%f11724, %f11713, %f11720;
	add.f32 	%f11725, %f11719, %f11724;
	fma.rn.f32 	%f11726, %f11723, %f11723, %f11725;
	add.f32 	%f11727, %f11720, %f11726;
	ld.global.f32 	%f11728, [%rd746+16];
	ld.global.f32 	%f11729, [%rd747+16];
	sub.f32 	%f11730, %f11728, %f11729;
	sub.f32 	%f11731, %f11720, %f11727;
	add.f32 	%f11732, %f11726, %f11731;
	fma.rn.f32 	%f11733, %f11730, %f11730, %f11732;
	add.f32 	%f11734, %f11727, %f11733;
	ld.global.f32 	%f11735, [%rd746+20];
	ld.global.f32 	%f11736, [%rd747+20];
	sub.f32 	%f11737, %f11735, %f11736;
	sub.f32 	%f11738, %f11727, %f11734;
	add.f32 	%f11739, %f11733, %f11738;
	fma.rn.f32 	%f11740, %f11737, %f11737, %f11739;
	add.f32 	%f11741, %f11734, %f11740;
	ld.global.f32 	%f11742, [%rd746+24];
	ld.global.f32 	%f11743, [%rd747+24];
	sub.f32 	%f11744, %f11742, %f11743;
	sub.f32 	%f11745, %f11734, %f11741;
	add.f32 	%f11746, %f11740, %f11745;
	fma.rn.f32 	%f11747, %f11744, %f11744, %f11746;
	add.f32 	%f11748, %f11741, %f11747;
	ld.global.f32 	%f11749, [%rd746+28];
	ld.global.f32 	%f11750, [%rd747+28];
	sub.f32 	%f11751, %f11749, %f11750;
	sub.f32 	%f11752, %f11741, %f11748;
	add.f32 	%f11753, %f11747, %f11752;
	fma.rn.f32 	%f11754, %f11751, %f11751, %f11753;
	add.f32 	%f18002, %f11748, %f11754;
	sub.f32 	%f11755, %f18002, %f11748;
	sub.f32 	%f18001, %f11755, %f11754;
	add.s32 	%r2093, %r2093, 8;
	add.s32 	%r2104, %r2104, 8;
	setp.ne.s32 	%p431, %r2104, %r915;
	@%p431 bra 	$L__BB1_690;
$L__BB1_691:
	setp.eq.s32 	%p432, %r914, 0;
	@%p432 bra 	$L__BB1_699;
	and.b32  	%r921, %r913, 3;
	setp.lt.u32 	%p433, %r914, 4;
	@%p433 bra 	$L__BB1_694;
	mul.wide.u32 	%rd748, %r2093, 4;
	add.s64 	%rd749, %rd19, %rd748;
	ld.global.f32 	%f11757, [%rd749];
	add.s64 	%rd750, %rd37, %rd748;
	ld.global.f32 	%f11758, [%rd750];
	sub.f32 	%f11759, %f11757, %f11758;
	mul.f32 	%f11760, %f11759, %f11759;
	sub.f32 	%f11761, %f11760, %f18001;
	add.f32 	%f11762, %f18002, %f11761;
	ld.global.f32 	%f11763, [%rd749+4];
	ld.global.f32 	%f11764, [%rd750+4];
	sub.f32 	%f11765, %f11763, %f11764;
	sub.f32 	%f11766, %f18002, %f11762;
	add.f32 	%f11767, %f11761, %f11766;
	fma.rn.f32 	%f11768, %f11765, %f11765, %f11767;
	add.f32 	%f11769, %f11762, %f11768;
	ld.global.f32 	%f11770, [%rd749+8];
	ld.global.f32 	%f11771, [%rd750+8];
	sub.f32 	%f11772, %f11770, %f11771;
	sub.f32 	%f11773, %f11762, %f11769;
	add.f32 	%f11774, %f11768, %f11773;
	fma.rn.f32 	%f11775, %f11772, %f11772, %f11774;
	add.f32 	%f11776, %f11769, %f11775;
	ld.global.f32 	%f11777, [%rd749+12];
	ld.global.f32 	%f11778, [%rd750+12];
	sub.f32 	%f11779, %f11777, %f11778;
	sub.f32 	%f11780, %f11769, %f11776;
	add.f32 	%f11781, %f11775, %f11780;
	fma.rn.f32 	%f11782, %f11779, %f11779, %f11781;
	add.f32 	%f18002, %f11776, %f11782;
	sub.f32 	%f11783, %f18002, %f11776;
	sub.f32 	%f18001, %f11783, %f11782;
	add.s32 	%r2093, %r2093, 4;
$L__BB1_694:
	setp.eq.s32 	%p434, %r921, 0;
	@%p434 bra 	$L__BB1_699;
	setp.eq.s32 	%p435, %r921, 1;
	@%p435 bra 	$L__BB1_697;
	mul.wide.u32 	%rd751, %r2093, 4;
	add.s64 	%rd752, %rd19, %rd751;
	ld.global.f32 	%f11785, [%rd752];
	add.s64 	%rd753, %rd37, %rd751;
	ld.global.f32 	%f11786, [%rd753];
	sub.f32 	%f11787, %f11785, %f11786;
	mul.f32 	%f11788, %f11787, %f11787;
	sub.f32 	%f11789, %f11788, %f18001;
	add.f32 	%f11790, %f18002, %f11789;
	ld.global.f32 	%f11791, [%rd752+4];
	ld.global.f32 	%f11792, [%rd753+4];
	sub.f32 	%f11793, %f11791, %f11792;
	sub.f32 	%f11794, %f18002, %f11790;
	add.f32 	%f11795, %f11789, %f11794;
	fma.rn.f32 	%f11796, %f11793, %f11793, %f11795;
	add.f32 	%f18002, %f11790, %f11796;
	sub.f32 	%f11797, %f18002, %f11790;
	sub.f32 	%f18001, %f11797, %f11796;
	add.s32 	%r2093, %r2093, 2;
$L__BB1_697:
	and.b32  	%r1495, %r913, 1;
	setp.eq.b32 	%p436, %r1495, 1;
	not.pred 	%p437, %p436;
	@%p437 bra 	$L__BB1_699;
	mul.wide.u32 	%rd754, %r2093, 4;
	add.s64 	%rd755, %rd19, %rd754;
	ld.global.f32 	%f11798, [%rd755];
	add.s64 	%rd756, %rd37, %rd754;
	ld.global.f32 	%f11799, [%rd756];
	sub.f32 	%f11800, %f11798, %f11799;
	mul.f32 	%f11801, %f11800, %f11800;
	sub.f32 	%f11802, %f11801, %f18001;
	add.f32 	%f18002, %f18002, %f11802;
$L__BB1_699:
	setp.lt.f32 	%p438, %f18002, %f18191;
	selp.f32 	%f18191, %f18002, %f18191, %p438;
	selp.b32 	%r2207, %r2088, %r2207, %p438;
$L__BB1_700:
	add.s32 	%r2088, %r2088, 1;
	setp.ne.s32 	%p439, %r2088, %r1165;
	@%p439 bra 	$L__BB1_670;
	add.s32 	%r2110, %r2110, 1;
$L__BB1_702:
	setp.neu.f32 	%p440, %f18191, 0f7F7FFFFF;
	@%p440 bra 	$L__BB1_777;
	ld.param.u32 	%r1673, [cluster_search_param_9];
	add.s32 	%r932, %r1673, -1;
	mov.f32 	%f18191, 0f7F7FFFFF;
	min.s32 	%r1496, %r1673, %r932;
	setp.le.s32 	%p441, %r1496, %r2110;
	@%p441 bra 	$L__BB1_740;
	ld.param.u32 	%r1674, [cluster_search_param_9];
	min.s32 	%r933, %r1674, %r932;
	mov.f32 	%f18191, 0f7F7FFFFF;
	mov.u32 	%r2111, %r2110;
$L__BB1_705:
	mul.wide.s32 	%rd757, %r2111, 4;
	add.s64 	%rd758, %rd6, %rd757;
	ld.local.u32 	%r937, [%rd758];
	mul.wide.s32 	%rd759, %r937, 4;
	add.s64 	%rd760, %rd4, %rd759;
	ld.global.u32 	%r1497, [%rd760];
	setp.eq.s32 	%p442, %r1497, 0;
	@%p442 bra 	$L__BB1_739;
	mov.b32 	%r2114, 0;
$L__BB1_707:
	mul.wide.u32 	%rd761, %r2114, 4;
	add.s64 	%rd762, %rd1, %rd761;
	ld.global.u32 	%r1499, [%rd762];
	setp.ne.s32 	%p443, %r1499, %r937;
	@%p443 bra 	$L__BB1_737;
	setp.lt.s32 	%p444, %r1166, 32;
	mov.f32 	%f18041, 0f00000000;
	mov.b32 	%r2119, 0;
	mov.f32 	%f18042, %f18041;
	@%p444 bra 	$L__BB1_711;
	mov.b32 	%r2119, 0;
	mov.f32 	%f18042, 0f00000000;
	mov.f32 	%f18041, %f18042;
$L__BB1_710:
	mul.wide.u32 	%rd763, %r2119, 4;
	add.s64 	%rd764, %rd19, %rd763;
	ld.global.f32 	%f11807, [%rd764];
	mul.lo.s32 	%r1502, %r2114, %r1166;
	mul.wide.s32 	%rd765, %r1502, 4;
	add.s64 	%rd766, %rd2, %rd765;
	add.s64 	%rd767, %rd766, %rd763;
	ld.global.f32 	%f11808, [%rd767];
	sub.f32 	%f11809, %f11807, %f11808;
	ld.global.f32 	%f11810, [%rd764+4];
	ld.global.f32 	%f11811, [%rd767+4];
	sub.f32 	%f11812, %f11810, %f11811;
	ld.global.f32 	%f11813, [%rd764+8];
	ld.global.f32 	%f11814, [%rd767+8];
	sub.f32 	%f11815, %f11813, %f11814;
	ld.global.f32 	%f11816, [%rd764+12];
	ld.global.f32 	%f11817, [%rd767+12];
	sub.f32 	%f11818, %f11816, %f11817;
	ld.global.f32 	%f11819, [%rd764+16];
	ld.global.f32 	%f11820, [%rd767+16];
	sub.f32 	%f11821, %f11819, %f11820;
	ld.global.f32 	%f11822, [%rd764+20];
	ld.global.f32 	%f11823, [%rd767+20];
	sub.f32 	%f11824, %f11822, %f11823;
	ld.global.f32 	%f11825, [%rd764+24];
	ld.global.f32 	%f11826, [%rd767+24];
	sub.f32 	%f11827, %f11825, %f11826;
	ld.global.f32 	%f11828, [%rd764+28];
	ld.global.f32 	%f11829, [%rd767+28];
	sub.f32 	%f11830, %f11828, %f11829;
	ld.global.f32 	%f11831, [%rd764+32];
	ld.global.f32 	%f11832, [%rd767+32];
	sub.f32 	%f11833, %f11831, %f11832;
	ld.global.f32 	%f11834, [%rd764+36];
	ld.global.f32 	%f11835, [%rd767+36];
	sub.f32 	%f11836, %f11834, %f11835;
	ld.global.f32 	%f11837, [%rd764+40];
	ld.global.f32 	%f11838, [%rd767+40];
	sub.f32 	%f11839, %f11837, %f11838;
	ld.global.f32 	%f11840, [%rd764+44];
	ld.global.f32 	%f11841, [%rd767+44];
	sub.f32 	%f11842, %f11840, %f11841;
	ld.global.f32 	%f11843, [%rd764+48];
	ld.global.f32 	%f11844, [%rd767+48];
	sub.f32 	%f11845, %f11843, %f11844;
	ld.global.f32 	%f11846, [%rd764+52];
	ld.global.f32 	%f11847, [%rd767+52];
	sub.f32 	%f11848, %f11846, %f11847;
	ld.global.f32 	%f11849, [%rd764+56];
	ld.global.f32 	%f11850, [%rd767+56];
	sub.f32 	%f11851, %f11849, %f11850;
	ld.global.f32 	%f11852, [%rd764+60];
	ld.global.f32 	%f11853, [%rd767+60];
	sub.f32 	%f11854, %f11852, %f11853;
	ld.global.f32 	%f11855, [%rd764+64];
	ld.global.f32 	%f11856, [%rd767+64];
	sub.f32 	%f11857, %f11855, %f11856;
	ld.global.f32 	%f11858, [%rd764+68];
	ld.global.f32 	%f11859, [%rd767+68];
	sub.f32 	%f11860, %f11858, %f11859;
	ld.global.f32 	%f11861, [%rd764+72];
	ld.global.f32 	%f11862, [%rd767+72];
	sub.f32 	%f11863, %f11861, %f11862;
	ld.global.f32 	%f11864, [%rd764+76];
	ld.global.f32 	%f11865, [%rd767+76];
	sub.f32 	%f11866, %f11864, %f11865;
	ld.global.f32 	%f11867, [%rd764+80];
	ld.global.f32 	%f11868, [%rd767+80];
	sub.f32 	%f11869, %f11867, %f11868;
	ld.global.f32 	%f11870, [%rd764+84];
	ld.global.f32 	%f11871, [%rd767+84];
	sub.f32 	%f11872, %f11870, %f11871;
	ld.global.f32 	%f11873, [%rd764+88];
	ld.global.f32 	%f11874, [%rd767+88];
	sub.f32 	%f11875, %f11873, %f11874;
	ld.global.f32 	%f11876, [%rd764+92];
	ld.global.f32 	%f11877, [%rd767+92];
	sub.f32 	%f11878, %f11876, %f11877;
	ld.global.f32 	%f11879, [%rd764+96];
	ld.global.f32 	%f11880, [%rd767+96];
	sub.f32 	%f11881, %f11879, %f11880;
	ld.global.f32 	%f11882, [%rd764+100];
	ld.global.f32 	%f11883, [%rd767+100];
	sub.f32 	%f11884, %f11882, %f11883;
	ld.global.f32 	%f11885, [%rd764+104];
	ld.global.f32 	%f11886, [%rd767+104];
	sub.f32 	%f11887, %f11885, %f11886;
	ld.global.f32 	%f11888, [%rd764+108];
	ld.global.f32 	%f11889, [%rd767+108];
	sub.f32 	%f11890, %f11888, %f11889;
	ld.global.f32 	%f11891, [%rd764+112];
	ld.global.f32 	%f11892, [%rd767+112];
	sub.f32 	%f11893, %f11891, %f11892;
	ld.global.f32 	%f11894, [%rd764+116];
	ld.global.f32 	%f11895, [%rd767+116];
	sub.f32 	%f11896, %f11894, %f11895;
	ld.global.f32 	%f11897, [%rd764+120];
	ld.global.f32 	%f11898, [%rd767+120];
	sub.f32 	%f11899, %f11897, %f11898;
	ld.global.f32 	%f11900, [%rd764+124];
	ld.global.f32 	%f11901, [%rd767+124];
	sub.f32 	%f11902, %f11900, %f11901;
	mul.f32 	%f11903, %f11809, %f11809;
	sub.f32 	%f11904, %f11903, %f18041;
	add.f32 	%f11905, %f18042, %f11904;
	sub.f32 	%f11906, %f18042, %f11905;
	add.f32 	%f11907, %f11904, %f11906;
	fma.rn.f32 	%f11908, %f11812, %f11812, %f11907;
	add.f32 	%f11909, %f11905, %f11908;
	sub.f32 	%f11910, %f11905, %f11909;
	add.f32 	%f11911, %f11908, %f11910;
	fma.rn.f32 	%f11912, %f11815, %f11815, %f11911;
	add.f32 	%f11913, %f11909, %f11912;
	sub.f32 	%f11914, %f11909, %f11913;
	add.f32 	%f11915, %f11912, %f11914;
	fma.rn.f32 	%f11916, %f11818, %f11818, %f11915;
	add.f32 	%f11917, %f11913, %f11916;
	sub.f32 	%f11918, %f11913, %f11917;
	add.f32 	%f11919, %f11916, %f11918;
	fma.rn.f32 	%f11920, %f11821, %f11821, %f11919;
	add.f32 	%f11921, %f11917, %f11920;
	sub.f32 	%f11922, %f11917, %f11921;
	add.f32 	%f11923, %f11920, %f11922;
	fma.rn.f32 	%f11924, %f11824, %f11824, %f11923;
	add.f32 	%f11925, %f11921, %f11924;
	sub.f32 	%f11926, %f11921, %f11925;
	add.f32 	%f11927, %f11924, %f11926;
	fma.rn.f32 	%f11928, %f11827, %f11827, %f11927;
	add.f32 	%f11929, %f11925, %f11928;
	sub.f32 	%f11930, %f11925, %f11929;
	add.f32 	%f11931, %f11928, %f11930;
	fma.rn.f32 	%f11932, %f11830, %f11830, %f11931;
	add.f32 	%f11933, %f11929, %f11932;
	sub.f32 	%f11934, %f11929, %f11933;
	add.f32 	%f11935, %f11932, %f11934;
	fma.rn.f32 	%f11936, %f11833, %f11833, %f11935;
	add.f32 	%f11937, %f11933, %f11936;
	sub.f32 	%f11938, %f11933, %f11937;
	add.f32 	%f11939, %f11936, %f11938;
	fma.rn.f32 	%f11940, %f11836, %f11836, %f11939;
	add.f32 	%f11941, %f11937, %f11940;
	sub.f32 	%f11942, %f11937, %f11941;
	add.f32 	%f11943, %f11940, %f11942;
	fma.rn.f32 	%f11944, %f11839, %f11839, %f11943;
	add.f32 	%f11945, %f11941, %f11944;
	sub.f32 	%f11946, %f11941, %f11945;
	add.f32 	%f11947, %f11944, %f11946;
	fma.rn.f32 	%f11948, %f11842, %f11842, %f11947;
	add.f32 	%f11949, %f11945, %f11948;
	sub.f32 	%f11950, %f11945, %f11949;
	add.f32 	%f11951, %f11948, %f11950;
	fma.rn.f32 	%f11952, %f11845, %f11845, %f11951;
	add.f32 	%f11953, %f11949, %f11952;
	sub.f32 	%f11954, %f11949, %f11953;
	add.f32 	%f11955, %f11952, %f11954;
	fma.rn.f32 	%f11956, %f11848, %f11848, %f11955;
	add.f32 	%f11957, %f11953, %f11956;
	sub.f32 	%f11958, %f11953, %f11957;
	add.f32 	%f11959, %f11956, %f11958;
	fma.rn.f32 	%f11960, %f11851, %f11851, %f11959;
	add.f32 	%f11961, %f11957, %f11960;
	sub.f32 	%f11962, %f11957, %f11961;
	add.f32 	%f11963, %f11960, %f11962;
	fma.rn.f32 	%f11964, %f11854, %f11854, %f11963;
	add.f32 	%f11965, %f11961, %f11964;
	sub.f32 	%f11966, %f11961, %f11965;
	add.f32 	%f11967, %f11964, %f11966;
	fma.rn.f32 	%f11968, %f11857, %f11857, %f11967;
	add.f32 	%f11969, %f11965, %f11968;
	sub.f32 	%f11970, %f11965, %f11969;
	add.f32 	%f11971, %f11968, %f11970;
	fma.rn.f32 	%f11972, %f11860, %f11860, %f11971;
	add.f32 	%f11973, %f11969, %f11972;
	sub.f32 	%f11974, %f11969, %f11973;
	add.f32 	%f11975, %f11972, %f11974;
	fma.rn.f32 	%f11976, %f11863, %f11863, %f11975;
	add.f32 	%f11977, %f11973, %f11976;
	sub.f32 	%f11978, %f11973, %f11977;
	add.f32 	%f11979, %f11976, %f11978;
	fma.rn.f32 	%f11980, %f11866, %f11866, %f11979;
	add.f32 	%f11981, %f11977, %f11980;
	sub.f32 	%f11982, %f11977, %f11981;
	add.f32 	%f11983, %f11980, %f11982;
	fma.rn.f32 	%f11984, %f11869, %f11869, %f11983;
	add.f32 	%f11985, %f11981, %f11984;
	sub.f32 	%f11986, %f11981, %f11985;
	add.f32 	%f11987, %f11984, %f11986;
	fma.rn.f32 	%f11988, %f11872, %f11872, %f11987;
	add.f32 	%f11989, %f11985, %f11988;
	sub.f32 	%f11990, %f11985, %f11989;
	add.f32 	%f11991, %f11988, %f11990;
	fma.rn.f32 	%f11992, %f11875, %f11875, %f11991;
	add.f32 	%f11993, %f11989, %f11992;
	sub.f32 	%f11994, %f11989, %f11993;
	add.f32 	%f11995, %f11992, %f11994;
	fma.rn.f32 	%f11996, %f11878, %f11878, %f11995;
	add.f32 	%f11997, %f11993, %f11996;
	sub.f32 	%f11998, %f11993, %f11997;
	add.f32 	%f11999, %f11996, %f11998;
	fma.rn.f32 	%f12000, %f11881, %f11881, %f11999;
	add.f32 	%f12001, %f11997, %f12000;
	sub.f32 	%f12002, %f11997, %f12001;
	add.f32 	%f12003, %f12000, %f12002;
	fma.rn.f32 	%f12004, %f11884, %f11884, %f12003;
	add.f32 	%f12005, %f12001, %f12004;
	sub.f32 	%f12006, %f12001, %f12005;
	add.f32 	%f12007, %f12004, %f12006;
	fma.rn.f32 	%f12008, %f11887, %f11887, %f12007;
	add.f32 	%f12009, %f12005, %f12008;
	sub.f32 	%f12010, %f12005, %f12009;
	add.f32 	%f12011, %f12008, %f12010;
	fma.rn.f32 	%f12012, %f11890, %f11890, %f12011;
	add.f32 	%f12013, %f12009, %f12012;
	sub.f32 	%f12014, %f12009, %f12013;
	add.f32 	%f12015, %f12012, %f12014;
	fma.rn.f32 	%f12016, %f11893, %f11893, %f12015;
	add.f32 	%f12017, %f12013, %f12016;
	sub.f32 	%f12018, %f12013, %f12017;
	add.f32 	%f12019, %f12016, %f12018;
	fma.rn.f32 	%f12020, %f11896, %f11896, %f12019;
	add.f32 	%f12021, %f12017, %f12020;
	sub.f32 	%f12022, %f12017, %f12021;
	add.f32 	%f12023, %f12020, %f12022;
	fma.rn.f32 	%f12024, %f11899, %f11899, %f12023;
	add.f32 	%f12025, %f12021, %f12024;
	sub.f32 	%f12026, %f12021, %f12025;
	add.f32 	%f12027, %f12024, %f12026;
	fma.rn.f32 	%f12028, %f11902, %f11902, %f12027;
	add.f32 	%f18042, %f12025, %f12028;
	sub.f32 	%f12029, %f18042, %f12025;
	sub.f32 	%f18041, %f12029, %f12028;
	add.s32 	%r2119, %r2119, 32;
	add.s32 	%r1503, %r1166, -31;
	setp.lt.s32 	%p445, %r2119, %r1503;
	@%p445 bra 	$L__BB1_710;
$L__BB1_711:
	mul.lo.s32 	%r1504, %r2114, %r1166;
	mul.wide.s32 	%rd768, %r1504, 4;
	add.s64 	%rd38, %rd2, %rd768;
	setp.ge.s32 	%p446, %r2119, %r475;
	@%p446 bra 	$L__BB1_713;
$L__BB1_712:
	mul.wide.u32 	%rd769, %r2119, 4;
	add.s64 	%rd770, %rd19, %rd769;
	ld.global.f32 	%f12030, [%rd770];
	add.s64 	%rd771, %rd38, %rd769;
	ld.global.f32 	%f12031, [%rd771];
	sub.f32 	%f12032, %f12030, %f12031;
	ld.global.f32 	%f12033, [%rd770+4];
	ld.global.f32 	%f12034, [%rd771+4];
	sub.f32 	%f12035, %f12033, %f12034;
	ld.global.f32 	%f12036, [%rd770+8];
	ld.global.f32 	%f12037, [%rd771+8];
	sub.f32 	%f12038, %f12036, %f12037;
	ld.global.f32 	%f12039, [%rd770+12];
	ld.global.f32 	%f12040, [%rd771+12];
	sub.f32 	%f12041, %f12039, %f12040;
	ld.global.f32 	%f12042, [%rd770+16];
	ld.global.f32 	%f12043, [%rd771+16];
	sub.f32 	%f12044, %f12042, %f12043;
	ld.global.f32 	%f12045, [%rd770+20];
	ld.global.f32 	%f12046, [%rd771+20];
	sub.f32 	%f12047, %f12045, %f12046;
	ld.global.f32 	%f12048, [%rd770+24];
	ld.global.f32 	%f12049, [%rd771+24];
	sub.f32 	%f12050, %f12048, %f12049;
	ld.global.f32 	%f12051, [%rd770+28];
	ld.global.f32 	%f12052, [%rd771+28];
	sub.f32 	%f12053, %f12051, %f12052;
	ld.global.f32 	%f12054, [%rd770+32];
	ld.global.f32 	%f12055, [%rd771+32];
	sub.f32 	%f12056, %f12054, %f12055;
	ld.global.f32 	%f12057, [%rd770+36];
	ld.global.f32 	%f12058, [%rd771+36];
	sub.f32 	%f12059, %f12057, %f12058;
	ld.global.f32 	%f12060, [%rd770+40];
	ld.global.f32 	%f12061, [%rd771+40];
	sub.f32 	%f12062, %f12060, %f12061;
	ld.global.f32 	%f12063, [%rd770+44];
	ld.global.f32 	%f12064, [%rd771+44];
	sub.f32 	%f12065, %f12063, %f12064;
	ld.global.f32 	%f12066, [%rd770+48];
	ld.global.f32 	%f12067, [%rd771+48];
	sub.f32 	%f12068, %f12066, %f12067;
	ld.global.f32 	%f12069, [%rd770+52];
	ld.global.f32 	%f12070, [%rd771+52];
	sub.f32 	%f12071, %f12069, %f12070;
	ld.global.f32 	%f12072, [%rd770+56];
	ld.global.f32 	%f12073, [%rd771+56];
	sub.f32 	%f12074, %f12072, %f12073;
	ld.global.f32 	%f12075, [%rd770+60];
	ld.global.f32 	%f12076, [%rd771+60];
	sub.f32 	%f12077, %f12075, %f12076;
	mul.f32 	%f12078, %f12032, %f12032;
	sub.f32 	%f12079, %f12078, %f18041;
	add.f32 	%f12080, %f18042, %f12079;
	sub.f32 	%f12081, %f18042, %f12080;
	add.f32 	%f12082, %f12079, %f12081;
	fma.rn.f32 	%f12083, %f12035, %f12035, %f12082;
	add.f32 	%f12084, %f12080, %f12083;
	sub.f32 	%f12085, %f12080, %f12084;
	add.f32 	%f12086, %f12083, %f12085;
	fma.rn.f32 	%f12087, %f12038, %f12038, %f12086;
	add.f32 	%f12088, %f12084, %f12087;
	sub.f32 	%f12089, %f12084, %f12088;
	add.f32 	%f12090, %f12087, %f12089;
	fma.rn.f32 	%f12091, %f12041, %f12041, %f12090;
	add.f32 	%f12092, %f12088, %f12091;
	sub.f32 	%f12093, %f12088, %f12092;
	add.f32 	%f12094, %f12091, %f12093;
	fma.rn.f32 	%f12095, %f12044, %f12044, %f12094;
	add.f32 	%f12096, %f12092, %f12095;
	sub.f32 	%f12097, %f12092, %f12096;
	add.f32 	%f12098, %f12095, %f12097;
	fma.rn.f32 	%f12099, %f12047, %f12047, %f12098;
	add.f32 	%f12100, %f12096, %f12099;
	sub.f32 	%f12101, %f12096, %f12100;
	add.f32 	%f12102, %f12099, %f12101;
	fma.rn.f32 	%f12103, %f12050, %f12050, %f12102;
	add.f32 	%f12104, %f12100, %f12103;
	sub.f32 	%f12105, %f12100, %f12104;
	add.f32 	%f12106, %f12103, %f12105;
	fma.rn.f32 	%f12107, %f12053, %f12053, %f12106;
	add.f32 	%f12108, %f12104, %f12107;
	sub.f32 	%f12109, %f12104, %f12108;
	add.f32 	%f12110, %f12107, %f12109;
	fma.rn.f32 	%f12111, %f12056, %f12056, %f12110;
	add.f32 	%f12112, %f12108, %f12111;
	sub.f32 	%f12113, %f12108, %f12112;
	add.f32 	%f12114, %f12111, %f12113;
	fma.rn.f32 	%f12115, %f12059, %f12059, %f12114;
	add.f32 	%f12116, %f12112, %f12115;
	sub.f32 	%f12117, %f12112, %f12116;
	add.f32 	%f12118, %f12115, %f12117;
	fma.rn.f32 	%f12119, %f12062, %f12062, %f12118;
	add.f32 	%f12120, %f12116, %f12119;
	sub.f32 	%f12121, %f12116, %f12120;
	add.f32 	%f12122, %f12119, %f12121;
	fma.rn.f32 	%f12123, %f12065, %f12065, %f12122;
	add.f32 	%f12124, %f12120, %f12123;
	sub.f32 	%f12125, %f12120, %f12124;
	add.f32 	%f12126, %f12123, %f12125;
	fma.rn.f32 	%f12127, %f12068, %f12068, %f12126;
	add.f32 	%f12128, %f12124, %f12127;
	sub.f32 	%f12129, %f12124, %f12128;
	add.f32 	%f12130, %f12127, %f12129;
	fma.rn.f32 	%f12131, %f12071, %f12071, %f12130;
	add.f32 	%f12132, %f12128, %f12131;
	sub.f32 	%f12133, %f12128, %f12132;
	add.f32 	%f12134, %f12131, %f12133;
	fma.rn.f32 	%f12135, %f12074, %f12074, %f12134;
	add.f32 	%f12136, %f12132, %f12135;
	sub.f32 	%f12137, %f12132, %f12136;
	add.f32 	%f12138, %f12135, %f12137;
	fma.rn.f32 	%f12139, %f12077, %f12077, %f12138;
	add.f32 	%f18042, %f12136, %f12139;
	sub.f32 	%f12140, %f18042, %f12136;
	sub.f32 	%f18041, %f12140, %f12139;
	add.s32 	%r2119, %r2119, 16;
	setp.lt.s32 	%p447, %r2119, %r475;
	@%p447 bra 	$L__BB1_712;
$L__BB1_713:
	setp.ge.s32 	%p448, %r2119, %r476;
	@%p448 bra 	$L__BB1_715;
$L__BB1_714:
	mul.wide.u32 	%rd772, %r2119, 4;
	add.s64 	%rd773, %rd19, %rd772;
	ld.global.f32 	%f12141, [%rd773];
	add.s64 	%rd774, %rd38, %rd772;
	ld.global.f32 	%f12142, [%rd774];
	sub.f32 	%f12143, %f12141, %f12142;
	ld.global.f32 	%f12144, [%rd773+4];
	ld.global.f32 	%f12145, [%rd774+4];
	sub.f32 	%f12146, %f12144, %f12145;
	ld.global.f32 	%f12147, [%rd773+8];
	ld.global.f32 	%f12148, [%rd774+8];
	sub.f32 	%f12149, %f12147, %f12148;
	ld.global.f32 	%f12150, [%rd773+12];
	ld.global.f32 	%f12151, [%rd774+12];
	sub.f32 	%f12152, %f12150, %f12151;
	ld.global.f32 	%f12153, [%rd773+16];
	ld.global.f32 	%f12154, [%rd774+16];
	sub.f32 	%f12155, %f12153, %f12154;
	ld.global.f32 	%f12156, [%rd773+20];
	ld.global.f32 	%f12157, [%rd774+20];
	sub.f32 	%f12158, %f12156, %f12157;
	ld.global.f32 	%f12159, [%rd773+24];
	ld.global.f32 	%f12160, [%rd774+24];
	sub.f32 	%f12161, %f12159, %f12160;
	ld.global.f32 	%f12162, [%rd773+28];
	ld.global.f32 	%f12163, [%rd774+28];
	sub.f32 	%f12164, %f12162, %f12163;
	mul.f32 	%f12165, %f12143, %f12143;
	sub.f32 	%f12166, %f12165, %f18041;
	add.f32 	%f12167, %f18042, %f12166;
	sub.f32 	%f12168, %f18042, %f12167;
	add.f32 	%f12169, %f12166, %f12168;
	fma.rn.f32 	%f12170, %f12146, %f12146, %f12169;
	add.f32 	%f12171, %f12167, %f12170;
	sub.f32 	%f12172, %f12167, %f12171;
	add.f32 	%f12173, %f12170, %f12172;
	fma.rn.f32 	%f12174, %f12149, %f12149, %f12173;
	add.f32 	%f12175, %f12171, %f12174;
	sub.f32 	%f12176, %f12171, %f12175;
	add.f32 	%f12177, %f12174, %f12176;
	fma.rn.f32 	%f12178, %f12152, %f12152, %f12177;
	add.f32 	%f12179, %f12175, %f12178;
	sub.f32 	%f12180, %f12175, %f12179;
	add.f32 	%f12181, %f12178, %f12180;
	fma.rn.f32 	%f12182, %f12155, %f12155, %f12181;
	add.f32 	%f12183, %f12179, %f12182;
	sub.f32 	%f12184, %f12179, %f12183;
	add.f32 	%f12185, %f12182, %f12184;
	fma.rn.f32 	%f12186, %f12158, %f12158, %f12185;
	add.f32 	%f12187, %f12183, %f12186;
	sub.f32 	%f12188, %f12183, %f12187;
	add.f32 	%f12189, %f12186, %f12188;
	fma.rn.f32 	%f12190, %f12161, %f12161, %f12189;
	add.f32 	%f12191, %f12187, %f12190;
	sub.f32 	%f12192, %f12187, %f12191;
	add.f32 	%f12193, %f12190, %f12192;
	fma.rn.f32 	%f12194, %f12164, %f12164, %f12193;
	add.f32 	%f18042, %f12191, %f12194;
	sub.f32 	%f12195, %f18042, %f12191;
	sub.f32 	%f18041, %f12195, %f12194;
	add.s32 	%r2119, %r2119, 8;
	setp.lt.s32 	%p449, %r2119, %r476;
	@%p449 bra 	$L__BB1_714;
$L__BB1_715:
	setp.ge.s32 	%p450, %r2119, %r477;
	@%p450 bra 	$L__BB1_724;
	add.s32 	%r1506, %r2119, 4;
	max.s32 	%r1507, %r477, %r1506;
	not.b32 	%r1508, %r2119;
	add.s32 	%r949, %r1507, %r1508;
	shr.u32 	%r1509, %r949, 2;
	add.s32 	%r950, %r1509, 1;
	setp.lt.u32 	%p451, %r949, 12;
	@%p451 bra 	$L__BB1_719;
	and.b32  	%r951, %r950, 2147483644;
	mov.b32 	%r2123, 0;
$L__BB1_718:
	.pragma "nounroll";
	mul.wide.u32 	%rd775, %r2119, 4;
	add.s64 	%rd776, %rd19, %rd775;
	ld.global.f32 	%f12197, [%rd776];
	add.s64 	%rd777, %rd38, %rd775;
	ld.global.f32 	%f12198, [%rd777];
	sub.f32 	%f12199, %f12197, %f12198;
	ld.global.f32 	%f12200, [%rd776+4];
	ld.global.f32 	%f12201, [%rd777+4];
	sub.f32 	%f12202, %f12200, %f12201;
	ld.global.f32 	%f12203, [%rd776+8];
	ld.global.f32 	%f12204, [%rd777+8];
	sub.f32 	%f12205, %f12203, %f12204;
	ld.global.f32 	%f12206, [%rd776+12];
	ld.global.f32 	%f12207, [%rd777+12];
	sub.f32 	%f12208, %f12206, %f12207;
	mul.f32 	%f12209, %f12199, %f12199;
	sub.f32 	%f12210, %f12209, %f18041;
	add.f32 	%f12211, %f18042, %f12210;
	sub.f32 	%f12212, %f18042, %f12211;
	add.f32 	%f12213, %f12210, %f12212;
	fma.rn.f32 	%f12214, %f12202, %f12202, %f12213;
	add.f32 	%f12215, %f12211, %f12214;
	sub.f32 	%f12216, %f12211, %f12215;
	add.f32 	%f12217, %f12214, %f12216;
	fma.rn.f32 	%f12218, %f12205, %f12205, %f12217;
	add.f32 	%f12219, %f12215, %f12218;
	sub.f32 	%f12220, %f12215, %f12219;
	add.f32 	%f12221, %f12218, %f12220;
	fma.rn.f32 	%f12222, %f12208, %f12208, %f12221;
	add.f32 	%f12223, %f12219, %f12222;
	ld.global.f32 	%f12224, [%rd776+16];
	ld.global.f32 	%f12225, [%rd777+16];
	sub.f32 	%f12226, %f12224, %f12225;
	ld.global.f32 	%f12227, [%rd776+20];
	ld.global.f32 	%f12228, [%rd777+20];
	sub.f32 	%f12229, %f12227, %f12228;
	ld.global.f32 	%f12230, [%rd776+24];
	ld.global.f32 	%f12231, [%rd777+24];
	sub.f32 	%f12232, %f12230, %f12231;
	ld.global.f32 	%f12233, [%rd776+28];
	ld.global.f32 	%f12234, [%rd777+28];
	sub.f32 	%f12235, %f12233, %f12234;
	sub.f32 	%f12236, %f12219, %f12223;
	add.f32 	%f12237, %f12222, %f12236;
	fma.rn.f32 	%f12238, %f12226, %f12226, %f12237;
	add.f32 	%f12239, %f12223, %f12238;
	sub.f32 	%f12240, %f12223, %f12239;
	add.f32 	%f12241, %f12238, %f12240;
	fma.rn.f32 	%f12242, %f12229, %f12229, %f12241;
	add.f32 	%f12243, %f12239, %f12242;
	sub.f32 	%f12244, %f12239, %f12243;
	add.f32 	%f12245, %f12242, %f12244;
	fma.rn.f32 	%f12246, %f12232, %f12232, %f12245;
	add.f32 	%f12247, %f12243, %f12246;
	sub.f32 	%f12248, %f12243, %f12247;
	add.f32 	%f12249, %f12246, %f12248;
	fma.rn.f32 	%f12250, %f12235, %f12235, %f12249;
	add.f32 	%f12251, %f12247, %f12250;
	ld.global.f32 	%f12252, [%rd776+32];
	ld.global.f32 	%f12253, [%rd777+32];
	sub.f32 	%f12254, %f12252, %f12253;
	ld.global.f32 	%f12255, [%rd776+36];
	ld.global.f32 	%f12256, [%rd777+36];
	sub.f32 	%f12257, %f12255, %f12256;
	ld.global.f32 	%f12258, [%rd776+40];
	ld.global.f32 	%f12259, [%rd777+40];
	sub.f32 	%f12260, %f12258, %f12259;
	ld.global.f32 	%f12261, [%rd776+44];
	ld.global.f32 	%f12262, [%rd777+44];
	sub.f32 	%f12263, %f12261, %f12262;
	sub.f32 	%f12264, %f12247, %f12251;
	add.f32 	%f12265, %f12250, %f12264;
	fma.rn.f32 	%f12266, %f12254, %f12254, %f12265;
	add.f32 	%f12267, %f12251, %f12266;
	sub.f32 	%f12268, %f12251, %f12267;
	add.f32 	%f12269, %f12266, %f12268;
	fma.rn.f32 	%f12270, %f12257, %f12257, %f12269;
	add.f32 	%f12271, %f12267, %f12270;
	sub.f32 	%f12272, %f12267, %f12271;
	add.f32 	%f12273, %f12270, %f12272;
	fma.rn.f32 	%f12274, %f12260, %f12260, %f12273;
	add.f32 	%f12275, %f12271, %f12274;
	sub.f32 	%f12276, %f12271, %f12275;
	add.f32 	%f12277, %f12274, %f12276;
	fma.rn.f32 	%f12278, %f12263, %f12263, %f12277;
	add.f32 	%f12279, %f12275, %f12278;
	ld.global.f32 	%f12280, [%rd776+48];
	ld.global.f32 	%f12281, [%rd777+48];
	sub.f32 	%f12282, %f12280, %f12281;
	ld.global.f32 	%f12283, [%rd776+52];
	ld.global.f32 	%f12284, [%rd777+52];
	sub.f32 	%f12285, %f12283, %f12284;
	ld.global.f32 	%f12286, [%rd776+56];
	ld.global.f32 	%f12287, [%rd777+56];
	sub.f32 	%f12288, %f12286, %f12287;
	ld.global.f32 	%f12289, [%rd776+60];
	ld.global.f32 	%f12290, [%rd777+60];
	sub.f32 	%f12291, %f12289, %f12290;
	sub.f32 	%f12292, %f12275, %f12279;
	add.f32 	%f12293, %f12278, %f12292;
	fma.rn.f32 	%f12294, %f12282, %f12282, %f12293;
	add.f32 	%f12295, %f12279, %f12294;
	sub.f32 	%f12296, %f12279, %f12295;
	add.f32 	%f12297, %f12294, %f12296;
	fma.rn.f32 	%f12298, %f12285, %f12285, %f12297;
	add.f32 	%f12299, %f12295, %f12298;
	sub.f32 	%f12300, %f12295, %f12299;
	add.f32 	%f12301, %f12298, %f12300;
	fma.rn.f32 	%f12302, %f12288, %f12288, %f12301;
	add.f32 	%f12303, %f12299, %f12302;
	sub.f32 	%f12304, %f12299, %f12303;
	add.f32 	%f12305, %f12302, %f12304;
	fma.rn.f32 	%f12306, %f12291, %f12291, %f12305;
	add.f32 	%f18042, %f12303, %f12306;
	sub.f32 	%f12307, %f18042, %f12303;
	sub.f32 	%f18041, %f12307, %f12306;
	add.s32 	%r2119, %r2119, 16;
	add.s32 	%r2123, %r2123, 4;
	setp.ne.s32 	%p452, %r2123, %r951;
	@%p452 bra 	$L__BB1_718;
$L__BB1_719:
	and.b32  	%r1512, %r950, 3;
	setp.eq.s32 	%p453, %r1512, 0;
	@%p453 bra 	$L__BB1_724;
	setp.eq.s32 	%p454, %r1512, 1;
	@%p454 bra 	$L__BB1_722;
	mul.wide.u32 	%rd778, %r2119, 4;
	add.s64 	%rd779, %rd19, %rd778;
	ld.global.f32 	%f12309, [%rd779];
	add.s64 	%rd780, %rd38, %rd778;
	ld.global.f32 	%f12310, [%rd780];
	sub.f32 	%f12311, %f12309, %f12310;
	ld.global.f32 	%f12312, [%rd779+4];
	ld.global.f32 	%f12313, [%rd780+4];
	sub.f32 	%f12314, %f12312, %f12313;
	ld.global.f32 	%f12315, [%rd779+8];
	ld.global.f32 	%f12316, [%rd780+8];
	sub.f32 	%f12317, %f12315, %f12316;
	ld.global.f32 	%f12318, [%rd779+12];
	ld.global.f32 	%f12319, [%rd780+12];
	sub.f32 	%f12320, %f12318, %f12319;
	mul.f32 	%f12321, %f12311, %f12311;
	sub.f32 	%f12322, %f12321, %f18041;
	add.f32 	%f12323, %f18042, %f12322;
	sub.f32 	%f12324, %f18042, %f12323;
	add.f32 	%f12325, %f12322, %f12324;
	fma.rn.f32 	%f12326, %f12314, %f12314, %f12325;
	add.f32 	%f12327, %f12323, %f12326;
	sub.f32 	%f12328, %f12323, %f12327;
	add.f32 	%f12329, %f12326, %f12328;
	fma.rn.f32 	%f12330, %f12317, %f12317, %f12329;
	add.f32 	%f12331, %f12327, %f12330;
	sub.f32 	%f12332, %f12327, %f12331;
	add.f32 	%f12333, %f12330, %f12332;
	fma.rn.f32 	%f12334, %f12320, %f12320, %f12333;
	add.f32 	%f12335, %f12331, %f12334;
	ld.global.f32 	%f12336, [%rd779+16];
	ld.global.f32 	%f12337, [%rd780+16];
	sub.f32 	%f12338, %f12336, %f12337;
	ld.global.f32 	%f12339, [%rd779+20];
	ld.global.f32 	%f12340, [%rd780+20];
	sub.f32 	%f12341, %f12339, %f12340;
	ld.global.f32 	%f12342, [%rd779+24];
	ld.global.f32 	%f12343, [%rd780+24];
	sub.f32 	%f12344, %f12342, %f12343;
	ld.global.f32 	%f12345, [%rd779+28];
	ld.global.f32 	%f12346, [%rd780+28];
	sub.f32 	%f12347, %f12345, %f12346;
	sub.f32 	%f12348, %f12331, %f12335;
	add.f32 	%f12349, %f12334, %f12348;
	fma.rn.f32 	%f12350, %f12338, %f12338, %f12349;
	add.f32 	%f12351, %f12335, %f12350;
	sub.f32 	%f12352, %f12335, %f12351;
	add.f32 	%f12353, %f12350, %f12352;
	fma.rn.f32 	%f12354, %f12341, %f12341, %f12353;
	add.f32 	%f12355, %f12351, %f12354;
	sub.f32 	%f12356, %f12351, %f12355;
	add.f32 	%f12357, %f12354, %f12356;
	fma.rn.f32 	%f12358, %f12344, %f12344, %f12357;
	add.f32 	%f12359, %f12355, %f12358;
	sub.f32 	%f12360, %f12355, %f12359;
	add.f32 	%f12361, %f12358, %f12360;
	fma.rn.f32 	%f12362, %f12347, %f12347, %f12361;
	add.f32 	%f18042, %f12359, %f12362;
	sub.f32 	%f12363, %f18042, %f12359;
	sub.f32 	%f18041, %f12363, %f12362;
	add.s32 	%r2119, %r2119, 8;
$L__BB1_722:
	and.b32  	%r1513, %r949, 4;
	setp.ne.s32 	%p455, %r1513, 0;
	@%p455 bra 	$L__BB1_724;
	mul.wide.u32 	%rd781, %r2119, 4;
	add.s64 	%rd782, %rd19, %rd781;
	ld.global.f32 	%f12364, [%rd782];
	add.s64 	%rd783, %rd38, %rd781;
	ld.global.f32 	%f12365, [%rd783];
	sub.f32 	%f12366, %f12364, %f12365;
	ld.global.f32 	%f12367, [%rd782+4];
	ld.global.f32 	%f12368, [%rd783+4];
	sub.f32 	%f12369, %f12367, %f12368;
	ld.global.f32 	%f12370, [%rd782+8];
	ld.global.f32 	%f12371, [%rd783+8];
	sub.f32 	%f12372, %f12370, %f12371;
	ld.global.f32 	%f12373, [%rd782+12];
	ld.global.f32 	%f12374, [%rd783+12];
	sub.f32 	%f12375, %f12373, %f12374;
	mul.f32 	%f12376, %f12366, %f12366;
	sub.f32 	%f12377, %f12376, %f18041;
	add.f32 	%f12378, %f18042, %f12377;
	sub.f32 	%f12379, %f18042, %f12378;
	add.f32 	%f12380, %f12377, %f12379;
	fma.rn.f32 	%f12381, %f12369, %f12369, %f12380;
	add.f32 	%f12382, %f12378, %f12381;
	sub.f32 	%f12383, %f12378, %f12382;
	add.f32 	%f12384, %f12381, %f12383;
	fma.rn.f32 	%f12385, %f12372, %f12372, %f12384;
	add.f32 	%f12386, %f12382, %f12385;
	sub.f32 	%f12387, %f12382, %f12386;
	add.f32 	%f12388, %f12385, %f12387;
	fma.rn.f32 	%f12389, %f12375, %f12375, %f12388;
	add.f32 	%f18042, %f12386, %f12389;
	sub.f32 	%f12390, %f18042, %f12386;
	sub.f32 	%f18041, %f12390, %f12389;
	add.s32 	%r2119, %r2119, 4;
$L__BB1_724:
	setp.le.s32 	%p456, %r1166, %r2119;
	@%p456 bra 	$L__BB1_736;
	sub.s32 	%r963, %r1166, %r2119;
	add.s32 	%r1514, %r963, -1;
	and.b32  	%r964, %r963, 7;
	setp.lt.u32 	%p457, %r1514, 7;
	@%p457 bra 	$L__BB1_728;
	and.b32  	%r965, %r963, -8;
	mov.b32 	%r2130, 0;
$L__BB1_727:
	.pragma "nounroll";
	mul.wide.u32 	%rd784, %r2119, 4;
	add.s64 	%rd785, %rd19, %rd784;
	ld.global.f32 	%f12392, [%rd785];
	add.s64 	%rd786, %rd38, %rd784;
	ld.global.f32 	%f12393, [%rd786];
	sub.f32 	%f12394, %f12392, %f12393;
	mul.f32 	%f12395, %f12394, %f12394;
	sub.f32 	%f12396, %f12395, %f18041;
	add.f32 	%f12397, %f18042, %f12396;
	ld.global.f32 	%f12398, [%rd785+4];
	ld.global.f32 	%f12399, [%rd786+4];
	sub.f32 	%f12400, %f12398, %f12399;
	sub.f32 	%f12401, %f18042, %f12397;
	add.f32 	%f12402, %f12396, %f12401;
	fma.rn.f32 	%f12403, %f12400, %f12400, %f12402;
	add.f32 	%f12404, %f12397, %f12403;
	ld.global.f32 	%f12405, [%rd785+8];
	ld.global.f32 	%f12406, [%rd786+8];
	sub.f32 	%f12407, %f12405, %f12406;
	sub.f32 	%f12408, %f12397, %f12404;
	add.f32 	%f12409, %f12403, %f12408;
	fma.rn.f32 	%f12410, %f12407, %f12407, %f12409;
	add.f32 	%f12411, %f12404, %f12410;
	ld.global.f32 	%f12412, [%rd785+12];
	ld.global.f32 	%f12413, [%rd786+12];
	sub.f32 	%f12414, %f12412, %f12413;
	sub.f32 	%f12415, %f12404, %f12411;
	add.f32 	%f12416, %f12410, %f12415;
	fma.rn.f32 	%f12417, %f12414, %f12414, %f12416;
	add.f32 	%f12418, %f12411, %f12417;
	ld.global.f32 	%f12419, [%rd785+16];
	ld.global.f32 	%f12420, [%rd786+16];
	sub.f32 	%f12421, %f12419, %f12420;
	sub.f32 	%f12422, %f12411, %f12418;
	add.f32 	%f12423, %f12417, %f12422;
	fma.rn.f32 	%f12424, %f12421, %f12421, %f12423;
	add.f32 	%f12425, %f12418, %f12424;
	ld.global.f32 	%f12426, [%rd785+20];
	ld.global.f32 	%f12427, [%rd786+20];
	sub.f32 	%f12428, %f12426, %f12427;
	sub.f32 	%f12429, %f12418, %f12425;
	add.f32 	%f12430, %f12424, %f12429;
	fma.rn.f32 	%f12431, %f12428, %f12428, %f12430;
	add.f32 	%f12432, %f12425, %f12431;
	ld.global.f32 	%f12433, [%rd785+24];
	ld.global.f32 	%f12434, [%rd786+24];
	sub.f32 	%f12435, %f12433, %f12434;
	sub.f32 	%f12436, %f12425, %f12432;
	add.f32 	%f12437, %f12431, %f12436;
	fma.rn.f32 	%f12438, %f12435, %f12435, %f12437;
	add.f32 	%f12439, %f12432, %f12438;
	ld.global.f32 	%f12440, [%rd785+28];
	ld.global.f32 	%f12441, [%rd786+28];
	sub.f32 	%f12442, %f12440, %f12441;
	sub.f32 	%f12443, %f12432, %f12439;
	add.f32 	%f12444, %f12438, %f12443;
	fma.rn.f32 	%f12445, %f12442, %f12442, %f12444;
	add.f32 	%f18042, %f12439, %f12445;
	sub.f32 	%f12446, %f18042, %f12439;
	sub.f32 	%f18041, %f12446, %f12445;
	add.s32 	%r2119, %r2119, 8;
	add.s32 	%r2130, %r2130, 8;
	setp.ne.s32 	%p458, %r2130, %r965;
	@%p458 bra 	$L__BB1_727;
$L__BB1_728:
	setp.eq.s32 	%p459, %r964, 0;
	@%p459 bra 	$L__BB1_736;
	and.b32  	%r971, %r963, 3;
	setp.lt.u32 	%p460, %r964, 4;
	@%p460 bra 	$L__BB1_731;
	mul.wide.u32 	%rd787, %r2119, 4;
	add.s64 	%rd788, %rd19, %rd787;
	ld.global.f32 	%f12448, [%rd788];
	add.s64 	%rd789, %rd38, %rd787;
	ld.global.f32 	%f12449, [%rd789];
	sub.f32 	%f12450, %f12448, %f12449;
	mul.f32 	%f12451, %f12450, %f12450;
	sub.f32 	%f12452, %f12451, %f18041;
	add.f32 	%f12453, %f18042, %f12452;
	ld.global.f32 	%f12454, [%rd788+4];
	ld.global.f32 	%f12455, [%rd789+4];
	sub.f32 	%f12456, %f12454, %f12455;
	sub.f32 	%f12457, %f18042, %f12453;
	add.f32 	%f12458, %f12452, %f12457;
	fma.rn.f32 	%f12459, %f12456, %f12456, %f12458;
	add.f32 	%f12460, %f12453, %f12459;
	ld.global.f32 	%f12461, [%rd788+8];
	ld.global.f32 	%f12462, [%rd789+8];
	sub.f32 	%f12463, %f12461, %f12462;
	sub.f32 	%f12464, %f12453, %f12460;
	add.f32 	%f12465, %f12459, %f12464;
	fma.rn.f32 	%f12466, %f12463, %f12463, %f12465;
	add.f32 	%f12467, %f12460, %f12466;
	ld.global.f32 	%f12468, [%rd788+12];
	ld.global.f32 	%f12469, [%rd789+12];
	sub.f32 	%f12470, %f12468, %f12469;
	sub.f32 	%f12471, %f12460, %f12467;
	add.f32 	%f12472, %f12466, %f12471;
	fma.rn.f32 	%f12473, %f12470, %f12470, %f12472;
	add.f32 	%f18042, %f12467, %f12473;
	sub.f32 	%f12474, %f18042, %f12467;
	sub.f32 	%f18041, %f12474, %f12473;
	add.s32 	%r2119, %r2119, 4;
$L__BB1_731:
	setp.eq.s32 	%p461, %r971, 0;
	@%p461 bra 	$L__BB1_736;
	setp.eq.s32 	%p462, %r971, 1;
	@%p462 bra 	$L__BB1_734;
	mul.wide.u32 	%rd790, %r2119, 4;
	add.s64 	%rd791, %rd19, %rd790;
	ld.global.f32 	%f12476, [%rd791];
	add.s64 	%rd792, %rd38, %rd790;
	ld.global.f32 	%f12477, [%rd792];
	sub.f32 	%f12478, %f12476, %f12477;
	mul.f32 	%f12479, %f12478, %f12478;
	sub.f32 	%f12480, %f12479, %f18041;
	add.f32 	%f12481, %f18042, %f12480;
	ld.global.f32 	%f12482, [%rd791+4];
	ld.global.f32 	%f12483, [%rd792+4];
	sub.f32 	%f12484, %f12482, %f12483;
	sub.f32 	%f12485, %f18042, %f12481;
	add.f32 	%f12486, %f12480, %f12485;
	fma.rn.f32 	%f12487, %f12484, %f12484, %f12486;
	add.f32 	%f18042, %f12481, %f12487;
	sub.f32 	%f12488, %f18042, %f12481;
	sub.f32 	%f18041, %f12488, %f12487;
	add.s32 	%r2119, %r2119, 2;
$L__BB1_734:
	and.b32  	%r1516, %r963, 1;
	setp.eq.b32 	%p463, %r1516, 1;
	not.pred 	%p464, %p463;
	@%p464 bra 	$L__BB1_736;
	mul.wide.u32 	%rd793, %r2119, 4;
	add.s64 	%rd794, %rd19, %rd793;
	ld.global.f32 	%f12489, [%rd794];
	add.s64 	%rd795, %rd38, %rd793;
	ld.global.f32 	%f12490, [%rd795];
	sub.f32 	%f12491, %f12489, %f12490;
	mul.f32 	%f12492, %f12491, %f12491;
	sub.f32 	%f12493, %f12492, %f18041;
	add.f32 	%f18042, %f18042, %f12493;
$L__BB1_736:
	setp.lt.f32 	%p465, %f18042, %f18191;
	selp.f32 	%f18191, %f18042, %f18191, %p465;
	selp.b32 	%r2207, %r2114, %r2207, %p465;
$L__BB1_737:
	add.s32 	%r2114, %r2114, 1;
	setp.ne.s32 	%p466, %r2114, %r1165;
	@%p466 bra 	$L__BB1_707;
	add.s32 	%r2110, %r2110, 1;
$L__BB1_739:
	add.s32 	%r2111, %r2111, 1;
	setp.lt.s32 	%p467, %r2111, %r933;
	@%p467 bra 	$L__BB1_705;
$L__BB1_740:
	setp.neu.f32 	%p468, %f18191, 0f7F7FFFFF;
	@%p468 bra 	$L__BB1_777;
	ld.param.u32 	%r1675, [cluster_search_param_9];
	setp.ge.s32 	%p469, %r2110, %r1675;
	mov.f32 	%f18191, %f17326;
	@%p469 bra 	$L__BB1_777;
	mov.f32 	%f18191, 0f7F7FFFFF;
	ld.param.u32 	%r1676, [cluster_search_param_9];
$L__BB1_743:
	mul.wide.s32 	%rd796, %r2110, 4;
	add.s64 	%rd797, %rd6, %rd796;
	ld.local.u32 	%r987, [%rd797];
	mul.wide.s32 	%rd798, %r987, 4;
	add.s64 	%rd799, %rd4, %rd798;
	ld.global.u32 	%r1517, [%rd799];
	setp.eq.s32 	%p470, %r1517, 0;
	@%p470 bra 	$L__BB1_776;
	mov.b32 	%r2141, 0;
$L__BB1_745:
	mul.wide.u32 	%rd800, %r2141, 4;
	add.s64 	%rd801, %rd1, %rd800;
	ld.global.u32 	%r1519, [%rd801];
	setp.ne.s32 	%p471, %r1519, %r987;
	@%p471 bra 	$L__BB1_775;
	setp.lt.s32 	%p472, %r1166, 32;
	mov.f32 	%f18082, 0f00000000;
	mov.b32 	%r2146, 0;
	mov.f32 	%f18083, %f18082;
	@%p472 bra 	$L__BB1_749;
	mov.b32 	%r2146, 0;
	mov.f32 	%f18083, 0f00000000;
	mov.f32 	%f18082, %f18083;
$L__BB1_748:
	mul.wide.u32 	%rd802, %r2146, 4;
	add.s64 	%rd803, %rd19, %rd802;
	ld.global.f32 	%f12498, [%rd803];
	mul.lo.s32 	%r1522, %r2141, %r1166;
	mul.wide.s32 	%rd804, %r1522, 4;
	add.s64 	%rd805, %rd2, %rd804;
	add.s64 	%rd806, %rd805, %rd802;
	ld.global.f32 	%f12499, [%rd806];
	sub.f32 	%f12500, %f12498, %f12499;
	ld.global.f32 	%f12501, [%rd803+4];
	ld.global.f32 	%f12502, [%rd806+4];
	sub.f32 	%f12503, %f12501, %f12502;
	ld.global.f32 	%f12504, [%rd803+8];
	ld.global.f32 	%f12505, [%rd806+8];
	sub.f32 	%f12506, %f12504, %f12505;
	ld.global.f32 	%f12507, [%rd803+12];
	ld.global.f32 	%f12508, [%rd806+12];
	sub.f32 	%f12509, %f12507, %f12508;
	ld.global.f32 	%f12510, [%rd803+16];
	ld.global.f32 	%f12511, [%rd806+16];
	sub.f32 	%f12512, %f12510, %f12511;
	ld.global.f32 	%f12513, [%rd803+20];
	ld.global.f32 	%f12514, [%rd806+20];
	sub.f32 	%f12515, %f12513, %f12514;
	ld.global.f32 	%f12516, [%rd803+24];
	ld.global.f32 	%f12517, [%rd806+24];
	sub.f32 	%f12518, %f12516, %f12517;
	ld.global.f32 	%f12519, [%rd803+28];
	ld.global.f32 	%f12520, [%rd806+28];
	sub.f32 	%f12521, %f12519, %f12520;
	ld.global.f32 	%f12522, [%rd803+32];
	ld.global.f32 	%f12523, [%rd806+32];
	sub.f32 	%f12524, %f12522, %f12523;
	ld.global.f32 	%f12525, [%rd803+36];
	ld.global.f32 	%f12526, [%rd806+36];
	sub.f32 	%f12527, %f12525, %f12526;
	ld.global.f32 	%f12528, [%rd803+40];
	ld.global.f32 	%f12529, [%rd806+40];
	sub.f32 	%f12530, %f12528, %f12529;
	ld.global.f32 	%f12531, [%rd803+44];
	ld.global.f32 	%f12532, [%rd806+44];
	sub.f32 	%f12533, %f12531, %f12532;
	ld.global.f32 	%f12534, [%rd803+48];
	ld.global.f32 	%f12535, [%rd806+48];
	sub.f32 	%f12536, %f12534, %f12535;
	ld.global.f32 	%f12537, [%rd803+52];
	ld.global.f32 	%f12538, [%rd806+52];
	sub.f32 	%f12539, %f12537, %f12538;
	ld.global.f32 	%f12540, [%rd803+56];
	ld.global.f32 	%f12541, [%rd806+56];
	sub.f32 	%f12542, %f12540, %f12541;
	ld.global.f32 	%f12543, [%rd803+60];
	ld.global.f32 	%f12544, [%rd806+60];
	sub.f32 	%f12545, %f12543, %f12544;
	ld.global.f32 	%f12546, [%rd803+64];
	ld.global.f32 	%f12547, [%rd806+64];
	sub.f32 	%f12548, %f12546, %f12547;
	ld.global.f32 	%f12549, [%rd803+68];
	ld.global.f32 	%f12550, [%rd806+68];
	sub.f32 	%f12551, %f12549, %f12550;
	ld.global.f32 	%f12552, [%rd803+72];
	ld.global.f32 	%f12553, [%rd806+72];
	sub.f32 	%f12554, %f12552, %f12553;
	ld.global.f32 	%f12555, [%rd803+76];
	ld.global.f32 	%f12556, [%rd806+76];
	sub.f32 	%f12557, %f12555, %f12556;
	ld.global.f32 	%f12558, [%rd803+80];
	ld.global.f32 	%f12559, [%rd806+80];
	sub.f32 	%f12560, %f12558, %f12559;
	ld.global.f32 	%f12561, [%rd803+84];
	ld.global.f32 	%f12562, [%rd806+84];
	sub.f32 	%f12563, %f12561, %f12562;
	ld.global.f32 	%f12564, [%rd803+88];
	ld.global.f32 	%f12565, [%rd806+88];
	sub.f32 	%f12566, %f12564, %f12565;
	ld.global.f32 	%f12567, [%rd803+92];
	ld.global.f32 	%f12568, [%rd806+92];
	sub.f32 	%f12569, %f12567, %f12568;
	ld.global.f32 	%f12570, [%rd803+96];
	ld.global.f32 	%f12571, [%rd806+96];
	sub.f32 	%f12572, %f12570, %f12571;
	ld.global.f32 	%f12573, [%rd803+100];
	ld.global.f32 	%f12574, [%rd806+100];
	sub.f32 	%f12575, %f12573, %f12574;
	ld.global.f32 	%f12576, [%rd803+104];
	ld.global.f32 	%f12577, [%rd806+104];
	sub.f32 	%f12578, %f12576, %f12577;
	ld.global.f32 	%f12579, [%rd803+108];
	ld.global.f32 	%f12580, [%rd806+108];
	sub.f32 	%f12581, %f12579, %f12580;
	ld.global.f32 	%f12582, [%rd803+112];
	ld.global.f32 	%f12583, [%rd806+112];
	sub.f32 	%f12584, %f12582, %f12583;
	ld.global.f32 	%f12585, [%rd803+116];
	ld.global.f32 	%f12586, [%rd806+116];
	sub.f32 	%f12587, %f12585, %f12586;
	ld.global.f32 	%f12588, [%rd803+120];
	ld.global.f32 	%f12589, [%rd806+120];
	sub.f32 	%f12590, %f12588, %f12589;
	ld.global.f32 	%f12591, [%rd803+124];
	ld.global.f32 	%f12592, [%rd806+124];
	sub.f32 	%f12593, %f12591, %f12592;
	mul.f32 	%f12594, %f12500, %f12500;
	sub.f32 	%f12595, %f12594, %f18082;
	add.f32 	%f12596, %f18083, %f12595;
	sub.f32 	%f12597, %f18083, %f12596;
	add.f32 	%f12598, %f12595, %f12597;
	fma.rn.f32 	%f12599, %f12503, %f12503, %f12598;
	add.f32 	%f12600, %f12596, %f12599;
	sub.f32 	%f12601, %f12596, %f12600;
	add.f32 	%f12602, %f12599, %f12601;
	fma.rn.f32 	%f12603, %f12506, %f12506, %f12602;
	add.f32 	%f12604, %f12600, %f12603;
	sub.f32 	%f12605, %f12600, %f12604;
	add.f32 	%f12606, %f12603, %f12605;
	fma.rn.f32 	%f12607, %f12509, %f12509, %f12606;
	add.f32 	%f12608, %f12604, %f12607;
	sub.f32 	%f12609, %f12604, %f12608;
	add.f32 	%f12610, %f12607, %f12609;
	fma.rn.f32 	%f12611, %f12512, %f12512, %f12610;
	add.f32 	%f12612, %f12608, %f12611;
	sub.f32 	%f12613, %f12608, %f12612;
	add.f32 	%f12614, %f12611, %f12613;
	fma.rn.f32 	%f12615, %f12515, %f12515, %f12614;
	add.f32 	%f12616, %f12612, %f12615;
	sub.f32 	%f12617, %f12612, %f12616;
	add.f32 	%f12618, %f12615, %f12617;
	fma.rn.f32 	%f12619, %f12518, %f12518, %f12618;
	add.f32 	%f12620, %f12616, %f12619;
	sub.f32 	%f12621, %f12616, %f12620;
	add.f32 	%f12622, %f12619, %f12621;
	fma.rn.f32 	%f12623, %f12521, %f12521, %f12622;
	add.f32 	%f12624, %f12620, %f12623;
	sub.f32 	%f12625, %f12620, %f12624;
	add.f32 	%f12626, %f12623, %f12625;
	fma.rn.f32 	%f12627, %f12524, %f12524, %f12626;
	add.f32 	%f12628, %f12624, %f12627;
	sub.f32 	%f12629, %f12624, %f12628;
	add.f32 	%f12630, %f12627, %f12629;
	fma.rn.f32 	%f12631, %f12527, %f12527, %f12630;
	add.f32 	%f12632, %f12628, %f12631;
	sub.f32 	%f12633, %f12628, %f12632;
	add.f32 	%f12634, %f12631, %f12633;
	fma.rn.f32 	%f12635, %f12530, %f12530, %f12634;
	add.f32 	%f12636, %f12632, %f12635;
	sub.f32 	%f12637, %f12632, %f12636;
	add.f32 	%f12638, %f12635, %f12637;
	fma.rn.f32 	%f12639, %f12533, %f12533, %f12638;
	add.f32 	%f12640, %f12636, %f12639;
	sub.f32 	%f12641, %f12636, %f12640;
	add.f32 	%f12642, %f12639, %f12641;
	fma.rn.f32 	%f12643, %f12536, %f12536, %f12642;
	add.f32 	%f12644, %f12640, %f12643;
	sub.f32 	%f12645, %f12640, %f12644;
	add.f32 	%f12646, %f12643, %f12645;
	fma.rn.f32 	%f12647, %f12539, %f12539, %f12646;
	add.f32 	%f12648, %f12644, %f12647;
	sub.f32 	%f12649, %f12644, %f12648;
	add.f32 	%f12650, %f12647, %f12649;
	fma.rn.f32 	%f12651, %f12542, %f12542, %f12650;
	add.f32 	%f12652, %f12648, %f12651;
	sub.f32 	%f12653, %f12648, %f12652;
	add.f32 	%f12654, %f12651, %f12653;
	fma.rn.f32 	%f12655, %f12545, %f12545, %f12654;
	add.f32 	%f12656, %f12652, %f12655;
	sub.f32 	%f12657, %f12652, %f12656;
	add.f32 	%f12658, %f12655, %f12657;
	fma.rn.f32 	%f12659, %f12548, %f12548, %f12658;
	add.f32 	%f12660, %f12656, %f12659;
	sub.f32 	%f12661, %f12656, %f12660;
	add.f32 	%f12662, %f12659, %f12661;
	fma.rn.f32 	%f12663, %f12551, %f12551, %f12662;
	add.f32 	%f12664, %f12660, %f12663;
	sub.f32 	%f12665, %f12660, %f12664;
	add.f32 	%f12666, %f12663, %f12665;
	fma.rn.f32 	%f12667, %f12554, %f12554, %f12666;
	add.f32 	%f12668, %f12664, %f12667;
	sub.f32 	%f12669, %f12664, %f12668;
	add.f32 	%f12670, %f12667, %f12669;
	fma.rn.f32 	%f12671, %f12557, %f12557, %f12670;
	add.f32 	%f12672, %f12668, %f12671;
	sub.f32 	%f12673, %f12668, %f12672;
	add.f32 	%f12674, %f12671, %f12673;
	fma.rn.f32 	%f12675, %f12560, %f12560, %f12674;
	add.f32 	%f12676, %f12672, %f12675;
	sub.f32 	%f12677, %f12672, %f12676;
	add.f32 	%f12678, %f12675, %f12677;
	fma.rn.f32 	%f12679, %f12563, %f12563, %f12678;
	add.f32 	%f12680, %f12676, %f12679;
	sub.f32 	%f12681, %f12676, %f12680;
	add.f32 	%f12682, %f12679, %f12681;
	fma.rn.f32 	%f12683, %f12566, %f12566, %f12682;
	add.f32 	%f12684, %f12680, %f12683;
	sub.f32 	%f12685, %f12680, %f12684;
	add.f32 	%f12686, %f12683, %f12685;
	fma.rn.f32 	%f12687, %f12569, %f12569, %f12686;
	add.f32 	%f12688, %f12684, %f12687;
	sub.f32 	%f12689, %f12684, %f12688;
	add.f32 	%f12690, %f12687, %f12689;
	fma.rn.f32 	%f12691, %f12572, %f12572, %f12690;
	add.f32 	%f12692, %f12688, %f12691;
	sub.f32 	%f12693, %f12688, %f12692;
	add.f32 	%f12694, %f12691, %f12693;
	fma.rn.f32 	%f12695, %f12575, %f12575, %f12694;
	add.f32 	%f12696, %f12692, %f12695;
	sub.f32 	%f12697, %f12692, %f12696;
	add.f32 	%f12698, %f12695, %f12697;
	fma.rn.f32 	%f12699, %f12578, %f12578, %f12698;
	add.f32 	%f12700, %f12696, %f12699;
	sub.f32 	%f12701, %f12696, %f12700;
	add.f32 	%f12702, %f12699, %f12701;
	fma.rn.f32 	%f12703, %f12581, %f12581, %f12702;
	add.f32 	%f12704, %f12700, %f12703;
	sub.f32 	%f12705, %f12700, %f12704;
	add.f32 	%f12706, %f12703, %f12705;
	fma.rn.f32 	%f12707, %f12584, %f12584, %f12706;
	add.f32 	%f12708, %f12704, %f12707;
	sub.f32 	%f12709, %f12704, %f12708;
	add.f32 	%f12710, %f12707, %f12709;
	fma.rn.f32 	%f12711, %f12587, %f12587, %f12710;
	add.f32 	%f12712, %f12708, %f12711;
	sub.f32 	%f12713, %f12708, %f12712;
	add.f32 	%f12714, %f12711, %f12713;
	fma.rn.f32 	%f12715, %f12590, %f12590, %f12714;
	add.f32 	%f12716, %f12712, %f12715;
	sub.f32 	%f12717, %f12712, %f12716;
	add.f32 	%f12718, %f12715, %f12717;
	fma.rn.f32 	%f12719, %f12593, %f12593, %f12718;
	add.f32 	%f18083, %f12716, %f12719;
	sub.f32 	%f12720, %f18083, %f12716;
	sub.f32 	%f18082, %f12720, %f12719;
	add.s32 	%r2146, %r2146, 32;
	add.s32 	%r1523, %r1166, -31;
	setp.lt.s32 	%p473, %r2146, %r1523;
	@%p473 bra 	$L__BB1_748;
$L__BB1_749:
	mul.lo.s32 	%r1524, %r2141, %r1166;
	mul.wide.s32 	%rd807, %r1524, 4;
	add.s64 	%rd39, %rd2, %rd807;
	setp.ge.s32 	%p474, %r2146, %r475;
	@%p474 bra 	$L__BB1_751;
$L__BB1_750:
	mul.wide.u32 	%rd808, %r2146, 4;
	add.s64 	%rd809, %rd19, %rd808;
	ld.global.f32 	%f12721, [%rd809];
	add.s64 	%rd810, %rd39, %rd808;
	ld.global.f32 	%f12722, [%rd810];
	sub.f32 	%f12723, %f12721, %f12722;
	ld.global.f32 	%f12724, [%rd809+4];
	ld.global.f32 	%f12725, [%rd810+4];
	sub.f32 	%f12726, %f12724, %f12725;
	ld.global.f32 	%f12727, [%rd809+8];
	ld.global.f32 	%f12728, [%rd810+8];
	sub.f32 	%f12729, %f12727, %f12728;
	ld.global.f32 	%f12730, [%rd809+12];
	ld.global.f32 	%f12731, [%rd810+12];
	sub.f32 	%f12732, %f12730, %f12731;
	ld.global.f32 	%f12733, [%rd809+16];
	ld.global.f32 	%f12734, [%rd810+16];
	sub.f32 	%f12735, %f12733, %f12734;
	ld.global.f32 	%f12736, [%rd809+20];
	ld.global.f32 	%f12737, [%rd810+20];
	sub.f32 	%f12738, %f12736, %f12737;
	ld.global.f32 	%f12739, [%rd809+24];
	ld.global.f32 	%f12740, [%rd810+24];
	sub.f32 	%f12741, %f12739, %f12740;
	ld.global.f32 	%f12742, [%rd809+28];
	ld.global.f32 	%f12743, [%rd810+28];
	sub.f32 	%f12744, %f12742, %f12743;
	ld.global.f32 	%f12745, [%rd809+32];
	ld.global.f32 	%f12746, [%rd810+32];
	sub.f32 	%f12747, %f12745, %f12746;
	ld.global.f32 	%f12748, [%rd809+36];
	ld.global.f32 	%f12749, [%rd810+36];
	sub.f32 	%f12750, %f12748, %f12749;
	ld.global.f32 	%f12751, [%rd809+40];
	ld.global.f32 	%f12752, [%rd810+40];
	sub.f32 	%f12753, %f12751, %f12752;
	ld.global.f32 	%f12754, [%rd809+44];
	ld.global.f32 	%f12755, [%rd810+44];
	sub.f32 	%f12756, %f12754, %f12755;
	ld.global.f32 	%f12757, [%rd809+48];
	ld.global.f32 	%f12758, [%rd810+48];
	sub.f32 	%f12759, %f12757, %f12758;
	ld.global.f32 	%f12760, [%rd809+52];
	ld.global.f32 	%f12761, [%rd810+52];
	sub.f32 	%f12762, %f12760, %f12761;
	ld.global.f32 	%f12763, [%rd809+56];
	ld.global.f32 	%f12764, [%rd810+56];
	sub.f32 	%f12765, %f12763, %f12764;
	ld.global.f32 	%f12766, [%rd809+60];
	ld.global.f32 	%f12767, [%rd810+60];
	sub.f32 	%f12768, %f12766, %f12767;
	mul.f32 	%f12769, %f12723, %f12723;
	sub.f32 	%f12770, %f12769, %f18082;
	add.f32 	%f12771, %f18083, %f12770;
	sub.f32 	%f12772, %f18083, %f12771;
	add.f32 	%f12773, %f12770, %f12772;
	fma.rn.f32 	%f12774, %f12726, %f12726, %f12773;
	add.f32 	%f12775, %f12771, %f12774;
	sub.f32 	%f12776, %f12771, %f12775;
	add.f32 	%f12777, %f12774, %f12776;
	fma.rn.f32 	%f12778, %f12729, %f12729, %f12777;
	add.f32 	%f12779, %f12775, %f12778;
	sub.f32 	%f12780, %f12775, %f12779;
	add.f32 	%f12781, %f12778, %f12780;
	fma.rn.f32 	%f12782, %f12732, %f12732, %f12781;
	add.f32 	%f12783, %f12779, %f12782;
	sub.f32 	%f12784, %f12779, %f12783;
	add.f32 	%f12785, %f12782, %f12784;
	fma.rn.f32 	%f12786, %f12735, %f12735, %f12785;
	add.f32 	%f12787, %f12783, %f12786;
	sub.f32 	%f12788, %f12783, %f12787;
	add.f32 	%f12789, %f12786, %f12788;
	fma.rn.f32 	%f12790, %f12738, %f12738, %f12789;
	add.f32 	%f12791, %f12787, %f12790;
	sub.f32 	%f12792, %f12787, %f12791;
	add.f32 	%f12793, %f12790, %f12792;
	fma.rn.f32 	%f12794, %f12741, %f12741, %f12793;
	add.f32 	%f12795, %f12791, %f12794;
	sub.f32 	%f12796, %f12791, %f12795;
	add.f32 	%f12797, %f12794, %f12796;
	fma.rn.f32 	%f12798, %f12744, %f12744, %f12797;
	add.f32 	%f12799, %f12795, %f12798;
	sub.f32 	%f12800, %f12795, %f12799;
	add.f32 	%f12801, %f12798, %f12800;
	fma.rn.f32 	%f12802, %f12747, %f12747, %f12801;
	add.f32 	%f12803, %f12799, %f12802;
	sub.f32 	%f12804, %f12799, %f12803;
	add.f32 	%f12805, %f12802, %f12804;
	fma.rn.f32 	%f12806, %f12750, %f12750, %f12805;
	add.f32 	%f12807, %f12803, %f12806;
	sub.f32 	%f12808, %f12803, %f12807;
	add.f32 	%f12809, %f12806, %f12808;
	fma.rn.f32 	%f12810, %f12753, %f12753, %f12809;
	add.f32 	%f12811, %f12807, %f12810;
	sub.f32 	%f12812, %f12807, %f12811;
	add.f32 	%f12813, %f12810, %f12812;
	fma.rn.f32 	%f12814, %f12756, %f12756, %f12813;
	add.f32 	%f12815, %f12811, %f12814;
	sub.f32 	%f12816, %f12811, %f12815;
	add.f32 	%f12817, %f12814, %f12816;
	fma.rn.f32 	%f12818, %f12759, %f12759, %f12817;
	add.f32 	%f12819, %f12815, %f12818;
	sub.f32 	%f12820, %f12815, %f12819;
	add.f32 	%f12821, %f12818, %f12820;
	fma.rn.f32 	%f12822, %f12762, %f12762, %f12821;
	add.f32 	%f12823, %f12819, %f12822;
	sub.f32 	%f12824, %f12819, %f12823;
	add.f32 	%f12825, %f12822, %f12824;
	fma.rn.f32 	%f12826, %f12765, %f12765, %f12825;
	add.f32 	%f12827, %f12823, %f12826;
	sub.f32 	%f12828, %f12823, %f12827;
	add.f32 	%f12829, %f12826, %f12828;
	fma.rn.f32 	%f12830, %f12768, %f12768, %f12829;
	add.f32 	%f18083, %f12827, %f12830;
	sub.f32 	%f12831, %f18083, %f12827;
	sub.f32 	%f18082, %f12831, %f12830;
	add.s32 	%r2146, %r2146, 16;
	setp.lt.s32 	%p475, %r2146, %r475;
	@%p475 bra 	$L__BB1_750;
$L__BB1_751:
	setp.ge.s32 	%p476, %r2146, %r476;
	@%p476 bra 	$L__BB1_753;
$L__BB1_752:
	mul.wide.u32 	%rd811, %r2146, 4;
	add.s64 	%rd812, %rd19, %rd811;
	ld.global.f32 	%f12832, [%rd812];
	add.s64 	%rd813, %rd39, %rd811;
	ld.global.f32 	%f12833, [%rd813];
	sub.f32 	%f12834, %f12832, %f12833;
	ld.global.f32 	%f12835, [%rd812+4];
	ld.global.f32 	%f12836, [%rd813+4];
	sub.f32 	%f12837, %f12835, %f12836;
	ld.global.f32 	%f12838, [%rd812+8];
	ld.global.f32 	%f12839, [%rd813+8];
	sub.f32 	%f12840, %f12838, %f12839;
	ld.global.f32 	%f12841, [%rd812+12];
	ld.global.f32 	%f12842, [%rd813+12];
	sub.f32 	%f12843, %f12841, %f12842;
	ld.global.f32 	%f12844, [%rd812+16];
	ld.global.f32 	%f12845, [%rd813+16];
	sub.f32 	%f12846, %f12844, %f12845;
	ld.global.f32 	%f12847, [%rd812+20];
	ld.global.f32 	%f12848, [%rd813+20];
	sub.f32 	%f12849, %f12847, %f12848;
	ld.global.f32 	%f12850, [%rd812+24];
	ld.global.f32 	%f12851, [%rd813+24];
	sub.f32 	%f12852, %f12850, %f12851;
	ld.global.f32 	%f12853, [%rd812+28];
	ld.global.f32 	%f12854, [%rd813+28];
	sub.f32 	%f12855, %f12853, %f12854;
	mul.f32 	%f12856, %f12834, %f12834;
	sub.f32 	%f12857, %f12856, %f18082;
	add.f32 	%f12858, %f18083, %f12857;
	sub.f32 	%f12859, %f18083, %f12858;
	add.f32 	%f12860, %f12857, %f12859;
	fma.rn.f32 	%f12861, %f12837, %f12837, %f12860;
	add.f32 	%f12862, %f12858, %f12861;
	sub.f32 	%f12863, %f12858, %f12862;
	add.f32 	%f12864, %f12861, %f12863;
	fma.rn.f32 	%f12865, %f12840, %f12840, %f12864;
	add.f32 	%f12866, %f12862, %f12865;
	sub.f32 	%f12867, %f12862, %f12866;
	add.f32 	%f12868, %f12865, %f12867;
	fma.rn.f32 	%f12869, %f12843, %f12843, %f12868;
	add.f32 	%f12870, %f12866, %f12869;
	sub.f32 	%f12871, %f12866, %f12870;
	add.f32 	%f12872, %f12869, %f12871;
	fma.rn.f32 	%f12873, %f12846, %f12846, %f12872;
	add.f32 	%f12874, %f12870, %f12873;
	sub.f32 	%f12875, %f12870, %f12874;
	add.f32 	%f12876, %f12873, %f12875;
	fma.rn.f32 	%f12877, %f12849, %f12849, %f12876;
	add.f32 	%f12878, %f12874, %f12877;
	sub.f32 	%f12879, %f12874, %f12878;
	add.f32 	%f12880, %f12877, %f12879;
	fma.rn.f32 	%f12881, %f12852, %f12852, %f12880;
	add.f32 	%f12882, %f12878, %f12881;
	sub.f32 	%f12883, %f12878, %f12882;
	add.f32 	%f12884, %f12881, %f12883;
	fma.rn.f32 	%f12885, %f12855, %f12855, %f12884;
	add.f32 	%f18083, %f12882, %f12885;
	sub.f32 	%f12886, %f18083, %f12882;
	sub.f32 	%f18082, %f12886, %f12885;
	add.s32 	%r2146, %r2146, 8;
	setp.lt.s32 	%p477, %r2146, %r476;
	@%p477 bra 	$L__BB1_752;
$L__BB1_753:
	setp.ge.s32 	%p478, %r2146, %r477;
	@%p478 bra 	$L__BB1_762;
	add.s32 	%r1526, %r2146, 4;
	max.s32 	%r1527, %r477, %r1526;
	not.b32 	%r1528, %r2146;
	add.s32 	%r999, %r1527, %r1528;
	shr.u32 	%r1529, %r999, 2;
	add.s32 	%r1000, %r1529, 1;
	setp.lt.u32 	%p479, %r999, 12;
	@%p479 bra 	$L__BB1_757;
	and.b32  	%r1001, %r1000, 2147483644;
	mov.b32 	%r2150, 0;
$L__BB1_756:
	.pragma "nounroll";
	mul.wide.u32 	%rd814, %r2146, 4;
	add.s64 	%rd815, %rd19, %rd814;
	ld.global.f32 	%f12888, [%rd815];
	add.s64 	%rd816, %rd39, %rd814;
	ld.global.f32 	%f12889, [%rd816];
	sub.f32 	%f12890, %f12888, %f12889;
	ld.global.f32 	%f12891, [%rd815+4];
	ld.global.f32 	%f12892, [%rd816+4];
	sub.f32 	%f12893, %f12891, %f12892;
	ld.global.f32 	%f12894, [%rd815+8];
	ld.global.f32 	%f12895, [%rd816+8];
	sub.f32 	%f12896, %f12894, %f12895;
	ld.global.f32 	%f12897, [%rd815+12];
	ld.global.f32 	%f12898, [%rd816+12];
	sub.f32 	%f12899, %f12897, %f12898;
	mul.f32 	%f12900, %f12890, %f12890;
	sub.f32 	%f12901, %f12900, %f18082;
	add.f32 	%f12902, %f18083, %f12901;
	sub.f32 	%f12903, %f18083, %f12902;
	add.f32 	%f12904, %f12901, %f12903;
	fma.rn.f32 	%f12905, %f12893, %f12893, %f12904;
	add.f32 	%f12906, %f12902, %f12905;
	sub.f32 	%f12907, %f12902, %f12906;
	add.f32 	%f12908, %f12905, %f12907;
	fma.rn.f32 	%f12909, %f12896, %f12896, %f12908;
	add.f32 	%f12910, %f12906, %f12909;
	sub.f32 	%f12911, %f12906, %f12910;
	add.f32 	%f12912, %f12909, %f12911;
	fma.rn.f32 	%f12913, %f12899, %f12899, %f12912;
	add.f32 	%f12914, %f12910, %f12913;
	ld.global.f32 	%f12915, [%rd815+16];
	ld.global.f32 	%f12916, [%rd816+16];
	sub.f32 	%f12917, %f12915, %f12916;
	ld.global.f32 	%f12918, [%rd815+20];
	ld.global.f32 	%f12919, [%rd816+20];
	sub.f32 	%f12920, %f12918, %f12919;
	ld.global.f32 	%f12921, [%rd815+24];
	ld.global.f32 	%f12922, [%rd816+24];
	sub.f32 	%f12923, %f12921, %f12922;
	ld.global.f32 	%f12924, [%rd815+28];
	ld.global.f32 	%f12925, [%rd816+28];
	sub.f32 	%f12926, %f12924, %f12925;
	sub.f32 	%f12927, %f12910, %f12914;
	add.f32 	%f12928, %f12913, %f12927;
	fma.rn.f32 	%f12929, %f12917, %f12917, %f12928;
	add.f32 	%f12930, %f12914, %f12929;
	sub.f32 	%f12931, %f12914, %f12930;
	add.f32 	%f12932, %f12929, %f12931;
	fma.rn.f32 	%f12933, %f12920, %f12920, %f12932;
	add.f32 	%f12934, %f12930, %f12933;
	sub.f32 	%f12935, %f12930, %f12934;
	add.f32 	%f12936, %f12933, %f12935;
	fma.rn.f32 	%f12937, %f12923, %f12923, %f12936;
	add.f32 	%f12938, %f12934, %f12937;
	sub.f32 	%f12939, %f12934, %f12938;
	add.f32 	%f12940, %f12937, %f12939;
	fma.rn.f32 	%f12941, %f12926, %f12926, %f12940;
	add.f32 	%f12942, %f12938, %f12941;
	ld.global.f32 	%f12943, [%rd815+32];
	ld.global.f32 	%f12944, [%rd816+32];
	sub.f32 	%f12945, %f12943, %f12944;
	ld.global.f32 	%f12946, [%rd815+36];
	ld.global.f32 	%f12947, [%rd816+36];
	sub.f32 	%f12948, %f12946, %f12947;
	ld.global.f32 	%f12949, [%rd815+40];
	ld.global.f32 	%f12950, [%rd816+40];
	sub.f32 	%f12951, %f12949, %f12950;
	ld.global.f32 	%f12952, [%rd815+44];
	ld.global.f32 	%f12953, [%rd816+44];
	sub.f32 	%f12954, %f12952, %f12953;
	sub.f32 	%f12955, %f12938, %f12942;
	add.f32 	%f12956, %f12941, %f12955;
	fma.rn.f32 	%f12957, %f12945, %f12945, %f12956;
	add.f32 	%f12958, %f12942, %f12957;
	sub.f32 	%f12959, %f12942, %f12958;
	add.f32 	%f12960, %f12957, %f12959;
	fma.rn.f32 	%f12961, %f12948, %f12948, %f12960;
	add.f32 	%f12962, %f12958, %f12961;
	sub.f32 	%f12963, %f12958, %f12962;
	add.f32 	%f12964, %f12961, %f12963;
	fma.rn.f32 	%f12965, %f12951, %f12951, %f12964;
	add.f32 	%f12966, %f12962, %f12965;
	sub.f32 	%f12967, %f12962, %f12966;
	add.f32 	%f12968, %f12965, %f12967;
	fma.rn.f32 	%f12969, %f12954, %f12954, %f12968;
	add.f32 	%f12970, %f12966, %f12969;
	ld.global.f32 	%f12971, [%rd815+48];
	ld.global.f32 	%f12972, [%rd816+48];
	sub.f32 	%f12973, %f12971, %f12972;
	ld.global.f32 	%f12974, [%rd815+52];
	ld.global.f32 	%f12975, [%rd816+52];
	sub.f32 	%f12976, %f12974, %f12975;
	ld.global.f32 	%f12977, [%rd815+56];
	ld.global.f32 	%f12978, [%rd816+56];
	sub.f32 	%f12979, %f12977, %f12978;
	ld.global.f32 	%f12980, [%rd815+60];
	ld.global.f32 	%f12981, [%rd816+60];
	sub.f32 	%f12982, %f12980, %f12981;
	sub.f32 	%f12983, %f12966, %f12970;
	add.f32 	%f12984, %f12969, %f12983;
	fma.rn.f32 	%f12985, %f12973, %f12973, %f12984;
	add.f32 	%f12986, %f12970, %f12985;
	sub.f32 	%f12987, %f12970, %f12986;
	add.f32 	%f12988, %f12985, %f12987;
	fma.rn.f32 	%f12989, %f12976, %f12976, %f12988;
	add.f32 	%f12990, %f12986, %f12989;
	sub.f32 	%f12991, %f12986, %f12990;
	add.f32 	%f12992, %f12989, %f12991;
	fma.rn.f32 	%f12993, %f12979, %f12979, %f12992;
	add.f32 	%f12994, %f12990, %f12993;
	sub.f32 	%f12995, %f12990, %f12994;
	add.f32 	%f12996, %f12993, %f12995;
	fma.rn.f32 	%f12997, %f12982, %f12982, %f12996;
	add.f32 	%f18083, %f12994, %f12997;
	sub.f32 	%f12998, %f18083, %f12994;
	sub.f32 	%f18082, %f12998, %f12997;
	add.s32 	%r2146, %r2146, 16;
	add.s32 	%r2150, %r2150, 4;
	setp.ne.s32 	%p480, %r2150, %r1001;
	@%p480 bra 	$L__BB1_756;
$L__BB1_757:
	and.b32  	%r1532, %r1000, 3;
	setp.eq.s32 	%p481, %r1532, 0;
	@%p481 bra 	$L__BB1_762;
	setp.eq.s32 	%p482, %r1532, 1;
	@%p482 bra 	$L__BB1_760;
	mul.wide.u32 	%rd817, %r2146, 4;
	add.s64 	%rd818, %rd19, %rd817;
	ld.global.f32 	%f13000, [%rd818];
	add.s64 	%rd819, %rd39, %rd817;
	ld.global.f32 	%f13001, [%rd819];
	sub.f32 	%f13002, %f13000, %f13001;
	ld.global.f32 	%f13003, [%rd818+4];
	ld.global.f32 	%f13004, [%rd819+4];
	sub.f32 	%f13005, %f13003, %f13004;
	ld.global.f32 	%f13006, [%rd818+8];
	ld.global.f32 	%f13007, [%rd819+8];
	sub.f32 	%f13008, %f13006, %f13007;
	ld.global.f32 	%f13009, [%rd818+12];
	ld.global.f32 	%f13010, [%rd819+12];
	sub.f32 	%f13011, %f13009, %f13010;
	mul.f32 	%f13012, %f13002, %f13002;
	sub.f32 	%f13013, %f13012, %f18082;
	add.f32 	%f13014, %f18083, %f13013;
	sub.f32 	%f13015, %f18083, %f13014;
	add.f32 	%f13016, %f13013, %f13015;
	fma.rn.f32 	%f13017, %f13005, %f13005, %f13016;
	add.f32 	%f13018, %f13014, %f13017;
	sub.f32 	%f13019, %f13014, %f13018;
	add.f32 	%f13020, %f13017, %f13019;
	fma.rn.f32 	%f13021, %f13008, %f13008, %f13020;
	add.f32 	%f13022, %f13018, %f13021;
	sub.f32 	%f13023, %f13018, %f13022;
	add.f32 	%f13024, %f13021, %f13023;
	fma.rn.f32 	%f13025, %f13011, %f13011, %f13024;
	add.f32 	%f13026, %f13022, %f13025;
	ld.global.f32 	%f13027, [%rd818+16];
	ld.global.f32 	%f13028, [%rd819+16];
	sub.f32 	%f13029, %f13027, %f13028;
	ld.global.f32 	%f13030, [%rd818+20];
	ld.global.f32 	%f13031, [%rd819+20];
	sub.f32 	%f13032, %f13030, %f13031;
	ld.global.f32 	%f13033, [%rd818+24];
	ld.global.f32 	%f13034, [%rd819+24];
	sub.f32 	%f13035, %f13033, %f13034;
	ld.global.f32 	%f13036, [%rd818+28];
	ld.global.f32 	%f13037, [%rd819+28];
	sub.f32 	%f13038, %f13036, %f13037;
	sub.f32 	%f13039, %f13022, %f13026;
	add.f32 	%f13040, %f13025, %f13039;
	fma.rn.f32 	%f13041, %f13029, %f13029, %f13040;
	add.f32 	%f13042, %f13026, %f13041;
	sub.f32 	%f13043, %f13026, %f13042;
	add.f32 	%f13044, %f13041, %f13043;
	fma.rn.f32 	%f13045, %f13032, %f13032, %f13044;
	add.f32 	%f13046, %f13042, %f13045;
	sub.f32 	%f13047, %f13042, %f13046;
	add.f32 	%f13048, %f13045, %f13047;
	fma.rn.f32 	%f13049, %f13035, %f13035, %f13048;
	add.f32 	%f13050, %f13046, %f13049;
	sub.f32 	%f13051, %f13046, %f13050;
	add.f32 	%f13052, %f13049, %f13051;
	fma.rn.f32 	%f13053, %f13038, %f13038, %f13052;
	add.f32 	%f18083, %f13050, %f13053;
	sub.f32 	%f13054, %f18083, %f13050;
	sub.f32 	%f18082, %f13054, %f13053;
	add.s32 	%r2146, %r2146, 8;
$L__BB1_760:
	and.b32  	%r1533, %r999, 4;
	setp.ne.s32 	%p483, %r1533, 0;
	@%p483 bra 	$L__BB1_762;
	mul.wide.u32 	%rd820, %r2146, 4;
	add.s64 	%rd821, %rd19, %rd820;
	ld.global.f32 	%f13055, [%rd821];
	add.s64 	%rd822, %rd39, %rd820;
	ld.global.f32 	%f13056, [%rd822];
	sub.f32 	%f13057, %f13055, %f13056;
	ld.global.f32 	%f13058, [%rd821+4];
	ld.global.f32 	%f13059, [%rd822+4];
	sub.f32 	%f13060, %f13058, %f13059;
	ld.global.f32 	%f13061, [%rd821+8];
	ld.global.f32 	%f13062, [%rd822+8];
	sub.f32 	%f13063, %f13061, %f13062;
	ld.global.f32 	%f13064, [%rd821+12];
	ld.global.f32 	%f13065, [%rd822+12];
	sub.f32 	%f13066, %f13064, %f13065;
	mul.f32 	%f13067, %f13057, %f13057;
	sub.f32 	%f13068, %f13067, %f18082;
	add.f32 	%f13069, %f18083, %f13068;
	sub.f32 	%f13070, %f18083, %f13069;
	add.f32 	%f13071, %f13068, %f13070;
	fma.rn.f32 	%f13072, %f13060, %f13060, %f13071;
	add.f32 	%f13073, %f13069, %f13072;
	sub.f32 	%f13074, %f13069, %f13073;
	add.f32 	%f13075, %f13072, %f13074;
	fma.rn.f32 	%f13076, %f13063, %f13063, %f13075;
	add.f32 	%f13077, %f13073, %f13076;
	sub.f32 	%f13078, %f13073, %f13077;
	add.f32 	%f13079, %f13076, %f13078;
	fma.rn.f32 	%f13080, %f13066, %f13066, %f13079;
	add.f32 	%f18083, %f13077, %f13080;
	sub.f32 	%f13081, %f18083, %f13077;
	sub.f32 	%f18082, %f13081, %f13080;
	add.s32 	%r2146, %r2146, 4;
$L__BB1_762:
	setp.le.s32 	%p484, %r1166, %r2146;
	@%p484 bra 	$L__BB1_774;
	sub.s32 	%r1013, %r1166, %r2146;
	add.s32 	%r1534, %r1013, -1;
	and.b32  	%r1014, %r1013, 7;
	setp.lt.u32 	%p485, %r1534, 7;
	@%p485 bra 	$L__BB1_766;
	and.b32  	%r1015, %r1013, -8;
	mov.b32 	%r2157, 0;
$L__BB1_765:
	.pragma "nounroll";
	mul.wide.u32 	%rd823, %r2146, 4;
	add.s64 	%rd824, %rd19, %rd823;
	ld.global.f32 	%f13083, [%rd824];
	add.s64 	%rd825, %rd39, %rd823;
	ld.global.f32 	%f13084, [%rd825];
	sub.f32 	%f13085, %f13083, %f13084;
	mul.f32 	%f13086, %f13085, %f13085;
	sub.f32 	%f13087, %f13086, %f18082;
	add.f32 	%f13088, %f18083, %f13087;
	ld.global.f32 	%f13089, [%rd824+4];
	ld.global.f32 	%f13090, [%rd825+4];
	sub.f32 	%f13091, %f13089, %f13090;
	sub.f32 	%f13092, %f18083, %f13088;
	add.f32 	%f13093, %f13087, %f13092;
	fma.rn.f32 	%f13094, %f13091, %f13091, %f13093;
	add.f32 	%f13095, %f13088, %f13094;
	ld.global.f32 	%f13096, [%rd824+8];
	ld.global.f32 	%f13097, [%rd825+8];
	sub.f32 	%f13098, %f13096, %f13097;
	sub.f32 	%f13099, %f13088, %f13095;
	add.f32 	%f13100, %f13094, %f13099;
	fma.rn.f32 	%f13101, %f13098, %f13098, %f13100;
	add.f32 	%f13102, %f13095, %f13101;
	ld.global.f32 	%f13103, [%rd824+12];
	ld.global.f32 	%f13104, [%rd825+12];
	sub.f32 	%f13105, %f13103, %f13104;
	sub.f32 	%f13106, %f13095, %f13102;
	add.f32 	%f13107, %f13101, %f13106;
	fma.rn.f32 	%f13108, %f13105, %f13105, %f13107;
	add.f32 	%f13109, %f13102, %f13108;
	ld.global.f32 	%f13110, [%rd824+16];
	ld.global.f32 	%f13111, [%rd825+16];
	sub.f32 	%f13112, %f13110, %f13111;
	sub.f32 	%f13113, %f13102, %f13109;
	add.f32 	%f13114, %f13108, %f13113;
	fma.rn.f32 	%f13115, %f13112, %f13112, %f13114;
	add.f32 	%f13116, %f13109, %f13115;
	ld.global.f32 	%f13117, [%rd824+20];
	ld.global.f32 	%f13118, [%rd825+20];
	sub.f32 	%f13119, %f13117, %f13118;
	sub.f32 	%f13120, %f13109, %f13116;
	add.f32 	%f13121, %f13115, %f13120;
	fma.rn.f32 	%f13122, %f13119, %f13119, %f13121;
	add.f32 	%f13123, %f13116, %f13122;
	ld.global.f32 	%f13124, [%rd824+24];
	ld.global.f32 	%f13125, [%rd825+24];
	sub.f32 	%f13126, %f13124, %f13125;
	sub.f32 	%f13127, %f13116, %f13123;
	add.f32 	%f13128, %f13122, %f13127;
	fma.rn.f32 	%f13129, %f13126, %f13126, %f13128;
	add.f32 	%f13130, %f13123, %f13129;
	ld.global.f32 	%f13131, [%rd824+28];
	ld.global.f32 	%f13132, [%rd825+28];
	sub.f32 	%f13133, %f13131, %f13132;
	sub.f32 	%f13134, %f13123, %f13130;
	add.f32 	%f13135, %f13129, %f13134;
	fma.rn.f32 	%f13136, %f13133, %f13133, %f13135;
	add.f32 	%f18083, %f13130, %f13136;
	sub.f32 	%f13137, %f18083, %f13130;
	sub.f32 	%f18082, %f13137, %f13136;
	add.s32 	%r2146, %r2146, 8;
	add.s32 	%r2157, %r2157, 8;
	setp.ne.s32 	%p486, %r2157, %r1015;
	@%p486 bra 	$L__BB1_765;
$L__BB1_766:
	setp.eq.s32 	%p487, %r1014, 0;
	@%p487 bra 	$L__BB1_774;
	and.b32  	%r1021, %r1013, 3;
	setp.lt.u32 	%p488, %r1014, 4;
	@%p488 bra 	$L__BB1_769;
	mul.wide.u32 	%rd826, %r2146, 4;
	add.s64 	%rd827, %rd19, %rd826;
	ld.global.f32 	%f13139, [%rd827];
	add.s64 	%rd828, %rd39, %rd826;
	ld.global.f32 	%f13140, [%rd828];
	sub.f32 	%f13141, %f13139, %f13140;
	mul.f32 	%f13142, %f13141, %f13141;
	sub.f32 	%f13143, %f13142, %f18082;
	add.f32 	%f13144, %f18083, %f13143;
	ld.global.f32 	%f13145, [%rd827+4];
	ld.global.f32 	%f13146, [%rd828+4];
	sub.f32 	%f13147, %f13145, %f13146;
	sub.f32 	%f13148, %f18083, %f13144;
	add.f32 	%f13149, %f13143, %f13148;
	fma.rn.f32 	%f13150, %f13147, %f13147, %f13149;
	add.f32 	%f13151, %f13144, %f13150;
	ld.global.f32 	%f13152, [%rd827+8];
	ld.global.f32 	%f13153, [%rd828+8];
	sub.f32 	%f13154, %f13152, %f13153;
	sub.f32 	%f13155, %f13144, %f13151;
	add.f32 	%f13156, %f13150, %f13155;
	fma.rn.f32 	%f13157, %f13154, %f13154, %f13156;
	add.f32 	%f13158, %f13151, %f13157;
	ld.global.f32 	%f13159, [%rd827+12];
	ld.global.f32 	%f13160, [%rd828+12];
	sub.f32 	%f13161, %f13159, %f13160;
	sub.f32 	%f13162, %f13151, %f13158;
	add.f32 	%f13163, %f13157, %f13162;
	fma.rn.f32 	%f13164, %f13161, %f13161, %f13163;
	add.f32 	%f18083, %f13158, %f13164;
	sub.f32 	%f13165, %f18083, %f13158;
	sub.f32 	%f18082, %f13165, %f13164;
	add.s32 	%r2146, %r2146, 4;
$L__BB1_769:
	setp.eq.s32 	%p489, %r1021, 0;
	@%p489 bra 	$L__BB1_774;
	setp.eq.s32 	%p490, %r1021, 1;
	@%p490 bra 	$L__BB1_772;
	mul.wide.u32 	%rd829, %r2146, 4;
	add.s64 	%rd830, %rd19, %rd829;
	ld.global.f32 	%f13167, [%rd830];
	add.s64 	%rd831, %rd39, %rd829;
	ld.global.f32 	%f13168, [%rd831];
	sub.f32 	%f13169, %f13167, %f13168;
	mul.f32 	%f13170, %f13169, %f13169;
	sub.f32 	%f13171, %f13170, %f18082;
	add.f32 	%f13172, %f18083, %f13171;
	ld.global.f32 	%f13173, [%rd830+4];
	ld.global.f32 	%f13174, [%rd831+4];
	sub.f32 	%f13175, %f13173, %f13174;
	sub.f32 	%f13176, %f18083, %f13172;
	add.f32 	%f13177, %f13171, %f13176;
	fma.rn.f32 	%f13178, %f13175, %f13175, %f13177;
	add.f32 	%f18083, %f13172, %f13178;
	sub.f32 	%f13179, %f18083, %f13172;
	sub.f32 	%f18082, %f13179, %f13178;
	add.s32 	%r2146, %r2146, 2;
$L__BB1_772:
	and.b32  	%r1536, %r1013, 1;
	setp.eq.b32 	%p491, %r1536, 1;
	not.pred 	%p492, %p491;
	@%p492 bra 	$L__BB1_774;
	mul.wide.u32 	%rd832, %r2146, 4;
	add.s64 	%rd833, %rd19, %rd832;
	ld.global.f32 	%f13180, [%rd833];
	add.s64 	%rd834, %rd39, %rd832;
	ld.global.f32 	%f13181, [%rd834];
	sub.f32 	%f13182, %f13180, %f13181;
	mul.f32 	%f13183, %f13182, %f13182;
	sub.f32 	%f13184, %f13183, %f18082;
	add.f32 	%f18083, %f18083, %f13184;
$L__BB1_774:
	setp.lt.f32 	%p493, %f18083, %f18191;
	selp.f32 	%f18191, %f18083, %f18191, %p493;
	selp.b32 	%r2207, %r2141, %r2207, %p493;
$L__BB1_775:
	add.s32 	%r2141, %r2141, 1;
	setp.ne.s32 	%p494, %r2141, %r1165;
	@%p494 bra 	$L__BB1_745;
$L__BB1_776:
	add.s32 	%r2110, %r2110, 1;
	setp.lt.s32 	%p495, %r2110, %r1676;
	@%p495 bra 	$L__BB1_743;
$L__BB1_777:
	setp.neu.f32 	%p496, %f18191, 0f7F7FFFFF;
	setp.lt.s32 	%p497, %r1165, 1;
	or.pred  	%p498, %p496, %p497;
	@%p498 bra 	$L__BB1_874;
	add.s32 	%r1119, %r1166, -31;
	add.s32 	%r1120, %r1166, -15;
	add.s32 	%r1121, %r1166, -7;
	add.s32 	%r1122, %r1166, -3;
	mov.f32 	%f18192, 0f7F7FFFFF;
	mov.b32 	%r2208, 0;
$L__BB1_779:
	setp.lt.s32 	%p499, %r1166, 32;
	mul.lo.s32 	%r1539, %r2208, %r1166;
	mul.wide.s32 	%rd835, %r1539, 4;
	add.s64 	%rd42, %rd2, %rd835;
	mov.f32 	%f18196, 0f00000000;
	mov.b32 	%r2211, 0;
	mov.f32 	%f18195, %f18196;
	@%p499 bra 	$L__BB1_850;
	mov.b32 	%r2211, 0;
	mov.f32 	%f18195, 0f00000000;
	mov.f32 	%f18196, %f18195;
$L__BB1_781:
	mul.wide.u32 	%rd836, %r2211, 4;
	add.s64 	%rd837, %rd19, %rd836;
	ld.global.f32 	%f13188, [%rd837];
	add.s64 	%rd838, %rd42, %rd836;
	ld.global.f32 	%f13189, [%rd838];
	sub.f32 	%f13190, %f13188, %f13189;
	ld.global.f32 	%f13191, [%rd837+4];
	ld.global.f32 	%f13192, [%rd838+4];
	sub.f32 	%f13193, %f13191, %f13192;
	ld.global.f32 	%f13194, [%rd837+8];
	ld.global.f32 	%f13195, [%rd838+8];
	sub.f32 	%f13196, %f13194, %f13195;
	ld.global.f32 	%f13197, [%rd837+12];
	ld.global.f32 	%f13198, [%rd838+12];
	sub.f32 	%f13199, %f13197, %f13198;
	ld.global.f32 	%f13200, [%rd837+16];
	ld.global.f32 	%f13201, [%rd838+16];
	sub.f32 	%f13202, %f13200, %f13201;
	ld.global.f32 	%f13203, [%rd837+20];
	ld.global.f32 	%f13204, [%rd838+20];
	sub.f32 	%f13205, %f13203, %f13204;
	ld.global.f32 	%f13206, [%rd837+24];
	ld.global.f32 	%f13207, [%rd838+24];
	sub.f32 	%f13208, %f13206, %f13207;
	ld.global.f32 	%f13209, [%rd837+28];
	ld.global.f32 	%f13210, [%rd838+28];
	sub.f32 	%f13211, %f13209, %f13210;
	ld.global.f32 	%f13212, [%rd837+32];
	ld.global.f32 	%f13213, [%rd838+32];
	sub.f32 	%f13214, %f13212, %f13213;
	ld.global.f32 	%f13215, [%rd837+36];
	ld.global.f32 	%f13216, [%rd838+36];
	sub.f32 	%f13217, %f13215, %f13216;
	ld.global.f32 	%f13218, [%rd837+40];
	ld.global.f32 	%f13219, [%rd838+40];
	sub.f32 	%f13220, %f13218, %f13219;
	ld.global.f32 	%f13221, [%rd837+44];
	ld.global.f32 	%f13222, [%rd838+44];
	sub.f32 	%f13223, %f13221, %f13222;
	ld.global.f32 	%f13224, [%rd837+48];
	ld.global.f32 	%f13225, [%rd838+48];
	sub.f32 	%f13226, %f13224, %f13225;
	ld.global.f32 	%f13227, [%rd837+52];
	ld.global.f32 	%f13228, [%rd838+52];
	sub.f32 	%f13229, %f13227, %f13228;
	ld.global.f32 	%f13230, [%rd837+56];
	ld.global.f32 	%f13231, [%rd838+56];
	sub.f32 	%f13232, %f13230, %f13231;
	ld.global.f32 	%f13233, [%rd837+60];
	ld.global.f32 	%f13234, [%rd838+60];
	sub.f32 	%f13235, %f13233, %f13234;
	ld.global.f32 	%f13236, [%rd837+64];
	ld.global.f32 	%f13237, [%rd838+64];
	sub.f32 	%f13238, %f13236, %f13237;
	ld.global.f32 	%f13239, [%rd837+68];
	ld.global.f32 	%f13240, [%rd838+68];
	sub.f32 	%f13241, %f13239, %f13240;
	ld.global.f32 	%f13242, [%rd837+72];
	ld.global.f32 	%f13243, [%rd838+72];
	sub.f32 	%f13244, %f13242, %f13243;
	ld.global.f32 	%f13245, [%rd837+76];
	ld.global.f32 	%f13246, [%rd838+76];
	sub.f32 	%f13247, %f13245, %f13246;
	ld.global.f32 	%f13248, [%rd837+80];
	ld.global.f32 	%f13249, [%rd838+80];
	sub.f32 	%f13250, %f13248, %f13249;
	ld.global.f32 	%f13251, [%rd837+84];
	ld.global.f32 	%f13252, [%rd838+84];
	sub.f32 	%f13253, %f13251, %f13252;
	ld.global.f32 	%f13254, [%rd837+88];
	ld.global.f32 	%f13255, [%rd838+88];
	sub.f32 	%f13256, %f13254, %f13255;
	ld.global.f32 	%f13257, [%rd837+92];
	ld.global.f32 	%f13258, [%rd838+92];
	sub.f32 	%f13259, %f13257, %f13258;
	ld.global.f32 	%f13260, [%rd837+96];
	ld.global.f32 	%f13261, [%rd838+96];
	sub.f32 	%f13262, %f13260, %f13261;
	ld.global.f32 	%f13263, [%rd837+100];
	ld.global.f32 	%f13264, [%rd838+100];
	sub.f32 	%f13265, %f13263, %f13264;
	ld.global.f32 	%f13266, [%rd837+104];
	ld.global.f32 	%f13267, [%rd838+104];
	sub.f32 	%f13268, %f13266, %f13267;
	ld.global.f32 	%f13269, [%rd837+108];
	ld.global.f32 	%f13270, [%rd838+108];
	sub.f32 	%f13271, %f13269, %f13270;
	ld.global.f32 	%f13272, [%rd837+112];
	ld.global.f32 	%f13273, [%rd838+112];
	sub.f32 	%f13274, %f13272, %f13273;
	ld.global.f32 	%f13275, [%rd837+116];
	ld.global.f32 	%f13276, [%rd838+116];
	sub.f32 	%f13277, %f13275, %f13276;
	ld.global.f32 	%f13278, [%rd837+120];
	ld.global.f32 	%f13279, [%rd838+120];
	sub.f32 	%f13280, %f13278, %f13279;
	ld.global.f32 	%f13281, [%rd837+124];
	ld.global.f32 	%f13282, [%rd838+124];
	sub.f32 	%f13283, %f13281, %f13282;
	mul.f32 	%f13284, %f13190, %f13190;
	sub.f32 	%f13285, %f13284, %f18196;
	add.f32 	%f13286, %f18195, %f13285;
	sub.f32 	%f13287, %f18195, %f13286;
	add.f32 	%f13288, %f13285, %f13287;
	fma.rn.f32 	%f13289, %f13193, %f13193, %f13288;
	add.f32 	%f13290, %f13286, %f13289;
	sub.f32 	%f13291, %f13286, %f13290;
	add.f32 	%f13292, %f13289, %f13291;
	fma.rn.f32 	%f13293, %f13196, %f13196, %f13292;
	add.f32 	%f13294, %f13290, %f13293;
	sub.f32 	%f13295, %f13290, %f13294;
	add.f32 	%f13296, %f13293, %f13295;
	fma.rn.f32 	%f13297, %f13199, %f13199, %f13296;
	add.f32 	%f13298, %f13294, %f13297;
	sub.f32 	%f13299, %f13294, %f13298;
	add.f32 	%f13300, %f13297, %f13299;
	fma.rn.f32 	%f13301, %f13202, %f13202, %f13300;
	add.f32 	%f13302, %f13298, %f13301;
	sub.f32 	%f13303, %f13298, %f13302;
	add.f32 	%f13304, %f13301, %f13303;
	fma.rn.f32 	%f13305, %f13205, %f13205, %f13304;
	add.f32 	%f13306, %f13302, %f13305;
	sub.f32 	%f13307, %f13302, %f13306;
	add.f32 	%f13308, %f13305, %f13307;
	fma.rn.f32 	%f13309, %f13208, %f13208, %f13308;
	add.f32 	%f13310, %f13306, %f13309;
	sub.f32 	%f13311, %f13306, %f13310;
	add.f32 	%f13312, %f13309, %f13311;
	fma.rn.f32 	%f13313, %f13211, %f13211, %f13312;
	add.f32 	%f13314, %f13310, %f13313;
	sub.f32 	%f13315, %f13310, %f13314;
	add.f32 	%f13316, %f13313, %f13315;
	fma.rn.f32 	%f13317, %f13214, %f13214, %f13316;
	add.f32 	%f13318, %f13314, %f13317;
	sub.f32 	%f13319, %f13314, %f13318;
	add.f32 	%f13320, %f13317, %f13319;
	fma.rn.f32 	%f13321, %f13217, %f13217, %f13320;
	add.f32 	%f13322, %f13318, %f13321;
	sub.f32 	%f13323, %f13318, %f13322;
	add.f32 	%f13324, %f13321, %f13323;
	fma.rn.f32 	%f13325, %f13220, %f13220, %f13324;
	add.f32 	%f13326, %f13322, %f13325;
	sub.f32 	%f13327, %f13322, %f13326;
	add.f32 	%f13328, %f13325, %f13327;
	fma.rn.f32 	%f13329, %f13223, %f13223, %f13328;
	add.f32 	%f13330, %f13326, %f13329;
	sub.f32 	%f13331, %f13326, %f13330;
	add.f32 	%f13332, %f13329, %f13331;
	fma.rn.f32 	%f13333, %f13226, %f13226, %f13332;
	add.f32 	%f13334, %f13330, %f13333;
	sub.f32 	%f13335, %f13330, %f13334;
	add.f32 	%f13336, %f13333, %f13335;
	fma.rn.f32 	%f13337, %f13229, %f13229, %f13336;
	add.f32 	%f13338, %f13334, %f13337;
	sub.f32 	%f13339, %f13334, %f13338;
	add.f32 	%f13340, %f13337, %f13339;
	fma.rn.f32 	%f13341, %f13232, %f13232, %f13340;
	add.f32 	%f13342, %f13338, %f13341;
	sub.f32 	%f13343, %f13338, %f13342;
	add.f32 	%f13344, %f13341, %f13343;
	fma.rn.f32 	%f13345, %f13235, %f13235, %f13344;
	add.f32 	%f13346, %f13342, %f13345;
	sub.f32 	%f13347, %f13342, %f13346;
	add.f32 	%f13348, %f13345, %f13347;
	fma.rn.f32 	%f13349, %f13238, %f13238, %f13348;
	add.f32 	%f13350, %f13346, %f13349;
	sub.f32 	%f13351, %f13346, %f13350;
	add.f32 	%f13352, %f13349, %f13351;
	fma.rn.f32 	%f13353, %f13241, %f13241, %f13352;
	add.f32 	%f13354, %f13350, %f13353;
	sub.f32 	%f13355, %f13350, %f13354;
	add.f32 	%f13356, %f13353, %f13355;
	fma.rn.f32 	%f13357, %f13244, %f13244, %f13356;
	add.f32 	%f13358, %f13354, %f13357;
	sub.f32 	%f13359, %f13354, %f13358;
	add.f32 	%f13360, %f13357, %f13359;
	fma.rn.f32 	%f13361, %f13247, %f13247, %f13360;
	add.f32 	%f13362, %f13358, %f13361;
	sub.f32 	%f13363, %f13358, %f13362;
	add.f32 	%f13364, %f13361, %f13363;
	fma.rn.f32 	%f13365, %f13250, %f13250, %f13364;
	add.f32 	%f13366, %f13362, %f13365;
	sub.f32 	%f13367, %f13362, %f13366;
	add.f32 	%f13368, %f13365, %f13367;
	fma.rn.f32 	%f13369, %f13253, %f13253, %f13368;
	add.f32 	%f13370, %f13366, %f13369;
	sub.f32 	%f13371, %f13366, %f13370;
	add.f32 	%f13372, %f13369, %f13371;
	fma.rn.f32 	%f13373, %f13256, %f13256, %f13372;
	add.f32 	%f13374, %f13370, %f13373;
	sub.f32 	%f13375, %f13370, %f13374;
	add.f32 	%f13376, %f13373, %f13375;
	fma.rn.f32 	%f13377, %f13259, %f13259, %f13376;
	add.f32 	%f13378, %f13374, %f13377;
	sub.f32 	%f13379, %f13374, %f13378;
	add.f32 	%f13380, %f13377, %f13379;
	fma.rn.f32 	%f13381, %f13262, %f13262, %f13380;
	add.f32 	%f13382, %f13378, %f13381;
	sub.f32 	%f13383, %f13378, %f13382;
	add.f32 	%f13384, %f13381, %f13383;
	fma.rn.f32 	%f13385, %f13265, %f13265, %f13384;
	add.f32 	%f13386, %f13382, %f13385;
	sub.f32 	%f13387, %f13382, %f13386;
	add.f32 	%f13388, %f13385, %f13387;
	fma.rn.f32 	%f13389, %f13268, %f13268, %f13388;
	add.f32 	%f13390, %f13386, %f13389;
	sub.f32 	%f13391, %f13386, %f13390;
	add.f32 	%f13392, %f13389, %f13391;
	fma.rn.f32 	%f13393, %f13271, %f13271, %f13392;
	add.f32 	%f13394, %f13390, %f13393;
	sub.f32 	%f13395, %f13390, %f13394;
	add.f32 	%f13396, %f13393, %f13395;
	fma.rn.f32 	%f13397, %f13274, %f13274, %f13396;
	add.f32 	%f13398, %f13394, %f13397;
	sub.f32 	%f13399, %f13394, %f13398;
	add.f32 	%f13400, %f13397, %f13399;
	fma.rn.f32 	%f13401, %f13277, %f13277, %f13400;
	add.f32 	%f13402, %f13398, %f13401;
	sub.f32 	%f13403, %f13398, %f13402;
	add.f32 	%f13404, %f13401, %f13403;
	fma.rn.f32 	%f13405, %f13280, %f13280, %f13404;
	add.f32 	%f13406, %f13402, %f13405;
	sub.f32 	%f13407, %f13402, %f13406;
	add.f32 	%f13408, %f13405, %f13407;
	fma.rn.f32 	%f13409, %f13283, %f13283, %f13408;
	add.f32 	%f18195, %f13406, %f13409;
	sub.f32 	%f13410, %f18195, %f13406;
	sub.f32 	%f18196, %f13410, %f13409;
	add.s32 	%r2211, %r2211, 32;
	setp.lt.s32 	%p500, %r2211, %r1119;
	@%p500 bra 	$L__BB1_781;
	bra.uni 	$L__BB1_850;
$L__BB1_782:
	ld.local.u32 	%r1031, [%rd6+8];
	mul.wide.s32 	%rd293, %r1031, 4;
	add.s64 	%rd294, %rd4, %rd293;
	ld.global.u32 	%r1247, [%rd294];
	setp.eq.s32 	%p125, %r1247, 0;
	mov.b32 	%r1880, 2;
	mov.f32 	%f18191, 0f7F7FFFFF;
	@%p125 bra 	$L__BB1_796;
	mov.f32 	%f18191, 0f7F7FFFFF;
	mov.b32 	%r2163, 0;
$L__BB1_784:
	mul.wide.u32 	%rd295, %r2163, 4;
	add.s64 	%rd296, %rd1, %rd295;
	ld.global.u32 	%r1249, [%rd296];
	setp.ne.s32 	%p126, %r1249, %r1031;
	@%p126 bra 	$L__BB1_795;
	setp.lt.s32 	%p127, %r1166, 32;
	mov.f32 	%f18121, 0f00000000;
	mov.b32 	%r2168, 0;
	mov.f32 	%f18122, %f18121;
	@%p127 bra 	$L__BB1_788;
	mov.b32 	%r2168, 0;
	mov.f32 	%f18122, 0f00000000;
	mov.f32 	%f18121, %f18122;
$L__BB1_787:
	mul.wide.u32 	%rd297, %r2168, 4;
	add.s64 	%rd298, %rd19, %rd297;
	ld.global.f32 	%f3531, [%rd298];
	mul.lo.s32 	%r1252, %r2163, %r1166;
	mul.wide.s32 	%rd299, %r1252, 4;
	add.s64 	%rd300, %rd2, %rd299;
	add.s64 	%rd301, %rd300, %rd297;
	ld.global.f32 	%f3532, [%rd301];
	sub.f32 	%f3533, %f3531, %f3532;
	ld.global.f32 	%f3534, [%rd298+4];
	ld.global.f32 	%f3535, [%rd301+4];
	sub.f32 	%f3536, %f3534, %f3535;
	ld.global.f32 	%f3537, [%rd298+8];
	ld.global.f32 	%f3538, [%rd301+8];
	sub.f32 	%f3539, %f3537, %f3538;
	ld.global.f32 	%f3540, [%rd298+12];
	ld.global.f32 	%f3541, [%rd301+12];
	sub.f32 	%f3542, %f3540, %f3541;
	ld.global.f32 	%f3543, [%rd298+16];
	ld.global.f32 	%f3544, [%rd301+16];
	sub.f32 	%f3545, %f3543, %f3544;
	ld.global.f32 	%f3546, [%rd298+20];
	ld.global.f32 	%f3547, [%rd301+20];
	sub.f32 	%f3548, %f3546, %f3547;
	ld.global.f32 	%f3549, [%rd298+24];
	ld.global.f32 	%f3550, [%rd301+24];
	sub.f32 	%f3551, %f3549, %f3550;
	ld.global.f32 	%f3552, [%rd298+28];
	ld.global.f32 	%f3553, [%rd301+28];
	sub.f32 	%f3554, %f3552, %f3553;
	ld.global.f32 	%f3555, [%rd298+32];
	ld.global.f32 	%f3556, [%rd301+32];
	sub.f32 	%f3557, %f3555, %f3556;
	ld.global.f32 	%f3558, [%rd298+36];
	ld.global.f32 	%f3559, [%rd301+36];
	sub.f32 	%f3560, %f3558, %f3559;
	ld.global.f32 	%f3561, [%rd298+40];
	ld.global.f32 	%f3562, [%rd301+40];
	sub.f32 	%f3563, %f3561, %f3562;
	ld.global.f32 	%f3564, [%rd298+44];
	ld.global.f32 	%f3565, [%rd301+44];
	sub.f32 	%f3566, %f3564, %f3565;
	ld.global.f32 	%f3567, [%rd298+48];
	ld.global.f32 	%f3568, [%rd301+48];
	sub.f32 	%f3569, %f3567, %f3568;
	ld.global.f32 	%f3570, [%rd298+52];
	ld.global.f32 	%f3571, [%rd301+52];
	sub.f32 	%f3572, %f3570, %f3571;
	ld.global.f32 	%f3573, [%rd298+56];
	ld.global.f32 	%f3574, [%rd301+56];
	sub.f32 	%f3575, %f3573, %f3574;
	ld.global.f32 	%f3576, [%rd298+60];
	ld.global.f32 	%f3577, [%rd301+60];
	sub.f32 	%f3578, %f3576, %f3577;
	ld.global.f32 	%f3579, [%rd298+64];
	ld.global.f32 	%f3580, [%rd301+64];
	sub.f32 	%f3581, %f3579, %f3580;
	ld.global.f32 	%f3582, [%rd298+68];
	ld.global.f32 	%f3583, [%rd301+68];
	sub.f32 	%f3584, %f3582, %f3583;
	ld.global.f32 	%f3585, [%rd298+72];
	ld.global.f32 	%f3586, [%rd301+72];
	sub.f32 	%f3587, %f3585, %f3586;
	ld.global.f32 	%f3588, [%rd298+76];
	ld.global.f32 	%f3589, [%rd301+76];
	sub.f32 	%f3590, %f3588, %f3589;
	ld.global.f32 	%f3591, [%rd298+80];
	ld.global.f32 	%f3592, [%rd301+80];
	sub.f32 	%f3593, %f3591, %f3592;
	ld.global.f32 	%f3594, [%rd298+84];
	ld.global.f32 	%f3595, [%rd301+84];
	sub.f32 	%f3596, %f3594, %f3595;
	ld.global.f32 	%f3597, [%rd298+88];
	ld.global.f32 	%f3598, [%rd301+88];
	sub.f32 	%f3599, %f3597, %f3598;
	ld.global.f32 	%f3600, [%rd298+92];
	ld.global.f32 	%f3601, [%rd301+92];
	sub.f32 	%f3602, %f3600, %f3601;
	ld.global.f32 	%f3603, [%rd298+96];
	ld.global.f32 	%f3604, [%rd301+96];
	sub.f32 	%f3605, %f3603, %f3604;
	ld.global.f32 	%f3606, [%rd298+100];
	ld.global.f32 	%f3607, [%rd301+100];
	sub.f32 	%f3608, %f3606, %f3607;
	ld.global.f32 	%f3609, [%rd298+104];
	ld.global.f32 	%f3610, [%rd301+104];
	sub.f32 	%f3611, %f3609, %f3610;
	ld.global.f32 	%f3612, [%rd298+108];
	ld.global.f32 	%f3613, [%rd301+108];
	sub.f32 	%f3614, %f3612, %f3613;
	ld.global.f32 	%f3615, [%rd298+112];
	ld.global.f32 	%f3616, [%rd301+112];
	sub.f32 	%f3617, %f3615, %f3616;
	ld.global.f32 	%f3618, [%rd298+116];
	ld.global.f32 	%f3619, [%rd301+116];
	sub.f32 	%f3620, %f3618, %f3619;
	ld.global.f32 	%f3621, [%rd298+120];
	ld.global.f32 	%f3622, [%rd301+120];
	sub.f32 	%f3623, %f3621, %f3622;
	ld.global.f32 	%f3624, [%rd298+124];
	ld.global.f32 	%f3625, [%rd301+124];
	sub.f32 	%f3626, %f3624, %f3625;
	mul.f32 	%f3627, %f3533, %f3533;
	sub.f32 	%f3628, %f3627, %f18121;
	add.f32 	%f3629, %f18122, %f3628;
	sub.f32 	%f3630, %f18122, %f3629;
	add.f32 	%f3631, %f3628, %f3630;
	fma.rn.f32 	%f3632, %f3536, %f3536, %f3631;
	add.f32 	%f3633, %f3629, %f3632;
	sub.f32 	%f3634, %f3629, %f3633;
	add.f32 	%f3635, %f3632, %f3634;
	fma.rn.f32 	%f3636, %f3539, %f3539, %f3635;
	add.f32 	%f3637, %f3633, %f3636;
	sub.f32 	%f3638, %f3633, %f3637;
	add.f32 	%f3639, %f3636, %f3638;
	fma.rn.f32 	%f3640, %f3542, %f3542, %f3639;
	add.f32 	%f3641, %f3637, %f3640;
	sub.f32 	%f3642, %f3637, %f3641;
	add.f32 	%f3643, %f3640, %f3642;
	fma.rn.f32 	%f3644, %f3545, %f3545, %f3643;
	add.f32 	%f3645, %f3641, %f3644;
	sub.f32 	%f3646, %f3641, %f3645;
	add.f32 	%f3647, %f3644, %f3646;
	fma.rn.f32 	%f3648, %f3548, %f3548, %f3647;
	add.f32 	%f3649, %f3645, %f3648;
	sub.f32 	%f3650, %f3645, %f3649;
	add.f32 	%f3651, %f3648, %f3650;
	fma.rn.f32 	%f3652, %f3551, %f3551, %f3651;
	add.f32 	%f3653, %f3649, %f3652;
	sub.f32 	%f3654, %f3649, %f3653;
	add.f32 	%f3655, %f3652, %f3654;
	fma.rn.f32 	%f3656, %f3554, %f3554, %f3655;
	add.f32 	%f3657, %f3653, %f3656;
	sub.f32 	%f3658, %f3653, %f3657;
	add.f32 	%f3659, %f3656, %f3658;
	fma.rn.f32 	%f3660, %f3557, %f3557, %f3659;
	add.f32 	%f3661, %f3657, %f3660;
	sub.f32 	%f3662, %f3657, %f3661;
	add.f32 	%f3663, %f3660, %f3662;
	fma.rn.f32 	%f3664, %f3560, %f3560, %f3663;
	add.f32 	%f3665, %f3661, %f3664;
	sub.f32 	%f3666, %f3661, %f3665;
	add.f32 	%f3667, %f3664, %f3666;
	fma.rn.f32 	%f3668, %f3563, %f3563, %f3667;
	add.f32 	%f3669, %f3665, %f3668;
	sub.f32 	%f3670, %f3665, %f3669;
	add.f32 	%f3671, %f3668, %f3670;
	fma.rn.f32 	%f3672, %f3566, %f3566, %f3671;
	add.f32 	%f3673, %f3669, %f3672;
	sub.f32 	%f3674, %f3669, %f3673;
	add.f32 	%f3675, %f3672, %f3674;
	fma.rn.f32 	%f3676, %f3569, %f3569, %f3675;
	add.f32 	%f3677, %f3673, %f3676;
	sub.f32 	%f3678, %f3673, %f3677;
	add.f32 	%f3679, %f3676, %f3678;
	fma.rn.f32 	%f3680, %f3572, %f3572, %f3679;
	add.f32 	%f3681, %f3677, %f3680;
	sub.f32 	%f3682, %f3677, %f3681;
	add.f32 	%f3683, %f3680, %f3682;
	fma.rn.f32 	%f3684, %f3575, %f3575, %f3683;
	add.f32 	%f3685, %f3681, %f3684;
	sub.f32 	%f3686, %f3681, %f3685;
	add.f32 	%f3687, %f3684, %f3686;
	fma.rn.f32 	%f3688, %f3578, %f3578, %f3687;
	add.f32 	%f3689, %f3685, %f3688;
	sub.f32 	%f3690, %f3685, %f3689;
	add.f32 	%f3691, %f3688, %f3690;
	fma.rn.f32 	%f3692, %f3581, %f3581, %f3691;
	add.f32 	%f3693, %f3689, %f3692;
	sub.f32 	%f3694, %f3689, %f3693;
	add.f32 	%f3695, %f3692, %f3694;
	fma.rn.f32 	%f3696, %f3584, %f3584, %f3695;
	add.f32 	%f3697, %f3693, %f3696;
	sub.f32 	%f3698, %f3693, %f3697;
	add.f32 	%f3699, %f3696, %f3698;
	fma.rn.f32 	%f3700, %f3587, %f3587, %f3699;
	add.f32 	%f3701, %f3697, %f3700;
	sub.f32 	%f3702, %f3697, %f3701;
	add.f32 	%f3703, %f3700, %f3702;
	fma.rn.f32 	%f3704, %f3590, %f3590, %f3703;
	add.f32 	%f3705, %f3701, %f3704;
	sub.f32 	%f3706, %f3701, %f3705;
	add.f32 	%f3707, %f3704, %f3706;
	fma.rn.f32 	%f3708, %f3593, %f3593, %f3707;
	add.f32 	%f3709, %f3705, %f3708;
	sub.f32 	%f3710, %f3705, %f3709;
	add.f32 	%f3711, %f3708, %f3710;
	fma.rn.f32 	%f3712, %f3596, %f3596, %f3711;
	add.f32 	%f3713, %f3709, %f3712;
	sub.f32 	%f3714, %f3709, %f3713;
	add.f32 	%f3715, %f3712, %f3714;
	fma.rn.f32 	%f3716, %f3599, %f3599, %f3715;
	add.f32 	%f3717, %f3713, %f3716;
	sub.f32 	%f3718, %f3713, %f3717;
	add.f32 	%f3719, %f3716, %f3718;
	fma.rn.f32 	%f3720, %f3602, %f3602, %f3719;
	add.f32 	%f3721, %f3717, %f3720;
	sub.f32 	%f3722, %f3717, %f3721;
	add.f32 	%f3723, %f3720, %f3722;
	fma.rn.f32 	%f3724, %f3605, %f3605, %f3723;
	add.f32 	%f3725, %f3721, %f3724;
	sub.f32 	%f3726, %f3721, %f3725;
	add.f32 	%f3727, %f3724, %f3726;
	fma.rn.f32 	%f3728, %f3608, %f3608, %f3727;
	add.f32 	%f3729, %f3725, %f3728;
	sub.f32 	%f3730, %f3725, %f3729;
	add.f32 	%f3731, %f3728, %f3730;
	fma.rn.f32 	%f3732, %f3611, %f3611, %f3731;
	add.f32 	%f3733, %f3729, %f3732;
	sub.f32 	%f3734, %f3729, %f3733;
	add.f32 	%f3735, %f3732, %f3734;
	fma.rn.f32 	%f3736, %f3614, %f3614, %f3735;
	add.f32 	%f3737, %f3733, %f3736;
	sub.f32 	%f3738, %f3733, %f3737;
	add.f32 	%f3739, %f3736, %f3738;
	fma.rn.f32 	%f3740, %f3617, %f3617, %f3739;
	add.f32 	%f3741, %f3737, %f3740;
	sub.f32 	%f3742, %f3737, %f3741;
	add.f32 	%f3743, %f3740, %f3742;
	fma.rn.f32 	%f3744, %f3620, %f3620, %f3743;
	add.f32 	%f3745, %f3741, %f3744;
	sub.f32 	%f3746, %f3741, %f3745;
	add.f32 	%f3747, %f3744, %f3746;
	fma.rn.f32 	%f3748, %f3623, %f3623, %f3747;
	add.f32 	%f3749, %f3745, %f3748;
	sub.f32 	%f3750, %f3745, %f3749;
	add.f32 	%f3751, %f3748, %f3750;
	fma.rn.f32 	%f3752, %f3626, %f3626, %f3751;
	add.f32 	%f18122, %f3749, %f3752;
	sub.f32 	%f3753, %f18122, %f3749;
	sub.f32 	%f18121, %f3753, %f3752;
	add.s32 	%r2168, %r2168, 32;
	add.s32 	%r1253, %r1166, -31;
	setp.lt.s32 	%p128, %r2168, %r1253;
	@%p128 bra 	$L__BB1_787;
$L__BB1_788:
	mul.lo.s32 	%r1254, %r2163, %r1166;
	mul.wide.s32 	%rd302, %r1254, 4;
	add.s64 	%rd40, %rd2, %rd302;
	setp.ge.s32 	%p129, %r2168, %r475;
	@%p129 bra 	$L__BB1_790;
$L__BB1_789:
	mul.wide.u32 	%rd303, %r2168, 4;
	add.s64 	%rd304, %rd19, %rd303;
	ld.global.f32 	%f3754, [%rd304];
	add.s64 	%rd305, %rd40, %rd303;
	ld.global.f32 	%f3755, [%rd305];
	sub.f32 	%f3756, %f3754, %f3755;
	ld.global.f32 	%f3757, [%rd304+4];
	ld.global.f32 	%f3758, [%rd305+4];
	sub.f32 	%f3759, %f3757, %f3758;
	ld.global.f32 	%f3760, [%rd304+8];
	ld.global.f32 	%f3761, [%rd305+8];
	sub.f32 	%f3762, %f3760, %f3761;
	ld.global.f32 	%f3763, [%rd304+12];
	ld.global.f32 	%f3764, [%rd305+12];
	sub.f32 	%f3765, %f3763, %f3764;
	ld.global.f32 	%f3766, [%rd304+16];
	ld.global.f32 	%f3767, [%rd305+16];
	sub.f32 	%f3768, %f3766, %f3767;
	ld.global.f32 	%f3769, [%rd304+20];
	ld.global.f32 	%f3770, [%rd305+20];
	sub.f32 	%f3771, %f3769, %f3770;
	ld.global.f32 	%f3772, [%rd304+24];
	ld.global.f32 	%f3773, [%rd305+24];
	sub.f32 	%f3774, %f3772, %f3773;
	ld.global.f32 	%f3775, [%rd304+28];
	ld.global.f32 	%f3776, [%rd305+28];
	sub.f32 	%f3777, %f3775, %f3776;
	ld.global.f32 	%f3778, [%rd304+32];
	ld.global.f32 	%f3779, [%rd305+32];
	sub.f32 	%f3780, %f3778, %f3779;
	ld.global.f32 	%f3781, [%rd304+36];
	ld.global.f32 	%f3782, [%rd305+36];
	sub.f32 	%f3783, %f3781, %f3782;
	ld.global.f32 	%f3784, [%rd304+40];
	ld.global.f32 	%f3785, [%rd305+40];
	sub.f32 	%f3786, %f3784, %f3785;
	ld.global.f32 	%f3787, [%rd304+44];
	ld.global.f32 	%f3788, [%rd305+44];
	sub.f32 	%f3789, %f3787, %f3788;
	ld.global.f32 	%f3790, [%rd304+48];
	ld.global.f32 	%f3791, [%rd305+48];
	sub.f32 	%f3792, %f3790, %f3791;
	ld.global.f32 	%f3793, [%rd304+52];
	ld.global.f32 	%f3794, [%rd305+52];
	sub.f32 	%f3795, %f3793, %f3794;
	ld.global.f32 	%f3796, [%rd304+56];
	ld.global.f32 	%f3797, [%rd305+56];
	sub.f32 	%f3798, %f3796, %f3797;
	ld.global.f32 	%f3799, [%rd304+60];
	ld.global.f32 	%f3800, [%rd305+60];
	sub.f32 	%f3801, %f3799, %f3800;
	mul.f32 	%f3802, %f3756, %f3756;
	sub.f32 	%f3803, %f3802, %f18121;
	add.f32 	%f3804, %f18122, %f3803;
	sub.f32 	%f3805, %f18122, %f3804;
	add.f32 	%f3806, %f3803, %f3805;
	fma.rn.f32 	%f3807, %f3759, %f3759, %f3806;
	add.f32 	%f3808, %f3804, %f3807;
	sub.f32 	%f3809, %f3804, %f3808;
	add.f32 	%f3810, %f3807, %f3809;
	fma.rn.f32 	%f3811, %f3762, %f3762, %f3810;
	add.f32 	%f3812, %f3808, %f3811;
	sub.f32 	%f3813, %f3808, %f3812;
	add.f32 	%f3814, %f3811, %f3813;
	fma.rn.f32 	%f3815, %f3765, %f3765, %f3814;
	add.f32 	%f3816, %f3812, %f3815;
	sub.f32 	%f3817, %f3812, %f3816;
	add.f32 	%f3818, %f3815, %f3817;
	fma.rn.f32 	%f3819, %f3768, %f3768, %f3818;
	add.f32 	%f3820, %f3816, %f3819;
	sub.f32 	%f3821, %f3816, %f3820;
	add.f32 	%f3822, %f3819, %f3821;
	fma.rn.f32 	%f3823, %f3771, %f3771, %f3822;
	add.f32 	%f3824, %f3820, %f3823;
	sub.f32 	%f3825, %f3820, %f3824;
	add.f32 	%f3826, %f3823, %f3825;
	fma.rn.f32 	%f3827, %f3774, %f3774, %f3826;
	add.f32 	%f3828, %f3824, %f3827;
	sub.f32 	%f3829, %f3824, %f3828;
	add.f32 	%f3830, %f3827, %f3829;
	fma.rn.f32 	%f3831, %f3777, %f3777, %f3830;
	add.f32 	%f3832, %f3828, %f3831;
	sub.f32 	%f3833, %f3828, %f3832;
	add.f32 	%f3834, %f3831, %f3833;
	fma.rn.f32 	%f3835, %f3780, %f3780, %f3834;
	add.f32 	%f3836, %f3832, %f3835;
	sub.f32 	%f3837, %f3832, %f3836;
	add.f32 	%f3838, %f3835, %f3837;
	fma.rn.f32 	%f3839, %f3783, %f3783, %f3838;
	add.f32 	%f3840, %f3836, %f3839;
	sub.f32 	%f3841, %f3836, %f3840;
	add.f32 	%f3842, %f3839, %f3841;
	fma.rn.f32 	%f3843, %f3786, %f3786, %f3842;
	add.f32 	%f3844, %f3840, %f3843;
	sub.f32 	%f3845, %f3840, %f3844;
	add.f32 	%f3846, %f3843, %f3845;
	fma.rn.f32 	%f3847, %f3789, %f3789, %f3846;
	add.f32 	%f3848, %f3844, %f3847;
	sub.f32 	%f3849, %f3844, %f3848;
	add.f32 	%f3850, %f3847, %f3849;
	fma.rn.f32 	%f3851, %f3792, %f3792, %f3850;
	add.f32 	%f3852, %f3848, %f3851;
	sub.f32 	%f3853, %f3848, %f3852;
	add.f32 	%f3854, %f3851, %f3853;
	fma.rn.f32 	%f3855, %f3795, %f3795, %f3854;
	add.f32 	%f3856, %f3852, %f3855;
	sub.f32 	%f3857, %f3852, %f3856;
	add.f32 	%f3858, %f3855, %f3857;
	fma.rn.f32 	%f3859, %f3798, %f3798, %f3858;
	add.f32 	%f3860, %f3856, %f3859;
	sub.f32 	%f3861, %f3856, %f3860;
	add.f32 	%f3862, %f3859, %f3861;
	fma.rn.f32 	%f3863, %f3801, %f3801, %f3862;
	add.f32 	%f18122, %f3860, %f3863;
	sub.f32 	%f3864, %f18122, %f3860;
	sub.f32 	%f18121, %f3864, %f3863;
	add.s32 	%r2168, %r2168, 16;
	setp.lt.s32 	%p130, %r2168, %r475;
	@%p130 bra 	$L__BB1_789;
$L__BB1_790:
	setp.ge.s32 	%p131, %r2168, %r476;
	@%p131 bra 	$L__BB1_792;
$L__BB1_791:
	mul.wide.u32 	%rd306, %r2168, 4;
	add.s64 	%rd307, %rd19, %rd306;
	ld.global.f32 	%f3865, [%rd307];
	add.s64 	%rd308, %rd40, %rd306;
	ld.global.f32 	%f3866, [%rd308];
	sub.f32 	%f3867, %f3865, %f3866;
	ld.global.f32 	%f3868, [%rd307+4];
	ld.global.f32 	%f3869, [%rd308+4];
	sub.f32 	%f3870, %f3868, %f3869;
	ld.global.f32 	%f3871, [%rd307+8];
	ld.global.f32 	%f3872, [%rd308+8];
	sub.f32 	%f3873, %f3871, %f3872;
	ld.global.f32 	%f3874, [%rd307+12];
	ld.global.f32 	%f3875, [%rd308+12];
	sub.f32 	%f3876, %f3874, %f3875;
	ld.global.f32 	%f3877, [%rd307+16];
	ld.global.f32 	%f3878, [%rd308+16];
	sub.f32 	%f3879, %f3877, %f3878;
	ld.global.f32 	%f3880, [%rd307+20];
	ld.global.f32 	%f3881, [%rd308+20];
	sub.f32 	%f3882, %f3880, %f3881;
	ld.global.f32 	%f3883, [%rd307+24];
	ld.global.f32 	%f3884, [%rd308+24];
	sub.f32 	%f3885, %f3883, %f3884;
	ld.global.f32 	%f3886, [%rd307+28];
	ld.global.f32 	%f3887, [%rd308+28];
	sub.f32 	%f3888, %f3886, %f3887;
	mul.f32 	%f3889, %f3867, %f3867;
	sub.f32 	%f3890, %f3889, %f18121;
	add.f32 	%f3891, %f18122, %f3890;
	sub.f32 	%f3892, %f18122, %f3891;
	add.f32 	%f3893, %f3890, %f3892;
	fma.rn.f32 	%f3894, %f3870, %f3870, %f3893;
	add.f32 	%f3895, %f3891, %f3894;
	sub.f32 	%f3896, %f3891, %f3895;
	add.f32 	%f3897, %f3894, %f3896;
	fma.rn.f32 	%f3898, %f3873, %f3873, %f3897;
	add.f32 	%f3899, %f3895, %f3898;
	sub.f32 	%f3900, %f3895, %f3899;
	add.f32 	%f3901, %f3898, %f3900;
	fma.rn.f32 	%f3902, %f3876, %f3876, %f3901;
	add.f32 	%f3903, %f3899, %f3902;
	sub.f32 	%f3904, %f3899, %f3903;
	add.f32 	%f3905, %f3902, %f3904;
	fma.rn.f32 	%f3906, %f3879, %f3879, %f3905;
	add.f32 	%f3907, %f3903, %f3906;
	sub.f32 	%f3908, %f3903, %f3907;
	add.f32 	%f3909, %f3906, %f3908;
	fma.rn.f32 	%f3910, %f3882, %f3882, %f3909;
	add.f32 	%f3911, %f3907, %f3910;
	sub.f32 	%f3912, %f3907, %f3911;
	add.f32 	%f3913, %f3910, %f3912;
	fma.rn.f32 	%f3914, %f3885, %f3885, %f3913;
	add.f32 	%f3915, %f3911, %f3914;
	sub.f32 	%f3916, %f3911, %f3915;
	add.f32 	%f3917, %f3914, %f3916;
	fma.rn.f32 	%f3918, %f3888, %f3888, %f3917;
	add.f32 	%f18122, %f3915, %f3918;
	sub.f32 	%f3919, %f18122, %f3915;
	sub.f32 	%f18121, %f3919, %f3918;
	add.s32 	%r2168, %r2168, 8;
	setp.lt.s32 	%p132, %r2168, %r476;
	@%p132 bra 	$L__BB1_791;
$L__BB1_792:
	setp.lt.s32 	%p133, %r2168, %r477;
	@%p133 bra 	$L__BB1_842;
$L__BB1_793:
	setp.gt.s32 	%p139, %r1166, %r2168;
	@%p139 bra 	$L__BB1_831;
$L__BB1_794:
	setp.lt.f32 	%p148, %f18122, %f18191;
	selp.f32 	%f18191, %f18122, %f18191, %p148;
	selp.b32 	%r2207, %r2163, %r2207, %p148;
$L__BB1_795:
	add.s32 	%r2163, %r2163, 1;
	setp.ne.s32 	%p149, %r2163, %r1165;
	mov.b32 	%r1880, 3;
	@%p149 bra 	$L__BB1_784;
$L__BB1_796:
	ld.param.u32 	%r1668, [cluster_search_param_9];
	setp.eq.s32 	%p150, %r1668, 3;
	@%p150 bra 	$L__BB1_350;
	ld.local.u32 	%r1057, [%rd6+12];
	mul.wide.s32 	%rd330, %r1057, 4;
	add.s64 	%rd331, %rd4, %rd330;
	ld.global.u32 	%r1268, [%rd331];
	setp.eq.s32 	%p151, %r1268, 0;
	@%p151 bra 	$L__BB1_350;
	mov.b32 	%r2179, 0;
$L__BB1_799:
	mul.wide.u32 	%rd332, %r2179, 4;
	add.s64 	%rd333, %rd1, %rd332;
	ld.global.u32 	%r1270, [%rd333];
	setp.ne.s32 	%p152, %r1270, %r1057;
	@%p152 bra 	$L__BB1_829;
	setp.lt.s32 	%p153, %r1166, 32;
	mov.f32 	%f18143, 0f00000000;
	mov.b32 	%r2184, 0;
	mov.f32 	%f18144, %f18143;
	@%p153 bra 	$L__BB1_803;
	mov.b32 	%r2184, 0;
	mov.f32 	%f18144, 0f00000000;
	mov.f32 	%f18143, %f18144;
$L__BB1_802:
	mul.wide.u32 	%rd334, %r2184, 4;
	add.s64 	%rd335, %rd19, %rd334;
	ld.global.f32 	%f4220, [%rd335];
	mul.lo.s32 	%r1273, %r2179, %r1166;
	mul.wide.s32 	%rd336, %r1273, 4;
	add.s64 	%rd337, %rd2, %rd336;
	add.s64 	%rd338, %rd337, %rd334;
	ld.global.f32 	%f4221, [%rd338];
	sub.f32 	%f4222, %f4220, %f4221;
	ld.global.f32 	%f4223, [%rd335+4];
	ld.global.f32 	%f4224, [%rd338+4];
	sub.f32 	%f4225, %f4223, %f4224;
	ld.global.f32 	%f4226, [%rd335+8];
	ld.global.f32 	%f4227, [%rd338+8];
	sub.f32 	%f4228, %f4226, %f4227;
	ld.global.f32 	%f4229, [%rd335+12];
	ld.global.f32 	%f4230, [%rd338+12];
	sub.f32 	%f4231, %f4229, %f4230;
	ld.global.f32 	%f4232, [%rd335+16];
	ld.global.f32 	%f4233, [%rd338+16];
	sub.f32 	%f4234, %f4232, %f4233;
	ld.global.f32 	%f4235, [%rd335+20];
	ld.global.f32 	%f4236, [%rd338+20];
	sub.f32 	%f4237, %f4235, %f4236;
	ld.global.f32 	%f4238, [%rd335+24];
	ld.global.f32 	%f4239, [%rd338+24];
	sub.f32 	%f4240, %f4238, %f4239;
	ld.global.f32 	%f4241, [%rd335+28];
	ld.global.f32 	%f4242, [%rd338+28];
	sub.f32 	%f4243, %f4241, %f4242;
	ld.global.f32 	%f4244, [%rd335+32];
	ld.global.f32 	%f4245, [%rd338+32];
	sub.f32 	%f4246, %f4244, %f4245;
	ld.global.f32 	%f4247, [%rd335+36];
	ld.global.f32 	%f4248, [%rd338+36];
	sub.f32 	%f4249, %f4247, %f4248;
	ld.global.f32 	%f4250, [%rd335+40];
	ld.global.f32 	%f4251, [%rd338+40];
	sub.f32 	%f4252, %f4250, %f4251;
	ld.global.f32 	%f4253, [%rd335+44];
	ld.global.f32 	%f4254, [%rd338+44];
	sub.f32 	%f4255, %f4253, %f4254;
	ld.global.f32 	%f4256, [%rd335+48];
	ld.global.f32 	%f4257, [%rd338+48];
	sub.f32 	%f4258, %f4256, %f4257;
	ld.global.f32 	%f4259, [%rd335+52];
	ld.global.f32 	%f4260, [%rd338+52];
	sub.f32 	%f4261, %f4259, %f4260;
	ld.global.f32 	%f4262, [%rd335+56];
	ld.global.f32 	%f4263, [%rd338+56];
	sub.f32 	%f4264, %f4262, %f4263;
	ld.global.f32 	%f4265, [%rd335+60];
	ld.global.f32 	%f4266, [%rd338+60];
	sub.f32 	%f4267, %f4265, %f4266;
	ld.global.f32 	%f4268, [%rd335+64];
	ld.global.f32 	%f4269, [%rd338+64];
	sub.f32 	%f4270, %f4268, %f4269;
	ld.global.f32 	%f4271, [%rd335+68];
	ld.global.f32 	%f4272, [%rd338+68];
	sub.f32 	%f4273, %f4271, %f4272;
	ld.global.f32 	%f4274, [%rd335+72];
	ld.global.f32 	%f4275, [%rd338+72];
	sub.f32 	%f4276, %f4274, %f4275;
	ld.global.f32 	%f4277, [%rd335+76];
	ld.global.f32 	%f4278, [%rd338+76];
	sub.f32 	%f4279, %f4277, %f4278;
	ld.global.f32 	%f4280, [%rd335+80];
	ld.global.f32 	%f4281, [%rd338+80];
	sub.f32 	%f4282, %f4280, %f4281;
	ld.global.f32 	%f4283, [%rd335+84];
	ld.global.f32 	%f4284, [%rd338+84];
	sub.f32 	%f4285, %f4283, %f4284;
	ld.global.f32 	%f4286, [%rd335+88];
	ld.global.f32 	%f4287, [%rd338+88];
	sub.f32 	%f4288, %f4286, %f4287;
	ld.global.f32 	%f4289, [%rd335+92];
	ld.global.f32 	%f4290, [%rd338+92];
	sub.f32 	%f4291, %f4289, %f4290;
	ld.global.f32 	%f4292, [%rd335+96];
	ld.global.f32 	%f4293, [%rd338+96];
	sub.f32 	%f4294, %f4292, %f4293;
	ld.global.f32 	%f4295, [%rd335+100];
	ld.global.f32 	%f4296, [%rd338+100];
	sub.f32 	%f4297, %f4295, %f4296;
	ld.global.f32 	%f4298, [%rd335+104];
	ld.global.f32 	%f4299, [%rd338+104];
	sub.f32 	%f4300, %f4298, %f4299;
	ld.global.f32 	%f4301, [%rd335+108];
	ld.global.f32 	%f4302, [%rd338+108];
	sub.f32 	%f4303, %f4301, %f4302;
	ld.global.f32 	%f4304, [%rd335+112];
	ld.global.f32 	%f4305, [%rd338+112];
	sub.f32 	%f4306, %f4304, %f4305;
	ld.global.f32 	%f4307, [%rd335+116];
	ld.global.f32 	%f4308, [%rd338+116];
	sub.f32 	%f4309, %f4307, %f4308;
	ld.global.f32 	%f4310, [%rd335+120];
	ld.global.f32 	%f4311, [%rd338+120];
	sub.f32 	%f4312, %f4310, %f4311;
	ld.global.f32 	%f4313, [%rd335+124];
	ld.global.f32 	%f4314, [%rd338+124];
	sub.f32 	%f4315, %f4313, %f4314;
	mul.f32 	%f4316, %f4222, %f4222;
	sub.f32 	%f4317, %f4316, %f18143;
	add.f32 	%f4318, %f18144, %f4317;
	sub.f32 	%f4319, %f18144, %f4318;
	add.f32 	%f4320, %f4317, %f4319;
	fma.rn.f32 	%f4321, %f4225, %f4225, %f4320;
	add.f32 	%f4322, %f4318, %f4321;
	sub.f32 	%f4323, %f4318, %f4322;
	add.f32 	%f4324, %f4321, %f4323;
	fma.rn.f32 	%f4325, %f4228, %f4228, %f4324;
	add.f32 	%f4326, %f4322, %f4325;
	sub.f32 	%f4327, %f4322, %f4326;
	add.f32 	%f4328, %f4325, %f4327;
	fma.rn.f32 	%f4329, %f4231, %f4231, %f4328;
	add.f32 	%f4330, %f4326, %f4329;
	sub.f32 	%f4331, %f4326, %f4330;
	add.f32 	%f4332, %f4329, %f4331;
	fma.rn.f32 	%f4333, %f4234, %f4234, %f4332;
	add.f32 	%f4334, %f4330, %f4333;
	sub.f32 	%f4335, %f4330, %f4334;
	add.f32 	%f4336, %f4333, %f4335;
	fma.rn.f32 	%f4337, %f4237, %f4237, %f4336;
	add.f32 	%f4338, %f4334, %f4337;
	sub.f32 	%f4339, %f4334, %f4338;
	add.f32 	%f4340, %f4337, %f4339;
	fma.rn.f32 	%f4341, %f4240, %f4240, %f4340;
	add.f32 	%f4342, %f4338, %f4341;
	sub.f32 	%f4343, %f4338, %f4342;
	add.f32 	%f4344, %f4341, %f4343;
	fma.rn.f32 	%f4345, %f4243, %f4243, %f4344;
	add.f32 	%f4346, %f4342, %f4345;
	sub.f32 	%f4347, %f4342, %f4346;
	add.f32 	%f4348, %f4345, %f4347;
	fma.rn.f32 	%f4349, %f4246, %f4246, %f4348;
	add.f32 	%f4350, %f4346, %f4349;
	sub.f32 	%f4351, %f4346, %f4350;
	add.f32 	%f4352, %f4349, %f4351;
	fma.rn.f32 	%f4353, %f4249, %f4249, %f4352;
	add.f32 	%f4354, %f4350, %f4353;
	sub.f32 	%f4355, %f4350, %f4354;
	add.f32 	%f4356, %f4353, %f4355;
	fma.rn.f32 	%f4357, %f4252, %f4252, %f4356;
	add.f32 	%f4358, %f4354, %f4357;
	sub.f32 	%f4359, %f4354, %f4358;
	add.f32 	%f4360, %f4357, %f4359;
	fma.rn.f32 	%f4361, %f4255, %f4255, %f4360;
	add.f32 	%f4362, %f4358, %f4361;
	sub.f32 	%f4363, %f4358, %f4362;
	add.f32 	%f4364, %f4361, %f4363;
	fma.rn.f32 	%f4365, %f4258, %f4258, %f4364;
	add.f32 	%f4366, %f4362, %f4365;
	sub.f32 	%f4367, %f4362, %f4366;
	add.f32 	%f4368, %f4365, %f4367;
	fma.rn.f32 	%f4369, %f4261, %f4261, %f4368;
	add.f32 	%f4370, %f4366, %f4369;
	sub.f32 	%f4371, %f4366, %f4370;
	add.f32 	%f4372, %f4369, %f4371;
	fma.rn.f32 	%f4373, %f4264, %f4264, %f4372;
	add.f32 	%f4374, %f4370, %f4373;
	sub.f32 	%f4375, %f4370, %f4374;
	add.f32 	%f4376, %f4373, %f4375;
	fma.rn.f32 	%f4377, %f4267, %f4267, %f4376;
	add.f32 	%f4378, %f4374, %f4377;
	sub.f32 	%f4379, %f4374, %f4378;
	add.f32 	%f4380, %f4377, %f4379;
	fma.rn.f32 	%f4381, %f4270, %f4270, %f4380;
	add.f32 	%f4382, %f4378, %f4381;
	sub.f32 	%f4383, %f4378, %f4382;
	add.f32 	%f4384, %f4381, %f4383;
	fma.rn.f32 	%f4385, %f4273, %f4273, %f4384;
	add.f32 	%f4386, %f4382, %f4385;
	sub.f32 	%f4387, %f4382, %f4386;
	add.f32 	%f4388, %f4385, %f4387;
	fma.rn.f32 	%f4389, %f4276, %f4276, %f4388;
	add.f32 	%f4390, %f4386, %f4389;
	sub.f32 	%f4391, %f4386, %f4390;
	add.f32 	%f4392, %f4389, %f4391;
	fma.rn.f32 	%f4393, %f4279, %f4279, %f4392;
	add.f32 	%f4394, %f4390, %f4393;
	sub.f32 	%f4395, %f4390, %f4394;
	add.f32 	%f4396, %f4393, %f4395;
	fma.rn.f32 	%f4397, %f4282, %f4282, %f4396;
	add.f32 	%f4398, %f4394, %f4397;
	sub.f32 	%f4399, %f4394, %f4398;
	add.f32 	%f4400, %f4397, %f4399;
	fma.rn.f32 	%f4401, %f4285, %f4285, %f4400;
	add.f32 	%f4402, %f4398, %f4401;
	sub.f32 	%f4403, %f4398, %f4402;
	add.f32 	%f4404, %f4401, %f4403;
	fma.rn.f32 	%f4405, %f4288, %f4288, %f4404;
	add.f32 	%f4406, %f4402, %f4405;
	sub.f32 	%f4407, %f4402, %f4406;
	add.f32 	%f4408, %f4405, %f4407;
	fma.rn.f32 	%f4409, %f4291, %f4291, %f4408;
	add.f32 	%f4410, %f4406, %f4409;
	sub.f32 	%f4411, %f4406, %f4410;
	add.f32 	%f4412, %f4409, %f4411;
	fma.rn.f32 	%f4413, %f4294, %f4294, %f4412;
	add.f32 	%f4414, %f4410, %f4413;
	sub.f32 	%f4415, %f4410, %f4414;
	add.f32 	%f4416, %f4413, %f4415;
	fma.rn.f32 	%f4417, %f4297, %f4297, %f4416;
	add.f32 	%f4418, %f4414, %f4417;
	sub.f32 	%f4419, %f4414, %f4418;
	add.f32 	%f4420, %f4417, %f4419;
	fma.rn.f32 	%f4421, %f4300, %f4300, %f4420;
	add.f32 	%f4422, %f4418, %f4421;
	sub.f32 	%f4423, %f4418, %f4422;
	add.f32 	%f4424, %f4421, %f4423;
	fma.rn.f32 	%f4425, %f4303, %f4303, %f4424;
	add.f32 	%f4426, %f4422, %f4425;
	sub.f32 	%f4427, %f4422, %f4426;
	add.f32 	%f4428, %f4425, %f4427;
	fma.rn.f32 	%f4429, %f4306, %f4306, %f4428;
	add.f32 	%f4430, %f4426, %f4429;
	sub.f32 	%f4431, %f4426, %f4430;
	add.f32 	%f4432, %f4429, %f4431;
	fma.rn.f32 	%f4433, %f4309, %f4309, %f4432;
	add.f32 	%f4434, %f4430, %f4433;
	sub.f32 	%f4435, %f4430, %f4434;
	add.f32 	%f4436, %f4433, %f4435;
	fma.rn.f32 	%f4437, %f4312, %f4312, %f4436;
	add.f32 	%f4438, %f4434, %f4437;
	sub.f32 	%f4439, %f4434, %f4438;
	add.f32 	%f4440, %f4437, %f4439;
	fma.rn.f32 	%f4441, %f4315, %f4315, %f4440;
	add.f32 	%f18144, %f4438, %f4441;
	sub.f32 	%f4442, %f18144, %f4438;
	sub.f32 	%f18143, %f4442, %f4441;
	add.s32 	%r2184, %r2184, 32;
	add.s32 	%r1274, %r1166, -31;
	setp.lt.s32 	%p154, %r2184, %r1274;
	@%p154 bra 	$L__BB1_802;
$L__BB1_803:
	mul.lo.s32 	%r1275, %r2179, %r1166;
	mul.wide.s32 	%rd339, %r1275, 4;
	add.s64 	%rd41, %rd2, %rd339;
	setp.ge.s32 	%p155, %r2184, %r475;
	@%p155 bra 	$L__BB1_805;
$L__BB1_804:
	mul.wide.u32 	%rd340, %r2184, 4;
	add.s64 	%rd341, %rd19, %rd340;
	ld.global.f32 	%f4443, [%rd341];
	add.s64 	%rd342, %rd41, %rd340;
	ld.global.f32 	%f4444, [%rd342];
	sub.f32 	%f4445, %f4443, %f4444;
	ld.global.f32 	%f4446, [%rd341+4];
	ld.global.f32 	%f4447, [%rd342+4];
	sub.f32 	%f4448, %f4446, %f4447;
	ld.global.f32 	%f4449, [%rd341+8];
	ld.global.f32 	%f4450, [%rd342+8];
	sub.f32 	%f4451, %f4449, %f4450;
	ld.global.f32 	%f4452, [%rd341+12];
	ld.global.f32 	%f4453, [%rd342+12];
	sub.f32 	%f4454, %f4452, %f4453;
	ld.global.f32 	%f4455, [%rd341+16];
	ld.global.f32 	%f4456, [%rd342+16];
	sub.f32 	%f4457, %f4455, %f4456;
	ld.global.f32 	%f4458, [%rd341+20];
	ld.global.f32 	%f4459, [%rd342+20];
	sub.f32 	%f4460, %f4458, %f4459;
	ld.global.f32 	%f4461, [%rd341+24];
	ld.global.f32 	%f4462, [%rd342+24];
	sub.f32 	%f4463, %f4461, %f4462;
	ld.global.f32 	%f4464, [%rd341+28];
	ld.global.f32 	%f4465, [%rd342+28];
	sub.f32 	%f4466, %f4464, %f4465;
	ld.global.f32 	%f4467, [%rd341+32];
	ld.global.f32 	%f4468, [%rd342+32];
	sub.f32 	%f4469, %f4467, %f4468;
	ld.global.f32 	%f4470, [%rd341+36];
	ld.global.f32 	%f4471, [%rd342+36];
	sub.f32 	%f4472, %f4470, %f4471;
	ld.global.f32 	%f4473, [%rd341+40];
	ld.global.f32 	%f4474, [%rd342+40];
	sub.f32 	%f4475, %f4473, %f4474;
	ld.global.f32 	%f4476, [%rd341+44];
	ld.global.f32 	%f4477, [%rd342+44];
	sub.f32 	%f4478, %f4476, %f4477;
	ld.global.f32 	%f4479, [%rd341+48];
	ld.global.f32 	%f4480, [%rd342+48];
	sub.f32 	%f4481, %f4479, %f4480;
	ld.global.f32 	%f4482, [%rd341+52];
	ld.global.f32 	%f4483, [%rd342+52];
	sub.f32 	%f4484, %f4482, %f4483;
	ld.global.f32 	%f4485, [%rd341+56];
	ld.global.f32 	%f4486, [%rd342+56];
	sub.f32 	%f4487, %f4485, %f4486;
	ld.global.f32 	%f4488, [%rd341+60];
	ld.global.f32 	%f4489, [%rd342+60];
	sub.f32 	%f4490, %f4488, %f4489;
	mul.f32 	%f4491, %f4445, %f4445;
	sub.f32 	%f4492, %f4491, %f18143;
	add.f32 	%f4493, %f18144, %f4492;
	sub.f32 	%f4494, %f18144, %f4493;
	add.f32 	%f4495, %f4492, %f4494;
	fma.rn.f32 	%f4496, %f4448, %f4448, %f4495;
	add.f32 	%f4497, %f4493, %f4496;
	sub.f32 	%f4498, %f4493, %f4497;
	add.f32 	%f4499, %f4496, %f4498;
	fma.rn.f32 	%f4500, %f4451, %f4451, %f4499;
	add.f32 	%f4501, %f4497, %f4500;
	sub.f32 	%f4502, %f4497, %f4501;
	add.f32 	%f4503, %f4500, %f4502;
	fma.rn.f32 	%f4504, %f4454, %f4454, %f4503;
	add.f32 	%f4505, %f4501, %f4504;
	sub.f32 	%f4506, %f4501, %f4505;
	add.f32 	%f4507, %f4504, %f4506;
	fma.rn.f32 	%f4508, %f4457, %f4457, %f4507;
	add.f32 	%f4509, %f4505, %f4508;
	sub.f32 	%f4510, %f4505, %f4509;
	add.f32 	%f4511, %f4508, %f4510;
	fma.rn.f32 	%f4512, %f4460, %f4460, %f4511;
	add.f32 	%f4513, %f4509, %f4512;
	sub.f32 	%f4514, %f4509, %f4513;
	add.f32 	%f4515, %f4512, %f4514;
	fma.rn.f32 	%f4516, %f4463, %f4463, %f4515;
	add.f32 	%f4517, %f4513, %f4516;
	sub.f32 	%f4518, %f4513, %f4517;
	add.f32 	%f4519, %f4516, %f4518;
	fma.rn.f32 	%f4520, %f4466, %f4466, %f4519;
	add.f32 	%f4521, %f4517, %f4520;
	sub.f32 	%f4522, %f4517, %f4521;
	add.f32 	%f4523, %f4520, %f4522;
	fma.rn.f32 	%f4524, %f4469, %f4469, %f4523;
	add.f32 	%f4525, %f4521, %f4524;
	sub.f32 	%f4526, %f4521, %f4525;
	add.f32 	%f4527, %f4524, %f4526;
	fma.rn.f32 	%f4528, %f4472, %f4472, %f4527;
	add.f32 	%f4529, %f4525, %f4528;
	sub.f32 	%f4530, %f4525, %f4529;
	add.f32 	%f4531, %f4528, %f4530;
	fma.rn.f32 	%f4532, %f4475, %f4475, %f4531;
	add.f32 	%f4533, %f4529, %f4532;
	sub.f32 	%f4534, %f4529, %f4533;
	add.f32 	%f4535, %f4532, %f4534;
	fma.rn.f32 	%f4536, %f4478, %f4478, %f4535;
	add.f32 	%f4537, %f4533, %f4536;
	sub.f32 	%f4538, %f4533, %f4537;
	add.f32 	%f4539, %f4536, %f4538;
	fma.rn.f32 	%f4540, %f4481, %f4481, %f4539;
	add.f32 	%f4541, %f4537, %f4540;
	sub.f32 	%f4542, %f4537, %f4541;
	add.f32 	%f4543, %f4540, %f4542;
	fma.rn.f32 	%f4544, %f4484, %f4484, %f4543;
	add.f32 	%f4545, %f4541, %f4544;
	sub.f32 	%f4546, %f4541, %f4545;
	add.f32 	%f4547, %f4544, %f4546;
	fma.rn.f32 	%f4548, %f4487, %f4487, %f4547;
	add.f32 	%f4549, %f4545, %f4548;
	sub.f32 	%f4550, %f4545, %f4549;
	add.f32 	%f4551, %f4548, %f4550;
	fma.rn.f32 	%f4552, %f4490, %f4490, %f4551;
	add.f32 	%f18144, %f4549, %f4552;
	sub.f32 	%f4553, %f18144, %f4549;
	sub.f32 	%f18143, %f4553, %f4552;
	add.s32 	%r2184, %r2184, 16;
	setp.lt.s32 	%p156, %r2184, %r475;
	@%p156 bra 	$L__BB1_804;
$L__BB1_805:
	setp.ge.s32 	%p157, %r2184, %r476;
	@%p157 bra 	$L__BB1_807;
$L__BB1_806:
	mul.wide.u32 	%rd343, %r2184, 4;
	add.s64 	%rd344, %rd19, %rd343;
	ld.global.f32 	%f4554, [%rd344];
	add.s64 	%rd345, %rd41, %rd343;
	ld.global.f32 	%f4555, [%rd345];
	sub.f32 	%f4556, %f4554, %f4555;
	ld.global.f32 	%f4557, [%rd344+4];
	ld.global.f32 	%f4558, [%rd345+4];
	sub.f32 	%f4559, %f4557, %f4558;
	ld.global.f32 	%f4560, [%rd344+8];
	ld.global.f32 	%f4561, [%rd345+8];
	sub.f32 	%f4562, %f4560, %f4561;
	ld.global.f32 	%f4563, [%rd344+12];
	ld.global.f32 	%f4564, [%rd345+12];
	sub.f32 	%f4565, %f4563, %f4564;
	ld.global.f32 	%f4566, [%rd344+16];
	ld.global.f32 	%f4567, [%rd345+16];
	sub.f32 	%f4568, %f4566, %f4567;
	ld.global.f32 	%f4569, [%rd344+20];
	ld.global.f32 	%f4570, [%rd345+20];
	sub.f32 	%f4571, %f4569, %f4570;
	ld.global.f32 	%f4572, [%rd344+24];
	ld.global.f32 	%f4573, [%rd345+24];
	sub.f32 	%f4574, %f4572, %f4573;
	ld.global.f32 	%f4575, [%rd344+28];
	ld.global.f32 	%f4576, [%rd345+28];
	sub.f32 	%f4577, %f4575, %f4576;
	mul.f32 	%f4578, %f4556, %f4556;
	sub.f32 	%f4579, %f4578, %f18143;
	add.f32 	%f4580, %f18144, %f4579;
	sub.f32 	%f4581, %f18144, %f4580;
	add.f32 	%f4582, %f4579, %f4581;
	fma.rn.f32 	%f4583, %f4559, %f4559, %f4582;
	add.f32 	%f4584, %f4580, %f4583;
	sub.f32 	%f4585, %f4580, %f4584;
	add.f32 	%f4586, %f4583, %f4585;
	fma.rn.f32 	%f4587, %f4562, %f4562, %f4586;
	add.f32 	%f4588, %f4584, %f4587;
	sub.f32 	%f4589, %f4584, %f4588;
	add.f32 	%f4590, %f4587, %f4589;
	fma.rn.f32 	%f4591, %f4565, %f4565, %f4590;
	add.f32 	%f4592, %f4588, %f4591;
	sub.f32 	%f4593, %f4588, %f4592;
	add.f32 	%f4594, %f4591, %f4593;
	fma.rn.f32 	%f4595, %f4568, %f4568, %f4594;
	add.f32 	%f4596, %f4592, %f4595;
	sub.f32 	%f4597, %f4592, %f4596;
	add.f32 	%f4598, %f4595, %f4597;
	fma.rn.f32 	%f4599, %f4571, %f4571, %f4598;
	add.f32 	%f4600, %f4596, %f4599;
	sub.f32 	%f4601, %f4596, %f4600;
	add.f32 	%f4602, %f4599, %f4601;
	fma.rn.f32 	%f4603, %f4574, %f4574, %f4602;
	add.f32 	%f4604, %f4600, %f4603;
	sub.f32 	%f4605, %f4600, %f4604;
	add.f32 	%f4606, %f4603, %f4605;
	fma.rn.f32 	%f4607, %f4577, %f4577, %f4606;
	add.f32 	%f18144, %f4604, %f4607;
	sub.f32 	%f4608, %f18144, %f4604;
	sub.f32 	%f18143, %f4608, %f4607;
	add.s32 	%r2184, %r2184, 8;
	setp.lt.s32 	%p158, %r2184, %r476;
	@%p158 bra 	$L__BB1_806;
$L__BB1_807:
	setp.ge.s32 	%p159, %r2184, %r477;
	@%p159 bra 	$L__BB1_816;
	add.s32 	%r1277, %r2184, 4;
	max.s32 	%r1278, %r477, %r1277;
	not.b32 	%r1279, %r2184;
	add.s32 	%r1069, %r1278, %r1279;
	shr.u32 	%r1280, %r1069, 2;
	add.s32 	%r1070, %r1280, 1;
	setp.lt.u32 	%p160, %r1069, 12;
	@%p160 bra 	$L__BB1_811;
	and.b32  	%r1071, %r1070, 2147483644;
	mov.b32 	%r2188, 0;
$L__BB1_810:
	.pragma "nounroll";
	mul.wide.u32 	%rd346, %r2184, 4;
	add.s64 	%rd347, %rd19, %rd346;
	ld.global.f32 	%f4610, [%rd347];
	add.s64 	%rd348, %rd41, %rd346;
	ld.global.f32 	%f4611, [%rd348];
	sub.f32 	%f4612, %f4610, %f4611;
	ld.global.f32 	%f4613, [%rd347+4];
	ld.global.f32 	%f4614, [%rd348+4];
	sub.f32 	%f4615, %f4613, %f4614;
	ld.global.f32 	%f4616, [%rd347+8];
	ld.global.f32 	%f4617, [%rd348+8];
	sub.f32 	%f4618, %f4616, %f4617;
	ld.global.f32 	%f4619, [%rd347+12];
	ld.global.f32 	%f4620, [%rd348+12];
	sub.f32 	%f4621, %f4619, %f4620;
	mul.f32 	%f4622, %f4612, %f4612;
	sub.f32 	%f4623, %f4622, %f18143;
	add.f32 	%f4624, %f18144, %f4623;
	sub.f32 	%f4625, %f18144, %f4624;
	add.f32 	%f4626, %f4623, %f4625;
	fma.rn.f32 	%f4627, %f4615, %f4615, %f4626;
	add.f32 	%f4628, %f4624, %f4627;
	sub.f32 	%f4629, %f4624, %f4628;
	add.f32 	%f4630, %f4627, %f4629;
	fma.rn.f32 	%f4631, %f4618, %f4618, %f4630;
	add.f32 	%f4632, %f4628, %f4631;
	sub.f32 	%f4633, %f4628, %f4632;
	add.f32 	%f4634, %f4631, %f4633;
	fma.rn.f32 	%f4635, %f4621, %f4621, %f4634;
	add.f32 	%f4636, %f4632, %f4635;
	ld.global.f32 	%f4637, [%rd347+16];
	ld.global.f32 	%f4638, [%rd348+16];
	sub.f32 	%f4639, %f4637, %f4638;
	ld.global.f32 	%f4640, [%rd347+20];
	ld.global.f32 	%f4641, [%rd348+20];
	sub.f32 	%f4642, %f4640, %f4641;
	ld.global.f32 	%f4643, [%rd347+24];
	ld.global.f32 	%f4644, [%rd348+24];
	sub.f32 	%f4645, %f4643, %f4644;
	ld.global.f32 	%f4646, [%rd347+28];
	ld.global.f32 	%f4647, [%rd348+28];
	sub.f32 	%f4648, %f4646, %f4647;
	sub.f32 	%f4649, %f4632, %f4636;
	add.f32 	%f4650, %f4635, %f4649;
	fma.rn.f32 	%f4651, %f4639, %f4639, %f4650;
	add.f32 	%f4652, %f4636, %f4651;
	sub.f32 	%f4653, %f4636, %f4652;
	add.f32 	%f4654, %f4651, %f4653;
	fma.rn.f32 	%f4655, %f4642, %f4642, %f4654;
	add.f32 	%f4656, %f4652, %f4655;
	sub.f32 	%f4657, %f4652, %f4656;
	add.f32 	%f4658, %f4655, %f4657;
	fma.rn.f32 	%f4659, %f4645, %f4645, %f4658;
	add.f32 	%f4660, %f4656, %f4659;
	sub.f32 	%f4661, %f4656, %f4660;
	add.f32 	%f4662, %f4659, %f4661;
	fma.rn.f32 	%f4663, %f4648, %f4648, %f4662;
	add.f32 	%f4664, %f4660, %f4663;
	ld.global.f32 	%f4665, [%rd347+32];
	ld.global.f32 	%f4666, [%rd348+32];
	sub.f32 	%f4667, %f4665, %f4666;
	ld.global.f32 	%f4668, [%rd347+36];
	ld.global.f32 	%f4669, [%rd348+36];
	sub.f32 	%f4670, %f4668, %f4669;
	ld.global.f32 	%f4671, [%rd347+40];
	ld.global.f32 	%f4672, [%rd348+40];
	sub.f32 	%f4673, %f4671, %f4672;
	ld.global.f32 	%f4674, [%rd347+44];
	ld.global.f32 	%f4675, [%rd348+44];
	sub.f32 	%f4676, %f4674, %f4675;
	sub.f32 	%f4677, %f4660, %f4664;
	add.f32 	%f4678, %f4663, %f4677;
	fma.rn.f32 	%f4679, %f4667, %f4667, %f4678;
	add.f32 	%f4680, %f4664, %f4679;
	sub.f32 	%f4681, %f4664, %f4680;
	add.f32 	%f4682, %f4679, %f4681;
	fma.rn.f32 	%f4683, %f4670, %f4670, %f4682;
	add.f32 	%f4684, %f4680, %f4683;
	sub.f32 	%f4685, %f4680, %f4684;
	add.f32 	%f4686, %f4683, %f4685;
	fma.rn.f32 	%f4687, %f4673, %f4673, %f4686;
	add.f32 	%f4688, %f4684, %f4687;
	sub.f32 	%f4689, %f4684, %f4688;
	add.f32 	%f4690, %f4687, %f4689;
	fma.rn.f32 	%f4691, %f4676, %f4676, %f4690;
	add.f32 	%f4692, %f4688, %f4691;
	ld.global.f32 	%f4693, [%rd347+48];
	ld.global.f32 	%f4694, [%rd348+48];
	sub.f32 	%f4695, %f4693, %f4694;
	ld.global.f32 	%f4696, [%rd347+52];
	ld.global.f32 	%f4697, [%rd348+52];
	sub.f32 	%f4698, %f4696, %f4697;
	ld.global.f32 	%f4699, [%rd347+56];
	ld.global.f32 	%f4700, [%rd348+56];
	sub.f32 	%f4701, %f4699, %f4700;
	ld.global.f32 	%f4702, [%rd347+60];
	ld.global.f32 	%f4703, [%rd348+60];
	sub.f32 	%f4704, %f4702, %f4703;
	sub.f32 	%f4705, %f4688, %f4692;
	add.f32 	%f4706, %f4691, %f4705;
	fma.rn.f32 	%f4707, %f4695, %f4695, %f4706;
	add.f32 	%f4708, %f4692, %f4707;
	sub.f32 	%f4709, %f4692, %f4708;
	add.f32 	%f4710, %f4707, %f4709;
	fma.rn.f32 	%f4711, %f4698, %f4698, %f4710;
	add.f32 	%f4712, %f4708, %f4711;
	sub.f32 	%f4713, %f4708, %f4712;
	add.f32 	%f4714, %f4711, %f4713;
	fma.rn.f32 	%f4715, %f4701, %f4701, %f4714;
	add.f32 	%f4716, %f4712, %f4715;
	sub.f32 	%f4717, %f4712, %f4716;
	add.f32 	%f4718, %f4715, %f4717;
	fma.rn.f32 	%f4719, %f4704, %f4704, %f4718;
	add.f32 	%f18144, %f4716, %f4719;
	sub.f32 	%f4720, %f18144, %f4716;
	sub.f32 	%f18143, %f4720, %f4719;
	add.s32 	%r2184, %r2184, 16;
	add.s32 	%r2188, %r2188, 4;
	setp.ne.s32 	%p161, %r2188, %r1071;
	@%p161 bra 	$L__BB1_810;
$L__BB1_811:
	and.b32  	%r1283, %r1070, 3;
	setp.eq.s32 	%p162, %r1283, 0;
	@%p162 bra 	$L__BB1_816;
	setp.eq.s32 	%p163, %r1283, 1;
	@%p163 bra 	$L__BB1_814;
	mul.wide.u32 	%rd349, %r2184, 4;
	add.s64 	%rd350, %rd19, %rd349;
	ld.global.f32 	%f4722, [%rd350];
	add.s64 	%rd351, %rd41, %rd349;
	ld.global.f32 	%f4723, [%rd351];
	sub.f32 	%f4724, %f4722, %f4723;
	ld.global.f32 	%f4725, [%rd350+4];
	ld.global.f32 	%f4726, [%rd351+4];
	sub.f32 	%f4727, %f4725, %f4726;
	ld.global.f32 	%f4728, [%rd350+8];
	ld.global.f32 	%f4729, [%rd351+8];
	sub.f32 	%f4730, %f4728, %f4729;
	ld.global.f32 	%f4731, [%rd350+12];
	ld.global.f32 	%f4732, [%rd351+12];
	sub.f32 	%f4733, %f4731, %f4732;
	mul.f32 	%f4734, %f4724, %f4724;
	sub.f32 	%f4735, %f4734, %f18143;
	add.f32 	%f4736, %f18144, %f4735;
	sub.f32 	%f4737, %f18144, %f4736;
	add.f32 	%f4738, %f4735, %f4737;
	fma.rn.f32 	%f4739, %f4727, %f4727, %f4738;
	add.f32 	%f4740, %f4736, %f4739;
	sub.f32 	%f4741, %f4736, %f4740;
	add.f32 	%f4742, %f4739, %f4741;
	fma.rn.f32 	%f4743, %f4730, %f4730, %f4742;
	add.f32 	%f4744, %f4740, %f4743;
	sub.f32 	%f4745, %f4740, %f4744;
	add.f32 	%f4746, %f4743, %f4745;
	fma.rn.f32 	%f4747, %f4733, %f4733, %f4746;
	add.f32 	%f4748, %f4744, %f4747;
	ld.global.f32 	%f4749, [%rd350+16];
	ld.global.f32 	%f4750, [%rd351+16];
	sub.f32 	%f4751, %f4749, %f4750;
	ld.global.f32 	%f4752, [%rd350+20];
	ld.global.f32 	%f4753, [%rd351+20];
	sub.f32 	%f4754, %f4752, %f4753;
	ld.global.f32 	%f4755, [%rd350+24];
	ld.global.f32 	%f4756, [%rd351+24];
	sub.f32 	%f4757, %f4755, %f4756;
	ld.global.f32 	%f4758, [%rd350+28];
	ld.global.f32 	%f4759, [%rd351+28];
	sub.f32 	%f4760, %f4758, %f4759;
	sub.f32 	%f4761, %f4744, %f4748;
	add.f32 	%f4762, %f4747, %f4761;
	fma.rn.f32 	%f4763, %f4751, %f4751, %f4762;
	add.f32 	%f4764, %f4748, %f4763;
	sub.f32 	%f4765, %f4748, %f4764;
	add.f32 	%f4766, %f4763, %f4765;
	fma.rn.f32 	%f4767, %f4754, %f4754, %f4766;
	add.f32 	%f4768, %f4764, %f4767;
	sub.f32 	%f4769, %f4764, %f4768;
	add.f32 	%f4770, %f4767, %f4769;
	fma.rn.f32 	%f4771, %f4757, %f4757, %f4770;
	add.f32 	%f4772, %f4768, %f4771;
	sub.f32 	%f4773, %f4768, %f4772;
	add.f32 	%f4774, %f4771, %f4773;
	fma.rn.f32 	%f4775, %f4760, %f4760, %f4774;
	add.f32 	%f18144, %f4772, %f4775;
	sub.f32 	%f4776, %f18144, %f4772;
	sub.f32 	%f18143, %f4776, %f4775;
	add.s32 	%r2184, %r2184, 8;
$L__BB1_814:
	and.b32  	%r1284, %r1069, 4;
	setp.ne.s32 	%p164, %r1284, 0;
	@%p164 bra 	$L__BB1_816;
	mul.wide.u32 	%rd352, %r2184, 4;
	add.s64 	%rd353, %rd19, %rd352;
	ld.global.f32 	%f4777, [%rd353];
	add.s64 	%rd354, %rd41, %rd352;
	ld.global.f32 	%f4778, [%rd354];
	sub.f32 	%f4779, %f4777, %f4778;
	ld.global.f32 	%f4780, [%rd353+4];
	ld.global.f32 	%f4781, [%rd354+4];
	sub.f32 	%f4782, %f4780, %f4781;
	ld.global.f32 	%f4783, [%rd353+8];
	ld.global.f32 	%f4784, [%rd354+8];
	sub.f32 	%f4785, %f4783, %f4784;
	ld.global.f32 	%f4786, [%rd353+12];
	ld.global.f32 	%f4787, [%rd354+12];
	sub.f32 	%f4788, %f4786, %f4787;
	mul.f32 	%f4789, %f4779, %f4779;
	sub.f32 	%f4790, %f4789, %f18143;
	add.f32 	%f4791, %f18144, %f4790;
	sub.f32 	%f4792, %f18144, %f4791;
	add.f32 	%f4793, %f4790, %f4792;
	fma.rn.f32 	%f4794, %f4782, %f4782, %f4793;
	add.f32 	%f4795, %f4791, %f4794;
	sub.f32 	%f4796, %f4791, %f4795;
	add.f32 	%f4797, %f4794, %f4796;
	fma.rn.f32 	%f4798, %f4785, %f4785, %f4797;
	add.f32 	%f4799, %f4795, %f4798;
	sub.f32 	%f4800, %f4795, %f4799;
	add.f32 	%f4801, %f4798, %f4800;
	fma.rn.f32 	%f4802, %f4788, %f4788, %f4801;
	add.f32 	%f18144, %f4799, %f4802;
	sub.f32 	%f4803, %f18144, %f4799;
	sub.f32 	%f18143, %f4803, %f4802;
	add.s32 	%r2184, %r2184, 4;
$L__BB1_816:
	setp.le.s32 	%p165, %r1166, %r2184;
	@%p165 bra 	$L__BB1_828;
	sub.s32 	%r1083, %r1166, %r2184;
	add.s32 	%r1285, %r1083, -1;
	and.b32  	%r1084, %r1083, 7;
	setp.lt.u32 	%p166, %r1285, 7;
	@%p166 bra 	$L__BB1_820;
	and.b32  	%r1085, %r1083, -8;
	mov.b32 	%r2195, 0;
$L__BB1_819:
	.pragma "nounroll";
	mul.wide.u32 	%rd355, %r2184, 4;
	add.s64 	%rd356, %rd19, %rd355;
	ld.global.f32 	%f4805, [%rd356];
	add.s64 	%rd357, %rd41, %rd355;
	ld.global.f32 	%f4806, [%rd357];
	sub.f32 	%f4807, %f4805, %f4806;
	mul.f32 	%f4808, %f4807, %f4807;
	sub.f32 	%f4809, %f4808, %f18143;
	add.f32 	%f4810, %f18144, %f4809;
	ld.global.f32 	%f4811, [%rd356+4];
	ld.global.f32 	%f4812, [%rd357+4];
	sub.f32 	%f4813, %f4811, %f4812;
	sub.f32 	%f4814, %f18144, %f4810;
	add.f32 	%f4815, %f4809, %f4814;
	fma.rn.f32 	%f4816, %f4813, %f4813, %f4815;
	add.f32 	%f4817, %f4810, %f4816;
	ld.global.f32 	%f4818, [%rd356+8];
	ld.global.f32 	%f4819, [%rd357+8];
	sub.f32 	%f4820, %f4818, %f4819;
	sub.f32 	%f4821, %f4810, %f4817;
	add.f32 	%f4822, %f4816, %f4821;
	fma.rn.f32 	%f4823, %f4820, %f4820, %f4822;
	add.f32 	%f4824, %f4817, %f4823;
	ld.global.f32 	%f4825, [%rd356+12];
	ld.global.f32 	%f4826, [%rd357+12];
	sub.f32 	%f4827, %f4825, %f4826;
	sub.f32 	%f4828, %f4817, %f4824;
	add.f32 	%f4829, %f4823, %f4828;
	fma.rn.f32 	%f4830, %f4827, %f4827, %f4829;
	add.f32 	%f4831, %f4824, %f4830;
	ld.global.f32 	%f4832, [%rd356+16];
	ld.global.f32 	%f4833, [%rd357+16];
	sub.f32 	%f4834, %f4832, %f4833;
	sub.f32 	%f4835, %f4824, %f4831;
	add.f32 	%f4836, %f4830, %f4835;
	fma.rn.f32 	%f4837, %f4834, %f4834, %f4836;
	add.f32 	%f4838, %f4831, %f4837;
	ld.global.f32 	%f4839, [%rd356+20];
	ld.global.f32 	%f4840, [%rd357+20];
	sub.f32 	%f4841, %f4839, %f4840;
	sub.f32 	%f4842, %f4831, %f4838;
	add.f32 	%f4843, %f4837, %f4842;
	fma.rn.f32 	%f4844, %f4841, %f4841, %f4843;
	add.f32 	%f4845, %f4838, %f4844;
	ld.global.f32 	%f4846, [%rd356+24];
	ld.global.f32 	%f4847, [%rd357+24];
	sub.f32 	%f4848, %f4846, %f4847;
	sub.f32 	%f4849, %f4838, %f4845;
	add.f32 	%f4850, %f4844, %f4849;
	fma.rn.f32 	%f4851, %f4848, %f4848, %f4850;
	add.f32 	%f4852, %f4845, %f4851;
	ld.global.f32 	%f4853, [%rd356+28];
	ld.global.f32 	%f4854, [%rd357+28];
	sub.f32 	%f4855, %f4853, %f4854;
	sub.f32 	%f4856, %f4845, %f4852;
	add.f32 	%f4857, %f4851, %f4856;
	fma.rn.f32 	%f4858, %f4855, %f4855, %f4857;
	add.f32 	%f18144, %f4852, %f4858;
	sub.f32 	%f4859, %f18144, %f4852;
	sub.f32 	%f18143, %f4859, %f4858;
	add.s32 	%r2184, %r2184, 8;
	add.s32 	%r2195, %r2195, 8;
	setp.ne.s32 	%p167, %r2195, %r1085;
	@%p167 bra 	$L__BB1_819;
$L__BB1_820:
	setp.eq.s32 	%p168, %r1084, 0;
	@%p168 bra 	$L__BB1_828;
	and.b32  	%r1091, %r1083, 3;
	setp.lt.u32 	%p169, %r1084, 4;
	@%p169 bra 	$L__BB1_823;
	mul.wide.u32 	%rd358, %r2184, 4;
	add.s64 	%rd359, %rd19, %rd358;
	ld.global.f32 	%f4861, [%rd359];
	add.s64 	%rd360, %rd41, %rd358;
	ld.global.f32 	%f4862, [%rd360];
	sub.f32 	%f4863, %f4861, %f4862;
	mul.f32 	%f4864, %f4863, %f4863;
	sub.f32 	%f4865, %f4864, %f18143;
	add.f32 	%f4866, %f18144, %f4865;
	ld.global.f32 	%f4867, [%rd359+4];
	ld.global.f32 	%f4868, [%rd360+4];
	sub.f32 	%f4869, %f4867, %f4868;
	sub.f32 	%f4870, %f18144, %f4866;
	add.f32 	%f4871, %f4865, %f4870;
	fma.rn.f32 	%f4872, %f4869, %f4869, %f4871;
	add.f32 	%f4873, %f4866, %f4872;
	ld.global.f32 	%f4874, [%rd359+8];
	ld.global.f32 	%f4875, [%rd360+8];
	sub.f32 	%f4876, %f4874, %f4875;
	sub.f32 	%f4877, %f4866, %f4873;
	add.f32 	%f4878, %f4872, %f4877;
	fma.rn.f32 	%f4879, %f4876, %f4876, %f4878;
	add.f32 	%f4880, %f4873, %f4879;
	ld.global.f32 	%f4881, [%rd359+12];
	ld.global.f32 	%f4882, [%rd360+12];
	sub.f32 	%f4883, %f4881, %f4882;
	sub.f32 	%f4884, %f4873, %f4880;
	add.f32 	%f4885, %f4879, %f4884;
	fma.rn.f32 	%f4886, %f4883, %f4883, %f4885;
	add.f32 	%f18144, %f4880, %f4886;
	sub.f32 	%f4887, %f18144, %f4880;
	sub.f32 	%f18143, %f4887, %f4886;
	add.s32 	%r2184, %r2184, 4;
$L__BB1_823:
	setp.eq.s32 	%p170, %r1091, 0;
	@%p170 bra 	$L__BB1_828;
	setp.eq.s32 	%p171, %r1091, 1;
	@%p171 bra 	$L__BB1_826;
	mul.wide.u32 	%rd361, %r2184, 4;
	add.s64 	%rd362, %rd19, %rd361;
	ld.global.f32 	%f4889, [%rd362];
	add.s64 	%rd363, %rd41, %rd361;
	ld.global.f32 	%f4890, [%rd363];
	sub.f32 	%f4891, %f4889, %f4890;
	mul.f32 	%f4892, %f4891, %f4891;
	sub.f32 	%f4893, %f4892, %f18143;
	add.f32 	%f4894, %f18144, %f4893;
	ld.global.f32 	%f4895, [%rd362+4];
	ld.global.f32 	%f4896, [%rd363+4];
	sub.f32 	%f4897, %f4895, %f4896;
	sub.f32 	%f4898, %f18144, %f4894;
	add.f32 	%f4899, %f4893, %f4898;
	fma.rn.f32 	%f4900, %f4897, %f4897, %f4899;
	add.f32 	%f18144, %f4894, %f4900;
	sub.f32 	%f4901, %f18144, %f4894;
	sub.f32 	%f18143, %f4901, %f4900;
	add.s32 	%r2184, %r2184, 2;
$L__BB1_826:
	and.b32  	%r1287, %r1083, 1;
	setp.eq.b32 	%p172, %r1287, 1;
	not.pred 	%p173, %p172;
	@%p173 bra 	$L__BB1_828;
	mul.wide.u32 	%rd364, %r2184, 4;
	add.s64 	%rd365, %rd19, %rd364;
	ld.global.f32 	%f4902, [%rd365];
	add.s64 	%rd366, %rd41, %rd364;
	ld.global.f32 	%f4903, [%rd366];
	sub.f32 	%f4904, %f4902, %f4903;
	mul.f32 	%f4905, %f4904, %f4904;
	sub.f32 	%f4906, %f4905, %f18143;
	add.f32 	%f18144, %f18144, %f4906;
$L__BB1_828:
	setp.lt.f32 	%p174, %f18144, %f18191;
	selp.f32 	%f18191, %f18144, %f18191, %p174;
	selp.b32 	%r2207, %r2179, %r2207, %p174;
$L__BB1_829:
	add.s32 	%r2179, %r2179, 1;
	setp.ne.s32 	%p175, %r2179, %r1165;
	@%p175 bra 	$L__BB1_799;
	add.s32 	%r1880, %r1880, 1;
	bra.uni 	$L__BB1_350;
$L__BB1_831:
	sub.s32 	%r1100, %r1166, %r2168;
	add.s32 	%r1264, %r1100, -1;
	and.b32  	%r1101, %r1100, 7;
	setp.lt.u32 	%p140, %r1264, 7;
	@%p140 bra 	$L__BB1_834;
	and.b32  	%r1102, %r1100, -8;
	mov.b32 	%r2175, 0;
$L__BB1_833:
	.pragma "nounroll";
	mul.wide.u32 	%rd318, %r2168, 4;
	add.s64 	%rd319, %rd19, %rd318;
	ld.global.f32 	%f4116, [%rd319];
	add.s64 	%rd320, %rd40, %rd318;
	ld.global.f32 	%f4117, [%rd320];
	sub.f32 	%f4118, %f4116, %f4117;
	mul.f32 	%f4119, %f4118, %f4118;
	sub.f32 	%f4120, %f4119, %f18121;
	add.f32 	%f4121, %f18122, %f4120;
	ld.global.f32 	%f4122, [%rd319+4];
	ld.global.f32 	%f4123, [%rd320+4];
	sub.f32 	%f4124, %f4122, %f4123;
	sub.f32 	%f4125, %f18122, %f4121;
	add.f32 	%f4126, %f4120, %f4125;
	fma.rn.f32 	%f4127, %f4124, %f4124, %f4126;
	add.f32 	%f4128, %f4121, %f4127;
	ld.global.f32 	%f4129, [%rd319+8];
	ld.global.f32 	%f4130, [%rd320+8];
	sub.f32 	%f4131, %f4129, %f4130;
	sub.f32 	%f4132, %f4121, %f4128;
	add.f32 	%f4133, %f4127, %f4132;
	fma.rn.f32 	%f4134, %f4131, %f4131, %f4133;
	add.f32 	%f4135, %f4128, %f4134;
	ld.global.f32 	%f4136, [%rd319+12];
	ld.global.f32 	%f4137, [%rd320+12];
	sub.f32 	%f4138, %f4136, %f4137;
	sub.f32 	%f4139, %f4128, %f4135;
	add.f32 	%f4140, %f4134, %f4139;
	fma.rn.f32 	%f4141, %f4138, %f4138, %f4140;
	add.f32 	%f4142, %f4135, %f4141;
	ld.global.f32 	%f4143, [%rd319+16];
	ld.global.f32 	%f4144, [%rd320+16];
	sub.f32 	%f4145, %f4143, %f4144;
	sub.f32 	%f4146, %f4135, %f4142;
	add.f32 	%f4147, %f4141, %f4146;
	fma.rn.f32 	%f4148, %f4145, %f4145, %f4147;
	add.f32 	%f4149, %f4142, %f4148;
	ld.global.f32 	%f4150, [%rd319+20];
	ld.global.f32 	%f4151, [%rd320+20];
	sub.f32 	%f4152, %f4150, %f4151;
	sub.f32 	%f4153, %f4142, %f4149;
	add.f32 	%f4154, %f4148, %f4153;
	fma.rn.f32 	%f4155, %f4152, %f4152, %f4154;
	add.f32 	%f4156, %f4149, %f4155;
	ld.global.f32 	%f4157, [%rd319+24];
	ld.global.f32 	%f4158, [%rd320+24];
	sub.f32 	%f4159, %f4157, %f4158;
	sub.f32 	%f4160, %f4149, %f4156;
	add.f32 	%f4161, %f4155, %f4160;
	fma.rn.f32 	%f4162, %f4159, %f4159, %f4161;
	add.f32 	%f4163, %f4156, %f4162;
	ld.global.f32 	%f4164, [%rd319+28];
	ld.global.f32 	%f4165, [%rd320+28];
	sub.f32 	%f4166, %f4164, %f4165;
	sub.f32 	%f4167, %f4156, %f4163;
	add.f32 	%f4168, %f4162, %f4167;
	fma.rn.f32 	%f4169, %f4166, %f4166, %f4168;
	add.f32 	%f18122, %f4163, %f4169;
	sub.f32 	%f4170, %f18122, %f4163;
	sub.f32 	%f18121, %f4170, %f4169;
	add.s32 	%r2168, %r2168, 8;
	add.s32 	%r2175, %r2175, 8;
	setp.eq.s32 	%p141, %r2175, %r1102;
	@%p141 bra 	$L__BB1_834;
	bra.uni 	$L__BB1_833;
$L__BB1_834:
	setp.eq.s32 	%p142, %r1101, 0;
	@%p142 bra 	$L__BB1_794;
	and.b32  	%r1104, %r1100, 3;
	setp.lt.u32 	%p143, %r1101, 4;
	@%p143 bra 	$L__BB1_837;
	mul.wide.u32 	%rd321, %r2168, 4;
	add.s64 	%rd322, %rd19, %rd321;
	ld.global.f32 	%f4172, [%rd322];
	add.s64 	%rd323, %rd40, %rd321;
	ld.global.f32 	%f4173, [%rd323];
	sub.f32 	%f4174, %f4172, %f4173;
	mul.f32 	%f4175, %f4174, %f4174;
	sub.f32 	%f4176, %f4175, %f18121;
	add.f32 	%f4177, %f18122, %f4176;
	ld.global.f32 	%f4178, [%rd322+4];
	ld.global.f32 	%f4179, [%rd323+4];
	sub.f32 	%f4180, %f4178, %f4179;
	sub.f32 	%f4181, %f18122, %f4177;
	add.f32 	%f4182, %f4176, %f4181;
	fma.rn.f32 	%f4183, %f4180, %f4180, %f4182;
	add.f32 	%f4184, %f4177, %f4183;
	ld.global.f32 	%f4185, [%rd322+8];
	ld.global.f32 	%f4186, [%rd323+8];
	sub.f32 	%f4187, %f4185, %f4186;
	sub.f32 	%f4188, %f4177, %f4184;
	add.f32 	%f4189, %f4183, %f4188;
	fma.rn.f32 	%f4190, %f4187, %f4187, %f4189;
	add.f32 	%f4191, %f4184, %f4190;
	ld.global.f32 	%f4192, [%rd322+12];
	ld.global.f32 	%f4193, [%rd323+12];
	sub.f32 	%f4194, %f4192, %f4193;
	sub.f32 	%f4195, %f4184, %f4191;
	add.f32 	%f4196, %f4190, %f4195;
	fma.rn.f32 	%f4197, %f4194, %f4194, %f4196;
	add.f32 	%f18122, %f4191, %f4197;
	sub.f32 	%f4198, %f18122, %f4191;
	sub.f32 	%f18121, %f4198, %f4197;
	add.s32 	%r2168, %r2168, 4;
$L__BB1_837:
	setp.eq.s32 	%p144, %r1104, 0;
	@%p144 bra 	$L__BB1_794;
	setp.eq.s32 	%p145, %r1104, 1;
	@%p145 bra 	$L__BB1_840;
	mul.wide.u32 	%rd324, %r2168, 4;
	add.s64 	%rd325, %rd19, %rd324;
	ld.global.f32 	%f4200, [%rd325];
	add.s64 	%rd326, %rd40, %rd324;
	ld.global.f32 	%f4201, [%rd326];
	sub.f32 	%f4202, %f4200, %f4201;
	mul.f32 	%f4203, %f4202, %f4202;
	sub.f32 	%f4204, %f4203, %f18121;
	add.f32 	%f4205, %f18122, %f4204;
	ld.global.f32 	%f4206, [%rd325+4];
	ld.global.f32 	%f4207, [%rd326+4];
	sub.f32 	%f4208, %f4206, %f4207;
	sub.f32 	%f4209, %f18122, %f4205;
	add.f32 	%f4210, %f4204, %f4209;
	fma.rn.f32 	%f4211, %f4208, %f4208, %f4210;
	add.f32 	%f18122, %f4205, %f4211;
	sub.f32 	%f4212, %f18122, %f4205;
	sub.f32 	%f18121, %f4212, %f4211;
	add.s32 	%r2168, %r2168, 2;
$L__BB1_840:
	and.b32  	%r1266, %r1100, 1;
	setp.eq.b32 	%p146, %r1266, 1;
	not.pred 	%p147, %p146;
	@%p147 bra 	$L__BB1_794;
	mul.wide.u32 	%rd327, %r2168, 4;
	add.s64 	%rd328, %rd19, %rd327;
	ld.global.f32 	%f4213, [%rd328];
	add.s64 	%rd329, %rd40, %rd327;
	ld.global.f32 	%f4214, [%rd329];
	sub.f32 	%f4215, %f4213, %f4214;
	mul.f32 	%f4216, %f4215, %f4215;
	sub.f32 	%f4217, %f4216, %f18121;
	add.f32 	%f18122, %f18122, %f4217;
	bra.uni 	$L__BB1_794;
$L__BB1_842:
	add.s32 	%r1256, %r2168, 4;
	max.s32 	%r1257, %r477, %r1256;
	not.b32 	%r1258, %r2168;
	add.s32 	%r1109, %r1257, %r1258;
	shr.u32 	%r1259, %r1109, 2;
	add.s32 	%r1110, %r1259, 1;
	setp.lt.u32 	%p134, %r1109, 12;
	@%p134 bra 	$L__BB1_845;
	and.b32  	%r1111, %r1110, 2147483644;
	mov.b32 	%r2172, 0;
$L__BB1_844:
	.pragma "nounroll";
	mul.wide.u32 	%rd309, %r2168, 4;
	add.s64 	%rd310, %rd19, %rd309;
	ld.global.f32 	%f3921, [%rd310];
	add.s64 	%rd311, %rd40, %rd309;
	ld.global.f32 	%f3922, [%rd311];
	sub.f32 	%f3923, %f3921, %f3922;
	ld.global.f32 	%f3924, [%rd310+4];
	ld.global.f32 	%f3925, [%rd311+4];
	sub.f32 	%f3926, %f3924, %f3925;
	ld.global.f32 	%f3927, [%rd310+8];
	ld.global.f32 	%f3928, [%rd311+8];
	sub.f32 	%f3929, %f3927, %f3928;
	ld.global.f32 	%f3930, [%rd310+12];
	ld.global.f32 	%f3931, [%rd311+12];
	sub.f32 	%f3932, %f3930, %f3931;
	mul.f32 	%f3933, %f3923, %f3923;
	sub.f32 	%f3934, %f3933, %f18121;
	add.f32 	%f3935, %f18122, %f3934;
	sub.f32 	%f3936, %f18122, %f3935;
	add.f32 	%f3937, %f3934, %f3936;
	fma.rn.f32 	%f3938, %f3926, %f3926, %f3937;
	add.f32 	%f3939, %f3935, %f3938;
	sub.f32 	%f3940, %f3935, %f3939;
	add.f32 	%f3941, %f3938, %f3940;
	fma.rn.f32 	%f3942, %f3929, %f3929, %f3941;
	add.f32 	%f3943, %f3939, %f3942;
	sub.f32 	%f3944, %f3939, %f3943;
	add.f32 	%f3945, %f3942, %f3944;
	fma.rn.f32 	%f3946, %f3932, %f3932, %f3945;
	add.f32 	%f3947, %f3943, %f3946;
	ld.global.f32 	%f3948, [%rd310+16];
	ld.global.f32 	%f3949, [%rd311+16];
	sub.f32 	%f3950, %f3948, %f3949;
	ld.global.f32 	%f3951, [%rd310+20];
	ld.global.f32 	%f3952, [%rd311+20];
	sub.f32 	%f3953, %f3951, %f3952;
	ld.global.f32 	%f3954, [%rd310+24];
	ld.global.f32 	%f3955, [%rd311+24];
	sub.f32 	%f3956, %f3954, %f3955;
	ld.global.f32 	%f3957, [%rd310+28];
	ld.global.f32 	%f3958, [%rd311+28];
	sub.f32 	%f3959, %f3957, %f3958;
	sub.f32 	%f3960, %f3943, %f3947;
	add.f32 	%f3961, %f3946, %f3960;
	fma.rn.f32 	%f3962, %f3950, %f3950, %f3961;
	add.f32 	%f3963, %f3947, %f3962;
	sub.f32 	%f3964, %f3947, %f3963;
	add.f32 	%f3965, %f3962, %f3964;
	fma.rn.f32 	%f3966, %f3953, %f3953, %f3965;
	add.f32 	%f3967, %f3963, %f3966;
	sub.f32 	%f3968, %f3963, %f3967;
	add.f32 	%f3969, %f3966, %f3968;
	fma.rn.f32 	%f3970, %f3956, %f3956, %f3969;
	add.f32 	%f3971, %f3967, %f3970;
	sub.f32 	%f3972, %f3967, %f3971;
	add.f32 	%f3973, %f3970, %f3972;
	fma.rn.f32 	%f3974, %f3959, %f3959, %f3973;
	add.f32 	%f3975, %f3971, %f3974;
	ld.global.f32 	%f3976, [%rd310+32];
	ld.global.f32 	%f3977, [%rd311+32];
	sub.f32 	%f3978, %f3976, %f3977;
	ld.global.f32 	%f3979, [%rd310+36];
	ld.global.f32 	%f3980, [%rd311+36];
	sub.f32 	%f3981, %f3979, %f3980;
	ld.global.f32 	%f3982, [%rd310+40];
	ld.global.f32 	%f3983, [%rd311+40];
	sub.f32 	%f3984, %f3982, %f3983;
	ld.global.f32 	%f3985, [%rd310+44];
	ld.global.f32 	%f3986, [%rd311+44];
	sub.f32 	%f3987, %f3985, %f3986;
	sub.f32 	%f3988, %f3971, %f3975;
	add.f32 	%f3989, %f3974, %f3988;
	fma.rn.f32 	%f3990, %f3978, %f3978, %f3989;
	add.f32 	%f3991, %f3975, %f3990;
	sub.f32 	%f3992, %f3975, %f3991;
	add.f32 	%f3993, %f3990, %f3992;
	fma.rn.f32 	%f3994, %f3981, %f3981, %f3993;
	add.f32 	%f3995, %f3991, %f3994;
	sub.f32 	%f3996, %f3991, %f3995;
	add.f32 	%f3997, %f3994, %f3996;
	fma.rn.f32 	%f3998, %f3984, %f3984, %f3997;
	add.f32 	%f3999, %f3995, %f3998;
	sub.f32 	%f4000, %f3995, %f3999;
	add.f32 	%f4001, %f3998, %f4000;
	fma.rn.f32 	%f4002, %f3987, %f3987, %f4001;
	add.f32 	%f4003, %f3999, %f4002;
	ld.global.f32 	%f4004, [%rd310+48];
	ld.global.f32 	%f4005, [%rd311+48];
	sub.f32 	%f4006, %f4004, %f4005;
	ld.global.f32 	%f4007, [%rd310+52];
	ld.global.f32 	%f4008, [%rd311+52];
	sub.f32 	%f4009, %f4007, %f4008;
	ld.global.f32 	%f4010, [%rd310+56];
	ld.global.f32 	%f4011, [%rd311+56];
	sub.f32 	%f4012, %f4010, %f4011;
	ld.global.f32 	%f4013, [%rd310+60];
	ld.global.f32 	%f4014, [%rd311+60];
	sub.f32 	%f4015, %f4013, %f4014;
	sub.f32 	%f4016, %f3999, %f4003;
	add.f32 	%f4017, %f4002, %f4016;
	fma.rn.f32 	%f4018, %f4006, %f4006, %f4017;
	add.f32 	%f4019, %f4003, %f4018;
	sub.f32 	%f4020, %f4003, %f4019;
	add.f32 	%f4021, %f4018, %f4020;
	fma.rn.f32 	%f4022, %f4009, %f4009, %f4021;
	add.f32 	%f4023, %f4019, %f4022;
	sub.f32 	%f4024, %f4019, %f4023;
	add.f32 	%f4025, %f4022, %f4024;
	fma.rn.f32 	%f4026, %f4012, %f4012, %f4025;
	add.f32 	%f4027, %f4023, %f4026;
	sub.f32 	%f4028, %f4023, %f4027;
	add.f32 	%f4029, %f4026, %f4028;
	fma.rn.f32 	%f4030, %f4015, %f4015, %f4029;
	add.f32 	%f18122, %f4027, %f4030;
	sub.f32 	%f4031, %f18122, %f4027;
	sub.f32 	%f18121, %f4031, %f4030;
	add.s32 	%r2168, %r2168, 16;
	add.s32 	%r2172, %r2172, 4;
	setp.eq.s32 	%p135, %r2172, %r1111;
	@%p135 bra 	$L__BB1_845;
	bra.uni 	$L__BB1_844;
$L__BB1_845:
	and.b32  	%r1262, %r1110, 3;
	setp.eq.s32 	%p136, %r1262, 0;
	@%p136 bra 	$L__BB1_793;
	setp.eq.s32 	%p137, %r1262, 1;
	@%p137 bra 	$L__BB1_848;
	mul.wide.u32 	%rd312, %r2168, 4;
	add.s64 	%rd313, %rd19, %rd312;
	ld.global.f32 	%f4033, [%rd313];
	add.s64 	%rd314, %rd40, %rd312;
	ld.global.f32 	%f4034, [%rd314];
	sub.f32 	%f4035, %f4033, %f4034;
	ld.global.f32 	%f4036, [%rd313+4];
	ld.global.f32 	%f4037, [%rd314+4];
	sub.f32 	%f4038, %f4036, %f4037;
	ld.global.f32 	%f4039, [%rd313+8];
	ld.global.f32 	%f4040, [%rd314+8];
	sub.f32 	%f4041, %f4039, %f4040;
	ld.global.f32 	%f4042, [%rd313+12];
	ld.global.f32 	%f4043, [%rd314+12];
	sub.f32 	%f4044, %f4042, %f4043;
	mul.f32 	%f4045, %f4035, %f4035;
	sub.f32 	%f4046, %f4045, %f18121;
	add.f32 	%f4047, %f18122, %f4046;
	sub.f32 	%f4048, %f18122, %f4047;
	add.f32 	%f4049, %f4046, %f4048;
	fma.rn.f32 	%f4050, %f4038, %f4038, %f4049;
	add.f32 	%f4051, %f4047, %f4050;
	sub.f32 	%f4052, %f4047, %f4051;
	add.f32 	%f4053, %f4050, %f4052;
	fma.rn.f32 	%f4054, %f4041, %f4041, %f4053;
	add.f32 	%f4055, %f4051, %f4054;
	sub.f32 	%f4056, %f4051, %f4055;
	add.f32 	%f4057, %f4054, %f4056;
	fma.rn.f32 	%f4058, %f4044, %f4044, %f4057;
	add.f32 	%f4059, %f4055, %f4058;
	ld.global.f32 	%f4060, [%rd313+16];
	ld.global.f32 	%f4061, [%rd314+16];
	sub.f32 	%f4062, %f4060, %f4061;
	ld.global.f32 	%f4063, [%rd313+20];
	ld.global.f32 	%f4064, [%rd314+20];
	sub.f32 	%f4065, %f4063, %f4064;
	ld.global.f32 	%f4066, [%rd313+24];
	ld.global.f32 	%f4067, [%rd314+24];
	sub.f32 	%f4068, %f4066, %f4067;
	ld.global.f32 	%f4069, [%rd313+28];
	ld.global.f32 	%f4070, [%rd314+28];
	sub.f32 	%f4071, %f4069, %f4070;
	sub.f32 	%f4072, %f4055, %f4059;
	add.f32 	%f4073, %f4058, %f4072;
	fma.rn.f32 	%f4074, %f4062, %f4062, %f4073;
	add.f32 	%f4075, %f4059, %f4074;
	sub.f32 	%f4076, %f4059, %f4075;
	add.f32 	%f4077, %f4074, %f4076;
	fma.rn.f32 	%f4078, %f4065, %f4065, %f4077;
	add.f32 	%f4079, %f4075, %f4078;
	sub.f32 	%f4080, %f4075, %f4079;
	add.f32 	%f4081, %f4078, %f4080;
	fma.rn.f32 	%f4082, %f4068, %f4068, %f4081;
	add.f32 	%f4083, %f4079, %f4082;
	sub.f32 	%f4084, %f4079, %f4083;
	add.f32 	%f4085, %f4082, %f4084;
	fma.rn.f32 	%f4086, %f4071, %f4071, %f4085;
	add.f32 	%f18122, %f4083, %f4086;
	sub.f32 	%f4087, %f18122, %f4083;
	sub.f32 	%f18121, %f4087, %f4086;
	add.s32 	%r2168, %r2168, 8;
$L__BB1_848:
	and.b32  	%r1263, %r1109, 4;
	setp.ne.s32 	%p138, %r1263, 0;
	@%p138 bra 	$L__BB1_793;
	mul.wide.u32 	%rd315, %r2168, 4;
	add.s64 	%rd316, %rd19, %rd315;
	ld.global.f32 	%f4088, [%rd316];
	add.s64 	%rd317, %rd40, %rd315;
	ld.global.f32 	%f4089, [%rd317];
	sub.f32 	%f4090, %f4088, %f4089;
	ld.global.f32 	%f4091, [%rd316+4];
	ld.global.f32 	%f4092, [%rd317+4];
	sub.f32 	%f4093, %f4091, %f4092;
	ld.global.f32 	%f4094, [%rd316+8];
	ld.global.f32 	%f4095, [%rd317+8];
	sub.f32 	%f4096, %f4094, %f4095;
	ld.global.f32 	%f4097, [%rd316+12];
	ld.global.f32 	%f4098, [%rd317+12];
	sub.f32 	%f4099, %f4097, %f4098;
	mul.f32 	%f4100, %f4090, %f4090;
	sub.f32 	%f4101, %f4100, %f18121;
	add.f32 	%f4102, %f18122, %f4101;
	sub.f32 	%f4103, %f18122, %f4102;
	add.f32 	%f4104, %f4101, %f4103;
	fma.rn.f32 	%f4105, %f4093, %f4093, %f4104;
	add.f32 	%f4106, %f4102, %f4105;
	sub.f32 	%f4107, %f4102, %f4106;
	add.f32 	%f4108, %f4105, %f4107;
	fma.rn.f32 	%f4109, %f4096, %f4096, %f4108;
	add.f32 	%f4110, %f4106, %f4109;
	sub.f32 	%f4111, %f4106, %f4110;
	add.f32 	%f4112, %f4109, %f4111;
	fma.rn.f32 	%f4113, %f4099, %f4099, %f4112;
	add.f32 	%f18122, %f4110, %f4113;
	sub.f32 	%f4114, %f18122, %f4110;
	sub.f32 	%f18121, %f4114, %f4113;
	add.s32 	%r2168, %r2168, 4;
	bra.uni 	$L__BB1_793;
$L__BB1_850:
	setp.ge.s32 	%p501, %r2211, %r1120;
	@%p501 bra 	$L__BB1_851;
	bra.uni 	$L__BB1_884;
$L__BB1_851:
	setp.ge.s32 	%p503, %r2211, %r1121;
	@%p503 bra 	$L__BB1_852;
	bra.uni 	$L__BB1_893;
$L__BB1_852:
	setp.ge.s32 	%p505, %r2211, %r1122;
	@%p505 bra 	$L__BB1_861;
	add.s32 	%r1542, %r2211, 4;
	max.s32 	%r1543, %r1122, %r1542;
	not.b32 	%r1544, %r2211;
	add.s32 	%r1132, %r1543, %r1544;
	shr.u32 	%r1545, %r1132, 2;
	add.s32 	%r1133, %r1545, 1;
	setp.lt.u32 	%p506, %r1132, 12;
	@%p506 bra 	$L__BB1_856;
	and.b32  	%r1134, %r1133, 2147483644;
	mov.b32 	%r2220, 0;
$L__BB1_855:
	.pragma "nounroll";
	mul.wide.u32 	%rd845, %r2211, 4;
	add.s64 	%rd846, %rd19, %rd845;
	ld.global.f32 	%f13578, [%rd846];
	add.s64 	%rd847, %rd42, %rd845;
	ld.global.f32 	%f13579, [%rd847];
	sub.f32 	%f13580, %f13578, %f13579;
	ld.global.f32 	%f13581, [%rd846+4];
	ld.global.f32 	%f13582, [%rd847+4];
	sub.f32 	%f13583, %f13581, %f13582;
	ld.global.f32 	%f13584, [%rd846+8];
	ld.global.f32 	%f13585, [%rd847+8];
	sub.f32 	%f13586, %f13584, %f13585;
	ld.global.f32 	%f13587, [%rd846+12];
	ld.global.f32 	%f13588, [%rd847+12];
	sub.f32 	%f13589, %f13587, %f13588;
	mul.f32 	%f13590, %f13580, %f13580;
	sub.f32 	%f13591, %f13590, %f18196;
	add.f32 	%f13592, %f18195, %f13591;
	sub.f32 	%f13593, %f18195, %f13592;
	add.f32 	%f13594, %f13591, %f13593;
	fma.rn.f32 	%f13595, %f13583, %f13583, %f13594;
	add.f32 	%f13596, %f13592, %f13595;
	sub.f32 	%f13597, %f13592, %f13596;
	add.f32 	%f13598, %f13595, %f13597;
	fma.rn.f32 	%f13599, %f13586, %f13586, %f13598;
	add.f32 	%f13600, %f13596, %f13599;
	sub.f32 	%f13601, %f13596, %f13600;
	add.f32 	%f13602, %f13599, %f13601;
	fma.rn.f32 	%f13603, %f13589, %f13589, %f13602;
	add.f32 	%f13604, %f13600, %f13603;
	ld.global.f32 	%f13605, [%rd846+16];
	ld.global.f32 	%f13606, [%rd847+16];
	sub.f32 	%f13607, %f13605, %f13606;
	ld.global.f32 	%f13608, [%rd846+20];
	ld.global.f32 	%f13609, [%rd847+20];
	sub.f32 	%f13610, %f13608, %f13609;
	ld.global.f32 	%f13611, [%rd846+24];
	ld.global.f32 	%f13612, [%rd847+24];
	sub.f32 	%f13613, %f13611, %f13612;
	ld.global.f32 	%f13614, [%rd846+28];
	ld.global.f32 	%f13615, [%rd847+28];
	sub.f32 	%f13616, %f13614, %f13615;
	sub.f32 	%f13617, %f13600, %f13604;
	add.f32 	%f13618, %f13603, %f13617;
	fma.rn.f32 	%f13619, %f13607, %f13607, %f13618;
	add.f32 	%f13620, %f13604, %f13619;
	sub.f32 	%f13621, %f13604, %f13620;
	add.f32 	%f13622, %f13619, %f13621;
	fma.rn.f32 	%f13623, %f13610, %f13610, %f13622;
	add.f32 	%f13624, %f13620, %f13623;
	sub.f32 	%f13625, %f13620, %f13624;
	add.f32 	%f13626, %f13623, %f13625;
	fma.rn.f32 	%f13627, %f13613, %f13613, %f13626;
	add.f32 	%f13628, %f13624, %f13627;
	sub.f32 	%f13629, %f13624, %f13628;
	add.f32 	%f13630, %f13627, %f13629;
	fma.rn.f32 	%f13631, %f13616, %f13616, %f13630;
	add.f32 	%f13632, %f13628, %f13631;
	ld.global.f32 	%f13633, [%rd846+32];
	ld.global.f32 	%f13634, [%rd847+32];
	sub.f32 	%f13635, %f13633, %f13634;
	ld.global.f32 	%f13636, [%rd846+36];
	ld.global.f32 	%f13637, [%rd847+36];
	sub.f32 	%f13638, %f13636, %f13637;
	ld.global.f32 	%f13639, [%rd846+40];
	ld.global.f32 	%f13640, [%rd847+40];
	sub.f32 	%f13641, %f13639, %f13640;
	ld.global.f32 	%f13642, [%rd846+44];
	ld.global.f32 	%f13643, [%rd847+44];
	sub.f32 	%f13644, %f13642, %f13643;
	sub.f32 	%f13645, %f13628, %f13632;
	add.f32 	%f13646, %f13631, %f13645;
	fma.rn.f32 	%f13647, %f13635, %f13635, %f13646;
	add.f32 	%f13648, %f13632, %f13647;
	sub.f32 	%f13649, %f13632, %f13648;
	add.f32 	%f13650, %f13647, %f13649;
	fma.rn.f32 	%f13651, %f13638, %f13638, %f13650;
	add.f32 	%f13652, %f13648, %f13651;
	sub.f32 	%f13653, %f13648, %f13652;
	add.f32 	%f13654, %f13651, %f13653;
	fma.rn.f32 	%f13655, %f13641, %f13641, %f13654;
	add.f32 	%f13656, %f13652, %f13655;
	sub.f32 	%f13657, %f13652, %f13656;
	add.f32 	%f13658, %f13655, %f13657;
	fma.rn.f32 	%f13659, %f13644, %f13644, %f13658;
	add.f32 	%f13660, %f13656, %f13659;
	ld.global.f32 	%f13661, [%rd846+48];
	ld.global.f32 	%f13662, [%rd847+48];
	sub.f32 	%f13663, %f13661, %f13662;
	ld.global.f32 	%f13664, [%rd846+52];
	ld.global.f32 	%f13665, [%rd847+52];
	sub.f32 	%f13666, %f13664, %f13665;
	ld.global.f32 	%f13667, [%rd846+56];
	ld.global.f32 	%f13668, [%rd847+56];
	sub.f32 	%f13669, %f13667, %f13668;
	ld.global.f32 	%f13670, [%rd846+60];
	ld.global.f32 	%f13671, [%rd847+60];
	sub.f32 	%f13672, %f13670, %f13671;
	sub.f32 	%f13673, %f13656, %f13660;
	add.f32 	%f13674, %f13659, %f13673;
	fma.rn.f32 	%f13675, %f13663, %f13663, %f13674;
	add.f32 	%f13676, %f13660, %f13675;
	sub.f32 	%f13677, %f13660, %f13676;
	add.f32 	%f13678, %f13675, %f13677;
	fma.rn.f32 	%f13679, %f13666, %f13666, %f13678;
	add.f32 	%f13680, %f13676, %f13679;
	sub.f32 	%f13681, %f13676, %f13680;
	add.f32 	%f13682, %f13679, %f13681;
	fma.rn.f32 	%f13683, %f13669, %f13669, %f13682;
	add.f32 	%f13684, %f13680, %f13683;
	sub.f32 	%f13685, %f13680, %f13684;
	add.f32 	%f13686, %f13683, %f13685;
	fma.rn.f32 	%f13687, %f13672, %f13672, %f13686;
	add.f32 	%f18195, %f13684, %f13687;
	sub.f32 	%f13688, %f18195, %f13684;
	sub.f32 	%f18196, %f13688, %f13687;
	add.s32 	%r2211, %r2211, 16;
	add.s32 	%r2220, %r2220, 4;
	setp.eq.s32 	%p507, %r2220, %r1134;
	@%p507 bra 	$L__BB1_856;
	bra.uni 	$L__BB1_855;
$L__BB1_856:
	and.b32  	%r1548, %r1133, 3;
	setp.eq.s32 	%p508, %r1548, 0;
	@%p508 bra 	$L__BB1_861;
	setp.eq.s32 	%p509, %r1548, 1;
	@%p509 bra 	$L__BB1_859;
	mul.wide.u32 	%rd848, %r2211, 4;
	add.s64 	%rd849, %rd19, %rd848;
	ld.global.f32 	%f13690, [%rd849];
	add.s64 	%rd850, %rd42, %rd848;
	ld.global.f32 	%f13691, [%rd850];
	sub.f32 	%f13692, %f13690, %f13691;
	ld.global.f32 	%f13693, [%rd849+4];
	ld.global.f32 	%f13694, [%rd850+4];
	sub.f32 	%f13695, %f13693, %f13694;
	ld.global.f32 	%f13696, [%rd849+8];
	ld.global.f32 	%f13697, [%rd850+8];
	sub.f32 	%f13698, %f13696, %f13697;
	ld.global.f32 	%f13699, [%rd849+12];
	ld.global.f32 	%f13700, [%rd850+12];
	sub.f32 	%f13701, %f13699, %f13700;
	mul.f32 	%f13702, %f13692, %f13692;
	sub.f32 	%f13703, %f13702, %f18196;
	add.f32 	%f13704, %f18195, %f13703;
	sub.f32 	%f13705, %f18195, %f13704;
	add.f32 	%f13706, %f13703, %f13705;
	fma.rn.f32 	%f13707, %f13695, %f13695, %f13706;
	add.f32 	%f13708, %f13704, %f13707;
	sub.f32 	%f13709, %f13704, %f13708;
	add.f32 	%f13710, %f13707, %f13709;
	fma.rn.f32 	%f13711, %f13698, %f13698, %f13710;
	add.f32 	%f13712, %f13708, %f13711;
	sub.f32 	%f13713, %f13708, %f13712;
	add.f32 	%f13714, %f13711, %f13713;
	fma.rn.f32 	%f13715, %f13701, %f13701, %f13714;
	add.f32 	%f13716, %f13712, %f13715;
	ld.global.f32 	%f13717, [%rd849+16];
	ld.global.f32 	%f13718, [%rd850+16];
	sub.f32 	%f13719, %f13717, %f13718;
	ld.global.f32 	%f13720, [%rd849+20];
	ld.global.f32 	%f13721, [%rd850+20];
	sub.f32 	%f13722, %f13720, %f13721;
	ld.global.f32 	%f13723, [%rd849+24];
	ld.global.f32 	%f13724, [%rd850+24];
	sub.f32 	%f13725, %f13723, %f13724;
	ld.global.f32 	%f13726, [%rd849+28];
	ld.global.f32 	%f13727, [%rd850+28];
	sub.f32 	%f13728, %f13726, %f13727;
	sub.f32 	%f13729, %f13712, %f13716;
	add.f32 	%f13730, %f13715, %f13729;
	fma.rn.f32 	%f13731, %f13719, %f13719, %f13730;
	add.f32 	%f13732, %f13716, %f13731;
	sub.f32 	%f13733, %f13716, %f13732;
	add.f32 	%f13734, %f13731, %f13733;
	fma.rn.f32 	%f13735, %f13722, %f13722, %f13734;
	add.f32 	%f13736, %f13732, %f13735;
	sub.f32 	%f13737, %f13732, %f13736;
	add.f32 	%f13738, %f13735, %f13737;
	fma.rn.f32 	%f13739, %f13725, %f13725, %f13738;
	add.f32 	%f13740, %f13736, %f13739;
	sub.f32 	%f13741, %f13736, %f13740;
	add.f32 	%f13742, %f13739, %f13741;
	fma.rn.f32 	%f13743, %f13728, %f13728, %f13742;
	add.f32 	%f18195, %f13740, %f13743;
	sub.f32 	%f13744, %f18195, %f13740;
	sub.f32 	%f18196, %f13744, %f13743;
	add.s32 	%r2211, %r2211, 8;
$L__BB1_859:
	and.b32  	%r1549, %r1132, 4;
	setp.ne.s32 	%p510, %r1549, 0;
	@%p510 bra 	$L__BB1_861;
	mul.wide.u32 	%rd851, %r2211, 4;
	add.s64 	%rd852, %rd19, %rd851;
	ld.global.f32 	%f13745, [%rd852];
	add.s64 	%rd853, %rd42, %rd851;
	ld.global.f32 	%f13746, [%rd853];
	sub.f32 	%f13747, %f13745, %f13746;
	ld.global.f32 	%f13748, [%rd852+4];
	ld.global.f32 	%f13749, [%rd853+4];
	sub.f32 	%f13750, %f13748, %f13749;
	ld.global.f32 	%f13751, [%rd852+8];
	ld.global.f32 	%f13752, [%rd853+8];
	sub.f32 	%f13753, %f13751, %f13752;
	ld.global.f32 	%f13754, [%rd852+12];
	ld.global.f32 	%f13755, [%rd853+12];
	sub.f32 	%f13756, %f13754, %f13755;
	mul.f32 	%f13757, %f13747, %f13747;
	sub.f32 	%f13758, %f13757, %f18196;
	add.f32 	%f13759, %f18195, %f13758;
	sub.f32 	%f13760, %f18195, %f13759;
	add.f32 	%f13761, %f13758, %f13760;
	fma.rn.f32 	%f13762, %f13750, %f13750, %f13761;
	add.f32 	%f13763, %f13759, %f13762;
	sub.f32 	%f13764, %f13759, %f13763;
	add.f32 	%f13765, %f13762, %f13764;
	fma.rn.f32 	%f13766, %f13753, %f13753, %f13765;
	add.f32 	%f13767, %f13763, %f13766;
	sub.f32 	%f13768, %f13763, %f13767;
	add.f32 	%f13769, %f13766, %f13768;
	fma.rn.f32 	%f13770, %f13756, %f13756, %f13769;
	add.f32 	%f18195, %f13767, %f13770;
	sub.f32 	%f13771, %f18195, %f13767;
	sub.f32 	%f18196, %f13771, %f13770;
	add.s32 	%r2211, %r2211, 4;
$L__BB1_861:
	setp.ge.s32 	%p511, %r2211, %r1166;
	@%p511 bra 	$L__BB1_873;
	sub.s32 	%r1144, %r1166, %r2211;
	and.b32  	%r1145, %r1144, 7;
	sub.s32 	%r1550, %r2211, %r1166;
	setp.gt.u32 	%p512, %r1550, -8;
	@%p512 bra 	$L__BB1_865;
	and.b32  	%r1146, %r1144, -8;
	mov.b32 	%r2222, 0;
$L__BB1_864:
	.pragma "nounroll";
	mul.wide.u32 	%rd854, %r2211, 4;
	add.s64 	%rd855, %rd19, %rd854;
	ld.global.f32 	%f13773, [%rd855];
	add.s64 	%rd856, %rd42, %rd854;
	ld.global.f32 	%f13774, [%rd856];
	sub.f32 	%f13775, %f13773, %f13774;
	mul.f32 	%f13776, %f13775, %f13775;
	sub.f32 	%f13777, %f13776, %f18196;
	add.f32 	%f13778, %f18195, %f13777;
	ld.global.f32 	%f13779, [%rd855+4];
	ld.global.f32 	%f13780, [%rd856+4];
	sub.f32 	%f13781, %f13779, %f13780;
	sub.f32 	%f13782, %f18195, %f13778;
	add.f32 	%f13783, %f13777, %f13782;
	fma.rn.f32 	%f13784, %f13781, %f13781, %f13783;
	add.f32 	%f13785, %f13778, %f13784;
	ld.global.f32 	%f13786, [%rd855+8];
	ld.global.f32 	%f13787, [%rd856+8];
	sub.f32 	%f13788, %f13786, %f13787;
	sub.f32 	%f13789, %f13778, %f13785;
	add.f32 	%f13790, %f13784, %f13789;
	fma.rn.f32 	%f13791, %f13788, %f13788, %f13790;
	add.f32 	%f13792, %f13785, %f13791;
	ld.global.f32 	%f13793, [%rd855+12];
	ld.global.f32 	%f13794, [%rd856+12];
	sub.f32 	%f13795, %f13793, %f13794;
	sub.f32 	%f13796, %f13785, %f13792;
	add.f32 	%f13797, %f13791, %f13796;
	fma.rn.f32 	%f13798, %f13795, %f13795, %f13797;
	add.f32 	%f13799, %f13792, %f13798;
	ld.global.f32 	%f13800, [%rd855+16];
	ld.global.f32 	%f13801, [%rd856+16];
	sub.f32 	%f13802, %f13800, %f13801;
	sub.f32 	%f13803, %f13792, %f13799;
	add.f32 	%f13804, %f13798, %f13803;
	fma.rn.f32 	%f13805, %f13802, %f13802, %f13804;
	add.f32 	%f13806, %f13799, %f13805;
	ld.global.f32 	%f13807, [%rd855+20];
	ld.global.f32 	%f13808, [%rd856+20];
	sub.f32 	%f13809, %f13807, %f13808;
	sub.f32 	%f13810, %f13799, %f13806;
	add.f32 	%f13811, %f13805, %f13810;
	fma.rn.f32 	%f13812, %f13809, %f13809, %f13811;
	add.f32 	%f13813, %f13806, %f13812;
	ld.global.f32 	%f13814, [%rd855+24];
	ld.global.f32 	%f13815, [%rd856+24];
	sub.f32 	%f13816, %f13814, %f13815;
	sub.f32 	%f13817, %f13806, %f13813;
	add.f32 	%f13818, %f13812, %f13817;
	fma.rn.f32 	%f13819, %f13816, %f13816, %f13818;
	add.f32 	%f13820, %f13813, %f13819;
	ld.global.f32 	%f13821, [%rd855+28];
	ld.global.f32 	%f13822, [%rd856+28];
	sub.f32 	%f13823, %f13821, %f13822;
	sub.f32 	%f13824, %f13813, %f13820;
	add.f32 	%f13825, %f13819, %f13824;
	fma.rn.f32 	%f13826, %f13823, %f13823, %f13825;
	add.f32 	%f18195, %f13820, %f13826;
	sub.f32 	%f13827, %f18195, %f13820;
	sub.f32 	%f18196, %f13827, %f13826;
	add.s32 	%r2211, %r2211, 8;
	add.s32 	%r2222, %r2222, 8;
	setp.ne.s32 	%p513, %r2222, %r1146;
	@%p513 bra 	$L__BB1_864;
$L__BB1_865:
	setp.eq.s32 	%p514, %r1145, 0;
	@%p514 bra 	$L__BB1_873;
	and.b32  	%r1156, %r1144, 3;
	setp.lt.u32 	%p515, %r1145, 4;
	@%p515 bra 	$L__BB1_868;
	mul.wide.u32 	%rd857, %r2211, 4;
	add.s64 	%rd858, %rd19, %rd857;
	ld.global.f32 	%f13829, [%rd858];
	add.s64 	%rd859, %rd42, %rd857;
	ld.global.f32 	%f13830, [%rd859];
	sub.f32 	%f13831, %f13829, %f13830;
	mul.f32 	%f13832, %f13831, %f13831;
	sub.f32 	%f13833, %f13832, %f18196;
	add.f32 	%f13834, %f18195, %f13833;
	ld.global.f32 	%f13835, [%rd858+4];
	ld.global.f32 	%f13836, [%rd859+4];
	sub.f32 	%f13837, %f13835, %f13836;
	sub.f32 	%f13838, %f18195, %f13834;
	add.f32 	%f13839, %f13833, %f13838;
	fma.rn.f32 	%f13840, %f13837, %f13837, %f13839;
	add.f32 	%f13841, %f13834, %f13840;
	ld.global.f32 	%f13842, [%rd858+8];
	ld.global.f32 	%f13843, [%rd859+8];
	sub.f32 	%f13844, %f13842, %f13843;
	sub.f32 	%f13845, %f13834, %f13841;
	add.f32 	%f13846, %f13840, %f13845;
	fma.rn.f32 	%f13847, %f13844, %f13844, %f13846;
	add.f32 	%f13848, %f13841, %f13847;
	ld.global.f32 	%f13849, [%rd858+12];
	ld.global.f32 	%f13850, [%rd859+12];
	sub.f32 	%f13851, %f13849, %f13850;
	sub.f32 	%f13852, %f13841, %f13848;
	add.f32 	%f13853, %f13847, %f13852;
	fma.rn.f32 	%f13854, %f13851, %f13851, %f13853;
	add.f32 	%f18195, %f13848, %f13854;
	sub.f32 	%f13855, %f18195, %f13848;
	sub.f32 	%f18196, %f13855, %f13854;
	add.s32 	%r2211, %r2211, 4;
$L__BB1_868:
	setp.eq.s32 	%p516, %r1156, 0;
	@%p516 bra 	$L__BB1_873;
	setp.eq.s32 	%p517, %r1156, 1;
	@%p517 bra 	$L__BB1_871;
	mul.wide.u32 	%rd860, %r2211, 4;
	add.s64 	%rd861, %rd19, %rd860;
	ld.global.f32 	%f13857, [%rd861];
	add.s64 	%rd862, %rd42, %rd860;
	ld.global.f32 	%f13858, [%rd862];
	sub.f32 	%f13859, %f13857, %f13858;
	mul.f32 	%f13860, %f13859, %f13859;
	sub.f32 	%f13861, %f13860, %f18196;
	add.f32 	%f13862, %f18195, %f13861;
	ld.global.f32 	%f13863, [%rd861+4];
	ld.global.f32 	%f13864, [%rd862+4];
	sub.f32 	%f13865, %f13863, %f13864;
	sub.f32 	%f13866, %f18195, %f13862;
	add.f32 	%f13867, %f13861, %f13866;
	fma.rn.f32 	%f13868, %f13865, %f13865, %f13867;
	add.f32 	%f18195, %f13862, %f13868;
	sub.f32 	%f13869, %f18195, %f13862;
	sub.f32 	%f18196, %f13869, %f13868;
	add.s32 	%r2211, %r2211, 2;
$L__BB1_871:
	and.b32  	%r1552, %r1144, 1;
	setp.eq.b32 	%p518, %r1552, 1;
	not.pred 	%p519, %p518;
	@%p519 bra 	$L__BB1_873;
	mul.wide.u32 	%rd863, %r2211, 4;
	add.s64 	%rd864, %rd19, %rd863;
	ld.global.f32 	%f13870, [%rd864];
	add.s64 	%rd865, %rd42, %rd863;
	ld.global.f32 	%f13871, [%rd865];
	sub.f32 	%f13872, %f13870, %f13871;
	mul.f32 	%f13873, %f13872, %f13872;
	sub.f32 	%f13874, %f13873, %f18196;
	add.f32 	%f18195, %f18195, %f13874;
$L__BB1_873:
	setp.lt.f32 	%p520, %f18195, %f18192;
	selp.f32 	%f18192, %f18195, %f18192, %p520;
	selp.b32 	%r2207, %r2208, %r2207, %p520;
	add.s32 	%r2208, %r2208, 15;
	setp.lt.s32 	%p521, %r2208, %r1165;
	@%p521 bra 	$L__BB1_779;
$L__BB1_874:
	ld.param.u64 	%rd1061, [cluster_search_param_5];
	cvta.to.global.u64 	%rd866, %rd1061;
	mul.wide.s32 	%rd867, %r238, 4;
	add.s64 	%rd868, %rd866, %rd867;
	st.global.u32 	[%rd868], %r2207;
$L__BB1_875:
	ret;
$L__BB1_876:
	mul.wide.u32 	%rd878, %r1686, 4;
	add.s64 	%rd879, %rd7, %rd878;
	ld.global.f32 	%f14101, [%rd879];
	add.s64 	%rd880, %rd8, %rd878;
	ld.global.f32 	%f14102, [%rd880];
	sub.f32 	%f14103, %f14101, %f14102;
	ld.global.f32 	%f14104, [%rd879+4];
	ld.global.f32 	%f14105, [%rd880+4];
	sub.f32 	%f14106, %f14104, %f14105;
	ld.global.f32 	%f14107, [%rd879+8];
	ld.global.f32 	%f14108, [%rd880+8];
	sub.f32 	%f14109, %f14107, %f14108;
	ld.global.f32 	%f14110, [%rd879+12];
	ld.global.f32 	%f14111, [%rd880+12];
	sub.f32 	%f14112, %f14110, %f14111;
	ld.global.f32 	%f14113, [%rd879+16];
	ld.global.f32 	%f14114, [%rd880+16];
	sub.f32 	%f14115, %f14113, %f14114;
	ld.global.f32 	%f14116, [%rd879+20];
	ld.global.f32 	%f14117, [%rd880+20];
	sub.f32 	%f14118, %f14116, %f14117;
	ld.global.f32 	%f14119, [%rd879+24];
	ld.global.f32 	%f14120, [%rd880+24];
	sub.f32 	%f14121, %f14119, %f14120;
	ld.global.f32 	%f14122, [%rd879+28];
	ld.global.f32 	%f14123, [%rd880+28];
	sub.f32 	%f14124, %f14122, %f14123;
	ld.global.f32 	%f14125, [%rd879+32];
	ld.global.f32 	%f14126, [%rd880+32];
	sub.f32 	%f14127, %f14125, %f14126;
	ld.global.f32 	%f14128, [%rd879+36];
	ld.global.f32 	%f14129, [%rd880+36];
	sub.f32 	%f14130, %f14128, %f14129;
	ld.global.f32 	%f14131, [%rd879+40];
	ld.global.f32 	%f14132, [%rd880+40];
	sub.f32 	%f14133, %f14131, %f14132;
	ld.global.f32 	%f14134, [%rd879+44];
	ld.global.f32 	%f14135, [%rd880+44];
	sub.f32 	%f14136, %f14134, %f14135;
	ld.global.f32 	%f14137, [%rd879+48];
	ld.global.f32 	%f14138, [%rd880+48];
	sub.f32 	%f14139, %f14137, %f14138;
	ld.global.f32 	%f14140, [%rd879+52];
	ld.global.f32 	%f14141, [%rd880+52];
	sub.f32 	%f14142, %f14140, %f14141;
	ld.global.f32 	%f14143, [%rd879+56];
	ld.global.f32 	%f14144, [%rd880+56];
	sub.f32 	%f14145, %f14143, %f14144;
	ld.global.f32 	%f14146, [%rd879+60];
	ld.global.f32 	%f14147, [%rd880+60];
	sub.f32 	%f14148, %f14146, %f14147;
	mul.f32 	%f14149, %f14103, %f14103;
	sub.f32 	%f14150, %f14149, %f17333;
	add.f32 	%f14151, %f17332, %f14150;
	sub.f32 	%f14152, %f17332, %f14151;
	add.f32 	%f14153, %f14150, %f14152;
	fma.rn.f32 	%f14154, %f14106, %f14106, %f14153;
	add.f32 	%f14155, %f14151, %f14154;
	sub.f32 	%f14156, %f14151, %f14155;
	add.f32 	%f14157, %f14154, %f14156;
	fma.rn.f32 	%f14158, %f14109, %f14109, %f14157;
	add.f32 	%f14159, %f14155, %f14158;
	sub.f32 	%f14160, %f14155, %f14159;
	add.f32 	%f14161, %f14158, %f14160;
	fma.rn.f32 	%f14162, %f14112, %f14112, %f14161;
	add.f32 	%f14163, %f14159, %f14162;
	sub.f32 	%f14164, %f14159, %f14163;
	add.f32 	%f14165, %f14162, %f14164;
	fma.rn.f32 	%f14166, %f14115, %f14115, %f14165;
	add.f32 	%f14167, %f14163, %f14166;
	sub.f32 	%f14168, %f14163, %f14167;
	add.f32 	%f14169, %f14166, %f14168;
	fma.rn.f32 	%f14170, %f14118, %f14118, %f14169;
	add.f32 	%f14171, %f14167, %f14170;
	sub.f32 	%f14172, %f14167, %f14171;
	add.f32 	%f14173, %f14170, %f14172;
	fma.rn.f32 	%f14174, %f14121, %f14121, %f14173;
	add.f32 	%f14175, %f14171, %f14174;
	sub.f32 	%f14176, %f14171, %f14175;
	add.f32 	%f14177, %f14174, %f14176;
	fma.rn.f32 	%f14178, %f14124, %f14124, %f14177;
	add.f32 	%f14179, %f14175, %f14178;
	sub.f32 	%f14180, %f14175, %f14179;
	add.f32 	%f14181, %f14178, %f14180;
	fma.rn.f32 	%f14182, %f14127, %f14127, %f14181;
	add.f32 	%f14183, %f14179, %f14182;
	sub.f32 	%f14184, %f14179, %f14183;
	add.f32 	%f14185, %f14182, %f14184;
	fma.rn.f32 	%f14186, %f14130, %f14130, %f14185;
	add.f32 	%f14187, %f14183, %f14186;
	sub.f32 	%f14188, %f14183, %f14187;
	add.f32 	%f14189, %f14186, %f14188;
	fma.rn.f32 	%f14190, %f14133, %f14133, %f14189;
	add.f32 	%f14191, %f14187, %f14190;
	sub.f32 	%f14192, %f14187, %f14191;
	add.f32 	%f14193, %f14190, %f14192;
	fma.rn.f32 	%f14194, %f14136, %f14136, %f14193;
	add.f32 	%f14195, %f14191, %f14194;
	sub.f32 	%f14196, %f14191, %f14195;
	add.f32 	%f14197, %f14194, %f14196;
	fma.rn.f32 	%f14198, %f14139, %f14139, %f14197;
	add.f32 	%f14199, %f14195, %f14198;
	sub.f32 	%f14200, %f14195, %f14199;
	add.f32 	%f14201, %f14198, %f14200;
	fma.rn.f32 	%f14202, %f14142, %f14142, %f14201;
	add.f32 	%f14203, %f14199, %f14202;
	sub.f32 	%f14204, %f14199, %f14203;
	add.f32 	%f14205, %f14202, %f14204;
	fma.rn.f32 	%f14206, %f14145, %f14145, %f14205;
	add.f32 	%f14207, %f14203, %f14206;
	sub.f32 	%f14208, %f14203, %f14207;
	add.f32 	%f14209, %f14206, %f14208;
	fma.rn.f32 	%f14210, %f14148, %f14148, %f14209;
	add.f32 	%f17332, %f14207, %f14210;
	sub.f32 	%f14211, %f17332, %f14207;
	sub.f32 	%f17333, %f14211, %f14210;
	add.s32 	%r1686, %r1686, 16;
	setp.lt.s32 	%p527, %r1686, %r7;
	@%p527 bra 	$L__BB1_876;
	bra.uni 	$L__BB1_8;
$L__BB1_877:
	mul.wide.u32 	%rd915, %r1710, 4;
	add.s64 	%rd916, %rd7, %rd915;
	ld.global.f32 	%f14794, [%rd916];
	add.s64 	%rd917, %rd9, %rd915;
	ld.global.f32 	%f14795, [%rd917];
	sub.f32 	%f14796, %f14794, %f14795;
	ld.global.f32 	%f14797, [%rd916+4];
	ld.global.f32 	%f14798, [%rd917+4];
	sub.f32 	%f14799, %f14797, %f14798;
	ld.global.f32 	%f14800, [%rd916+8];
	ld.global.f32 	%f14801, [%rd917+8];
	sub.f32 	%f14802, %f14800, %f14801;
	ld.global.f32 	%f14803, [%rd916+12];
	ld.global.f32 	%f14804, [%rd917+12];
	sub.f32 	%f14805, %f14803, %f14804;
	ld.global.f32 	%f14806, [%rd916+16];
	ld.global.f32 	%f14807, [%rd917+16];
	sub.f32 	%f14808, %f14806, %f14807;
	ld.global.f32 	%f14809, [%rd916+20];
	ld.global.f32 	%f14810, [%rd917+20];
	sub.f32 	%f14811, %f14809, %f14810;
	ld.global.f32 	%f14812, [%rd916+24];
	ld.global.f32 	%f14813, [%rd917+24];
	sub.f32 	%f14814, %f14812, %f14813;
	ld.global.f32 	%f14815, [%rd916+28];
	ld.global.f32 	%f14816, [%rd917+28];
	sub.f32 	%f14817, %f14815, %f14816;
	ld.global.f32 	%f14818, [%rd916+32];
	ld.global.f32 	%f14819, [%rd917+32];
	sub.f32 	%f14820, %f14818, %f14819;
	ld.global.f32 	%f14821, [%rd916+36];
	ld.global.f32 	%f14822, [%rd917+36];
	sub.f32 	%f14823, %f14821, %f14822;
	ld.global.f32 	%f14824, [%rd916+40];
	ld.global.f32 	%f14825, [%rd917+40];
	sub.f32 	%f14826, %f14824, %f14825;
	ld.global.f32 	%f14827, [%rd916+44];
	ld.global.f32 	%f14828, [%rd917+44];
	sub.f32 	%f14829, %f14827, %f14828;
	ld.global.f32 	%f14830, [%rd916+48];
	ld.global.f32 	%f14831, [%rd917+48];
	sub.f32 	%f14832, %f14830, %f14831;
	ld.global.f32 	%f14833, [%rd916+52];
	ld.global.f32 	%f14834, [%rd917+52];
	sub.f32 	%f14835, %f14833, %f14834;
	ld.global.f32 	%f14836, [%rd916+56];
	ld.global.f32 	%f14837, [%rd917+56];
	sub.f32 	%f14838, %f14836, %f14837;
	ld.global.f32 	%f14839, [%rd916+60];
	ld.global.f32 	%f14840, [%rd917+60];
	sub.f32 	%f14841, %f14839, %f14840;
	mul.f32 	%f14842, %f14796, %f14796;
	sub.f32 	%f14843, %f14842, %f17371;
	add.f32 	%f14844, %f17370, %f14843;
	sub.f32 	%f14845, %f17370, %f14844;
	add.f32 	%f14846, %f14843, %f14845;
	fma.rn.f32 	%f14847, %f14799, %f14799, %f14846;
	add.f32 	%f14848, %f14844, %f14847;
	sub.f32 	%f14849, %f14844, %f14848;
	add.f32 	%f14850, %f14847, %f14849;
	fma.rn.f32 	%f14851, %f14802, %f14802, %f14850;
	add.f32 	%f14852, %f14848, %f14851;
	sub.f32 	%f14853, %f14848, %f14852;
	add.f32 	%f14854, %f14851, %f14853;
	fma.rn.f32 	%f14855, %f14805, %f14805, %f14854;
	add.f32 	%f14856, %f14852, %f14855;
	sub.f32 	%f14857, %f14852, %f14856;
	add.f32 	%f14858, %f14855, %f14857;
	fma.rn.f32 	%f14859, %f14808, %f14808, %f14858;
	add.f32 	%f14860, %f14856, %f14859;
	sub.f32 	%f14861, %f14856, %f14860;
	add.f32 	%f14862, %f14859, %f14861;
	fma.rn.f32 	%f14863, %f14811, %f14811, %f14862;
	add.f32 	%f14864, %f14860, %f14863;
	sub.f32 	%f14865, %f14860, %f14864;
	add.f32 	%f14866, %f14863, %f14865;
	fma.rn.f32 	%f14867, %f14814, %f14814, %f14866;
	add.f32 	%f14868, %f14864, %f14867;
	sub.f32 	%f14869, %f14864, %f14868;
	add.f32 	%f14870, %f14867, %f14869;
	fma.rn.f32 	%f14871, %f14817, %f14817, %f14870;
	add.f32 	%f14872, %f14868, %f14871;
	sub.f32 	%f14873, %f14868, %f14872;
	add.f32 	%f14874, %f14871, %f14873;
	fma.rn.f32 	%f14875, %f14820, %f14820, %f14874;
	add.f32 	%f14876, %f14872, %f14875;
	sub.f32 	%f14877, %f14872, %f14876;
	add.f32 	%f14878, %f14875, %f14877;
	fma.rn.f32 	%f14879, %f14823, %f14823, %f14878;
	add.f32 	%f14880, %f14876, %f14879;
	sub.f32 	%f14881, %f14876, %f14880;
	add.f32 	%f14882, %f14879, %f14881;
	fma.rn.f32 	%f14883, %f14826, %f14826, %f14882;
	add.f32 	%f14884, %f14880, %f14883;
	sub.f32 	%f14885, %f14880, %f14884;
	add.f32 	%f14886, %f14883, %f14885;
	fma.rn.f32 	%f14887, %f14829, %f14829, %f14886;
	add.f32 	%f14888, %f14884, %f14887;
	sub.f32 	%f14889, %f14884, %f14888;
	add.f32 	%f14890, %f14887, %f14889;
	fma.rn.f32 	%f14891, %f14832, %f14832, %f14890;
	add.f32 	%f14892, %f14888, %f14891;
	sub.f32 	%f14893, %f14888, %f14892;
	add.f32 	%f14894, %f14891, %f14893;
	fma.rn.f32 	%f14895, %f14835, %f14835, %f14894;
	add.f32 	%f14896, %f14892, %f14895;
	sub.f32 	%f14897, %f14892, %f14896;
	add.f32 	%f14898, %f14895, %f14897;
	fma.rn.f32 	%f14899, %f14838, %f14838, %f14898;
	add.f32 	%f14900, %f14896, %f14899;
	sub.f32 	%f14901, %f14896, %f14900;
	add.f32 	%f14902, %f14899, %f14901;
	fma.rn.f32 	%f14903, %f14841, %f14841, %f14902;
	add.f32 	%f17370, %f14900, %f14903;
	sub.f32 	%f14904, %f17370, %f14900;
	sub.f32 	%f17371, %f14904, %f14903;
	add.s32 	%r1710, %r1710, 16;
	setp.lt.s32 	%p556, %r1710, %r55;
	@%p556 bra 	$L__BB1_877;
	bra.uni 	$L__BB1_44;
$L__BB1_878:
	mul.wide.u32 	%rd952, %r1731, 4;
	add.s64 	%rd953, %rd7, %rd952;
	ld.global.f32 	%f15483, [%rd953];
	add.s64 	%rd954, %rd10, %rd952;
	ld.global.f32 	%f15484, [%rd954];
	sub.f32 	%f15485, %f15483, %f15484;
	ld.global.f32 	%f15486, [%rd953+4];
	ld.global.f32 	%f15487, [%rd954+4];
	sub.f32 	%f15488, %f15486, %f15487;
	ld.global.f32 	%f15489, [%rd953+8];
	ld.global.f32 	%f15490, [%rd954+8];
	sub.f32 	%f15491, %f15489, %f15490;
	ld.global.f32 	%f15492, [%rd953+12];
	ld.global.f32 	%f15493, [%rd954+12];
	sub.f32 	%f15494, %f15492, %f15493;
	ld.global.f32 	%f15495, [%rd953+16];
	ld.global.f32 	%f15496, [%rd954+16];
	sub.f32 	%f15497, %f15495, %f15496;
	ld.global.f32 	%f15498, [%rd953+20];
	ld.global.f32 	%f15499, [%rd954+20];
	sub.f32 	%f15500, %f15498, %f15499;
	ld.global.f32 	%f15501, [%rd953+24];
	ld.global.f32 	%f15502, [%rd954+24];
	sub.f32 	%f15503, %f15501, %f15502;
	ld.global.f32 	%f15504, [%rd953+28];
	ld.global.f32 	%f15505, [%rd954+28];
	sub.f32 	%f15506, %f15504, %f15505;
	ld.global.f32 	%f15507, [%rd953+32];
	ld.global.f32 	%f15508, [%rd954+32];
	sub.f32 	%f15509, %f15507, %f15508;
	ld.global.f32 	%f15510, [%rd953+36];
	ld.global.f32 	%f15511, [%rd954+36];
	sub.f32 	%f15512, %f15510, %f15511;
	ld.global.f32 	%f15513, [%rd953+40];
	ld.global.f32 	%f15514, [%rd954+40];
	sub.f32 	%f15515, %f15513, %f15514;
	ld.global.f32 	%f15516, [%rd953+44];
	ld.global.f32 	%f15517, [%rd954+44];
	sub.f32 	%f15518, %f15516, %f15517;
	ld.global.f32 	%f15519, [%rd953+48];
	ld.global.f32 	%f15520, [%rd954+48];
	sub.f32 	%f15521, %f15519, %f15520;
	ld.global.f32 	%f15522, [%rd953+52];
	ld.global.f32 	%f15523, [%rd954+52];
	sub.f32 	%f15524, %f15522, %f15523;
	ld.global.f32 	%f15525, [%rd953+56];
	ld.global.f32 	%f15526, [%rd954+56];
	sub.f32 	%f15527, %f15525, %f15526;
	ld.global.f32 	%f15528, [%rd953+60];
	ld.global.f32 	%f15529, [%rd954+60];
	sub.f32 	%f15530, %f15528, %f15529;
	mul.f32 	%f15531, %f15485, %f15485;
	sub.f32 	%f15532, %f15531, %f17409;
	add.f32 	%f15533, %f17408, %f15532;
	sub.f32 	%f15534, %f17408, %f15533;
	add.f32 	%f15535, %f15532, %f15534;
	fma.rn.f32 	%f15536, %f15488, %f15488, %f15535;
	add.f32 	%f15537, %f15533, %f15536;
	sub.f32 	%f15538, %f15533, %f15537;
	add.f32 	%f15539, %f15536, %f15538;
	fma.rn.f32 	%f15540, %f15491, %f15491, %f15539;
	add.f32 	%f15541, %f15537, %f15540;
	sub.f32 	%f15542, %f15537, %f15541;
	add.f32 	%f15543, %f15540, %f15542;
	fma.rn.f32 	%f15544, %f15494, %f15494, %f15543;
	add.f32 	%f15545, %f15541, %f15544;
	sub.f32 	%f15546, %f15541, %f15545;
	add.f32 	%f15547, %f15544, %f15546;
	fma.rn.f32 	%f15548, %f15497, %f15497, %f15547;
	add.f32 	%f15549, %f15545, %f15548;
	sub.f32 	%f15550, %f15545, %f15549;
	add.f32 	%f15551, %f15548, %f15550;
	fma.rn.f32 	%f15552, %f15500, %f15500, %f15551;
	add.f32 	%f15553, %f15549, %f15552;
	sub.f32 	%f15554, %f15549, %f15553;
	add.f32 	%f15555, %f15552, %f15554;
	fma.rn.f32 	%f15556, %f15503, %f15503, %f15555;
	add.f32 	%f15557, %f15553, %f15556;
	sub.f32 	%f15558, %f15553, %f15557;
	add.f32 	%f15559, %f15556, %f15558;
	fma.rn.f32 	%f15560, %f15506, %f15506, %f15559;
	add.f32 	%f15561, %f15557, %f15560;
	sub.f32 	%f15562, %f15557, %f15561;
	add.f32 	%f15563, %f15560, %f15562;
	fma.rn.f32 	%f15564, %f15509, %f15509, %f15563;
	add.f32 	%f15565, %f15561, %f15564;
	sub.f32 	%f15566, %f15561, %f15565;
	add.f32 	%f15567, %f15564, %f15566;
	fma.rn.f32 	%f15568, %f15512, %f15512, %f15567;
	add.f32 	%f15569, %f15565, %f15568;
	sub.f32 	%f15570, %f15565, %f15569;
	add.f32 	%f15571, %f15568, %f15570;
	fma.rn.f32 	%f15572, %f15515, %f15515, %f15571;
	add.f32 	%f15573, %f15569, %f15572;
	sub.f32 	%f15574, %f15569, %f15573;
	add.f32 	%f15575, %f15572, %f15574;
	fma.rn.f32 	%f15576, %f15518, %f15518, %f15575;
	add.f32 	%f15577, %f15573, %f15576;
	sub.f32 	%f15578, %f15573, %f15577;
	add.f32 	%f15579, %f15576, %f15578;
	fma.rn.f32 	%f15580, %f15521, %f15521, %f15579;
	add.f32 	%f15581, %f15577, %f15580;
	sub.f32 	%f15582, %f15577, %f15581;
	add.f32 	%f15583, %f15580, %f15582;
	fma.rn.f32 	%f15584, %f15524, %f15524, %f15583;
	add.f32 	%f15585, %f15581, %f15584;
	sub.f32 	%f15586, %f15581, %f15585;
	add.f32 	%f15587, %f15584, %f15586;
	fma.rn.f32 	%f15588, %f15527, %f15527, %f15587;
	add.f32 	%f15589, %f15585, %f15588;
	sub.f32 	%f15590, %f15585, %f15589;
	add.f32 	%f15591, %f15588, %f15590;
	fma.rn.f32 	%f15592, %f15530, %f15530, %f15591;
	add.f32 	%f17408, %f15589, %f15592;
	sub.f32 	%f15593, %f17408, %f15589;
	sub.f32 	%f17409, %f15593, %f15592;
	add.s32 	%r1731, %r1731, 16;
	setp.lt.s32 	%p585, %r1731, %r101;
	@%p585 bra 	$L__BB1_878;
	bra.uni 	$L__BB1_80;
$L__BB1_879:
	mul.wide.u32 	%rd989, %r1751, 4;
	add.s64 	%rd990, %rd7, %rd989;
	ld.global.f32 	%f16172, [%rd990];
	add.s64 	%rd991, %rd11, %rd989;
	ld.global.f32 	%f16173, [%rd991];
	sub.f32 	%f16174, %f16172, %f16173;
	ld.global.f32 	%f16175, [%rd990+4];
	ld.global.f32 	%f16176, [%rd991+4];
	sub.f32 	%f16177, %f16175, %f16176;
	ld.global.f32 	%f16178, [%rd990+8];
	ld.global.f32 	%f16179, [%rd991+8];
	sub.f32 	%f16180, %f16178, %f16179;
	ld.global.f32 	%f16181, [%rd990+12];
	ld.global.f32 	%f16182, [%rd991+12];
	sub.f32 	%f16183, %f16181, %f16182;
	ld.global.f32 	%f16184, [%rd990+16];
	ld.global.f32 	%f16185, [%rd991+16];
	sub.f32 	%f16186, %f16184, %f16185;
	ld.global.f32 	%f16187, [%rd990+20];
	ld.global.f32 	%f16188, [%rd991+20];
	sub.f32 	%f16189, %f16187, %f16188;
	ld.global.f32 	%f16190, [%rd990+24];
	ld.global.f32 	%f16191, [%rd991+24];
	sub.f32 	%f16192, %f16190, %f16191;
	ld.global.f32 	%f16193, [%rd990+28];
	ld.global.f32 	%f16194, [%rd991+28];
	sub.f32 	%f16195, %f16193, %f16194;
	ld.global.f32 	%f16196, [%rd990+32];
	ld.global.f32 	%f16197, [%rd991+32];
	sub.f32 	%f16198, %f16196, %f16197;
	ld.global.f32 	%f16199, [%rd990+36];
	ld.global.f32 	%f16200, [%rd991+36];
	sub.f32 	%f16201, %f16199, %f16200;
	ld.global.f32 	%f16202, [%rd990+40];
	ld.global.f32 	%f16203, [%rd991+40];
	sub.f32 	%f16204, %f16202, %f16203;
	ld.global.f32 	%f16205, [%rd990+44];
	ld.global.f32 	%f16206, [%rd991+44];
	sub.f32 	%f16207, %f16205, %f16206;
	ld.global.f32 	%f16208, [%rd990+48];
	ld.global.f32 	%f16209, [%rd991+48];
	sub.f32 	%f16210, %f16208, %f16209;
	ld.global.f32 	%f16211, [%rd990+52];
	ld.global.f32 	%f16212, [%rd991+52];
	sub.f32 	%f16213, %f16211, %f16212;
	ld.global.f32 	%f16214, [%rd990+56];
	ld.global.f32 	%f16215, [%rd991+56];
	sub.f32 	%f16216, %f16214, %f16215;
	ld.global.f32 	%f16217, [%rd990+60];
	ld.global.f32 	%f16218, [%rd991+60];
	sub.f32 	%f16219, %f16217, %f16218;
	mul.f32 	%f16220, %f16174, %f16174;
	sub.f32 	%f16221, %f16220, %f17444;
	add.f32 	%f16222, %f17443, %f16221;
	sub.f32 	%f16223, %f17443, %f16222;
	add.f32 	%f16224, %f16221, %f16223;
	fma.rn.f32 	%f16225, %f16177, %f16177, %f16224;
	add.f32 	%f16226, %f16222, %f16225;
	sub.f32 	%f16227, %f16222, %f16226;
	add.f32 	%f16228, %f16225, %f16227;
	fma.rn.f32 	%f16229, %f16180, %f16180, %f16228;
	add.f32 	%f16230, %f16226, %f16229;
	sub.f32 	%f16231, %f16226, %f16230;
	add.f32 	%f16232, %f16229, %f16231;
	fma.rn.f32 	%f16233, %f16183, %f16183, %f16232;
	add.f32 	%f16234, %f16230, %f16233;
	sub.f32 	%f16235, %f16230, %f16234;
	add.f32 	%f16236, %f16233, %f16235;
	fma.rn.f32 	%f16237, %f16186, %f16186, %f16236;
	add.f32 	%f16238, %f16234, %f16237;
	sub.f32 	%f16239, %f16234, %f16238;
	add.f32 	%f16240, %f16237, %f16239;
	fma.rn.f32 	%f16241, %f16189, %f16189, %f16240;
	add.f32 	%f16242, %f16238, %f16241;
	sub.f32 	%f16243, %f16238, %f16242;
	add.f32 	%f16244, %f16241, %f16243;
	fma.rn.f32 	%f16245, %f16192, %f16192, %f16244;
	add.f32 	%f16246, %f16242, %f16245;
	sub.f32 	%f16247, %f16242, %f16246;
	add.f32 	%f16248, %f16245, %f16247;
	fma.rn.f32 	%f16249, %f16195, %f16195, %f16248;
	add.f32 	%f16250, %f16246, %f16249;
	sub.f32 	%f16251, %f16246, %f16250;
	add.f32 	%f16252, %f16249, %f16251;
	fma.rn.f32 	%f16253, %f16198, %f16198, %f16252;
	add.f32 	%f16254, %f16250, %f16253;
	sub.f32 	%f16255, %f16250, %f16254;
	add.f32 	%f16256, %f16253, %f16255;
	fma.rn.f32 	%f16257, %f16201, %f16201, %f16256;
	add.f32 	%f16258, %f16254, %f16257;
	sub.f32 	%f16259, %f16254, %f16258;
	add.f32 	%f16260, %f16257, %f16259;
	fma.rn.f32 	%f16261, %f16204, %f16204, %f16260;
	add.f32 	%f16262, %f16258, %f16261;
	sub.f32 	%f16263, %f16258, %f16262;
	add.f32 	%f16264, %f16261, %f16263;
	fma.rn.f32 	%f16265, %f16207, %f16207, %f16264;
	add.f32 	%f16266, %f16262, %f16265;
	sub.f32 	%f16267, %f16262, %f16266;
	add.f32 	%f16268, %f16265, %f16267;
	fma.rn.f32 	%f16269, %f16210, %f16210, %f16268;
	add.f32 	%f16270, %f16266, %f16269;
	sub.f32 	%f16271, %f16266, %f16270;
	add.f32 	%f16272, %f16269, %f16271;
	fma.rn.f32 	%f16273, %f16213, %f16213, %f16272;
	add.f32 	%f16274, %f16270, %f16273;
	sub.f32 	%f16275, %f16270, %f16274;
	add.f32 	%f16276, %f16273, %f16275;
	fma.rn.f32 	%f16277, %f16216, %f16216, %f16276;
	add.f32 	%f16278, %f16274, %f16277;
	sub.f32 	%f16279, %f16274, %f16278;
	add.f32 	%f16280, %f16277, %f16279;
	fma.rn.f32 	%f16281, %f16219, %f16219, %f16280;
	add.f32 	%f17443, %f16278, %f16281;
	sub.f32 	%f16282, %f17443, %f16278;
	sub.f32 	%f17444, %f16282, %f16281;
	add.s32 	%r1751, %r1751, 16;
	setp.lt.s32 	%p611, %r1751, %r146;
	@%p611 bra 	$L__BB1_879;
	bra.uni 	$L__BB1_112;
$L__BB1_880:
	mul.wide.u32 	%rd1026, %r1773, 4;
	add.s64 	%rd1027, %rd7, %rd1026;
	ld.global.f32 	%f16861, [%rd1027];
	add.s64 	%rd1028, %rd14, %rd1026;
	ld.global.f32 	%f16862, [%rd1028];
	sub.f32 	%f16863, %f16861, %f16862;
	ld.global.f32 	%f16864, [%rd1027+4];
	ld.global.f32 	%f16865, [%rd1028+4];
	sub.f32 	%f16866, %f16864, %f16865;
	ld.global.f32 	%f16867, [%rd1027+8];
	ld.global.f32 	%f16868, [%rd1028+8];
	sub.f32 	%f16869, %f16867, %f16868;
	ld.global.f32 	%f16870, [%rd1027+12];
	ld.global.f32 	%f16871, [%rd1028+12];
	sub.f32 	%f16872, %f16870, %f16871;
	ld.global.f32 	%f16873, [%rd1027+16];
	ld.global.f32 	%f16874, [%rd1028+16];
	sub.f32 	%f16875, %f16873, %f16874;
	ld.global.f32 	%f16876, [%rd1027+20];
	ld.global.f32 	%f16877, [%rd1028+20];
	sub.f32 	%f16878, %f16876, %f16877;
	ld.global.f32 	%f16879, [%rd1027+24];
	ld.global.f32 	%f16880, [%rd1028+24];
	sub.f32 	%f16881, %f16879, %f16880;
	ld.global.f32 	%f16882, [%rd1027+28];
	ld.global.f32 	%f16883, [%rd1028+28];
	sub.f32 	%f16884, %f16882, %f16883;
	ld.global.f32 	%f16885, [%rd1027+32];
	ld.global.f32 	%f16886, [%rd1028+32];
	sub.f32 	%f16887, %f16885, %f16886;
	ld.global.f32 	%f16888, [%rd1027+36];
	ld.global.f32 	%f16889, [%rd1028+36];
	sub.f32 	%f16890, %f16888, %f16889;
	ld.global.f32 	%f16891, [%rd1027+40];
	ld.global.f32 	%f16892, [%rd1028+40];
	sub.f32 	%f16893, %f16891, %f16892;
	ld.global.f32 	%f16894, [%rd1027+44];
	ld.global.f32 	%f16895, [%rd1028+44];
	sub.f32 	%f16896, %f16894, %f16895;
	ld.global.f32 	%f16897, [%rd1027+48];
	ld.global.f32 	%f16898, [%rd1028+48];
	sub.f32 	%f16899, %f16897, %f16898;
	ld.global.f32 	%f16900, [%rd1027+52];
	ld.global.f32 	%f16901, [%rd1028+52];
	sub.f32 	%f16902, %f16900, %f16901;
	ld.global.f32 	%f16903, [%rd1027+56];
	ld.global.f32 	%f16904, [%rd1028+56];
	sub.f32 	%f16905, %f16903, %f16904;
	ld.global.f32 	%f16906, [%rd1027+60];
	ld.global.f32 	%f16907, [%rd1028+60];
	sub.f32 	%f16908, %f16906, %f16907;
	mul.f32 	%f16909, %f16863, %f16863;
	sub.f32 	%f16910, %f16909, %f17480;
	add.f32 	%f16911, %f17479, %f16910;
	sub.f32 	%f16912, %f17479, %f16911;
	add.f32 	%f16913, %f16910, %f16912;
	fma.rn.f32 	%f16914, %f16866, %f16866, %f16913;
	add.f32 	%f16915, %f16911, %f16914;
	sub.f32 	%f16916, %f16911, %f16915;
	add.f32 	%f16917, %f16914, %f16916;
	fma.rn.f32 	%f16918, %f16869, %f16869, %f16917;
	add.f32 	%f16919, %f16915, %f16918;
	sub.f32 	%f16920, %f16915, %f16919;
	add.f32 	%f16921, %f16918, %f16920;
	fma.rn.f32 	%f16922, %f16872, %f16872, %f16921;
	add.f32 	%f16923, %f16919, %f16922;
	sub.f32 	%f16924, %f16919, %f16923;
	add.f32 	%f16925, %f16922, %f16924;
	fma.rn.f32 	%f16926, %f16875, %f16875, %f16925;
	add.f32 	%f16927, %f16923, %f16926;
	sub.f32 	%f16928, %f16923, %f16927;
	add.f32 	%f16929, %f16926, %f16928;
	fma.rn.f32 	%f16930, %f16878, %f16878, %f16929;
	add.f32 	%f16931, %f16927, %f16930;
	sub.f32 	%f16932, %f16927, %f16931;
	add.f32 	%f16933, %f16930, %f16932;
	fma.rn.f32 	%f16934, %f16881, %f16881, %f16933;
	add.f32 	%f16935, %f16931, %f16934;
	sub.f32 	%f16936, %f16931, %f16935;
	add.f32 	%f16937, %f16934, %f16936;
	fma.rn.f32 	%f16938, %f16884, %f16884, %f16937;
	add.f32 	%f16939, %f16935, %f16938;
	sub.f32 	%f16940, %f16935, %f16939;
	add.f32 	%f16941, %f16938, %f16940;
	fma.rn.f32 	%f16942, %f16887, %f16887, %f16941;
	add.f32 	%f16943, %f16939, %f16942;
	sub.f32 	%f16944, %f16939, %f16943;
	add.f32 	%f16945, %f16942, %f16944;
	fma.rn.f32 	%f16946, %f16890, %f16890, %f16945;
	add.f32 	%f16947, %f16943, %f16946;
	sub.f32 	%f16948, %f16943, %f16947;
	add.f32 	%f16949, %f16946, %f16948;
	fma.rn.f32 	%f16950, %f16893, %f16893, %f16949;
	add.f32 	%f16951, %f16947, %f16950;
	sub.f32 	%f16952, %f16947, %f16951;
	add.f32 	%f16953, %f16950, %f16952;
	fma.rn.f32 	%f16954, %f16896, %f16896, %f16953;
	add.f32 	%f16955, %f16951, %f16954;
	sub.f32 	%f16956, %f16951, %f16955;
	add.f32 	%f16957, %f16954, %f16956;
	fma.rn.f32 	%f16958, %f16899, %f16899, %f16957;
	add.f32 	%f16959, %f16955, %f16958;
	sub.f32 	%f16960, %f16955, %f16959;
	add.f32 	%f16961, %f16958, %f16960;
	fma.rn.f32 	%f16962, %f16902, %f16902, %f16961;
	add.f32 	%f16963, %f16959, %f16962;
	sub.f32 	%f16964, %f16959, %f16963;
	add.f32 	%f16965, %f16962, %f16964;
	fma.rn.f32 	%f16966, %f16905, %f16905, %f16965;
	add.f32 	%f16967, %f16963, %f16966;
	sub.f32 	%f16968, %f16963, %f16967;
	add.f32 	%f16969, %f16966, %f16968;
	fma.rn.f32 	%f16970, %f16908, %f16908, %f16969;
	add.f32 	%f17479, %f16967, %f16970;
	sub.f32 	%f16971, %f17479, %f16967;
	sub.f32 	%f17480, %f16971, %f16970;
	add.s32 	%r1773, %r1773, 16;
	setp.lt.s32 	%p643, %r1773, %r194;
	@%p643 bra 	$L__BB1_880;
	bra.uni 	$L__BB1_147;
$L__BB1_881:
	mul.wide.u32 	%rd60, %r1793, 4;
	add.s64 	%rd61, %rd19, %rd60;
	ld.global.f32 	%f1645, [%rd61];
	add.s64 	%rd62, %rd20, %rd60;
	ld.global.f32 	%f1646, [%rd62];
	sub.f32 	%f1647, %f1645, %f1646;
	ld.global.f32 	%f1648, [%rd61+4];
	ld.global.f32 	%f1649, [%rd62+4];
	sub.f32 	%f1650, %f1648, %f1649;
	ld.global.f32 	%f1651, [%rd61+8];
	ld.global.f32 	%f1652, [%rd62+8];
	sub.f32 	%f1653, %f1651, %f1652;
	ld.global.f32 	%f1654, [%rd61+12];
	ld.global.f32 	%f1655, [%rd62+12];
	sub.f32 	%f1656, %f1654, %f1655;
	ld.global.f32 	%f1657, [%rd61+16];
	ld.global.f32 	%f1658, [%rd62+16];
	sub.f32 	%f1659, %f1657, %f1658;
	ld.global.f32 	%f1660, [%rd61+20];
	ld.global.f32 	%f1661, [%rd62+20];
	sub.f32 	%f1662, %f1660, %f1661;
	ld.global.f32 	%f1663, [%rd61+24];
	ld.global.f32 	%f1664, [%rd62+24];
	sub.f32 	%f1665, %f1663, %f1664;
	ld.global.f32 	%f1666, [%rd61+28];
	ld.global.f32 	%f1667, [%rd62+28];
	sub.f32 	%f1668, %f1666, %f1667;
	ld.global.f32 	%f1669, [%rd61+32];
	ld.global.f32 	%f1670, [%rd62+32];
	sub.f32 	%f1671, %f1669, %f1670;
	ld.global.f32 	%f1672, [%rd61+36];
	ld.global.f32 	%f1673, [%rd62+36];
	sub.f32 	%f1674, %f1672, %f1673;
	ld.global.f32 	%f1675, [%rd61+40];
	ld.global.f32 	%f1676, [%rd62+40];
	sub.f32 	%f1677, %f1675, %f1676;
	ld.global.f32 	%f1678, [%rd61+44];
	ld.global.f32 	%f1679, [%rd62+44];
	sub.f32 	%f1680, %f1678, %f1679;
	ld.global.f32 	%f1681, [%rd61+48];
	ld.global.f32 	%f1682, [%rd62+48];
	sub.f32 	%f1683, %f1681, %f1682;
	ld.global.f32 	%f1684, [%rd61+52];
	ld.global.f32 	%f1685, [%rd62+52];
	sub.f32 	%f1686, %f1684, %f1685;
	ld.global.f32 	%f1687, [%rd61+56];
	ld.global.f32 	%f1688, [%rd62+56];
	sub.f32 	%f1689, %f1687, %f1688;
	ld.global.f32 	%f1690, [%rd61+60];
	ld.global.f32 	%f1691, [%rd62+60];
	sub.f32 	%f1692, %f1690, %f1691;
	mul.f32 	%f1693, %f1647, %f1647;
	sub.f32 	%f1694, %f1693, %f17514;
	add.f32 	%f1695, %f17513, %f1694;
	sub.f32 	%f1696, %f17513, %f1695;
	add.f32 	%f1697, %f1694, %f1696;
	fma.rn.f32 	%f1698, %f1650, %f1650, %f1697;
	add.f32 	%f1699, %f1695, %f1698;
	sub.f32 	%f1700, %f1695, %f1699;
	add.f32 	%f1701, %f1698, %f1700;
	fma.rn.f32 	%f1702, %f1653, %f1653, %f1701;
	add.f32 	%f1703, %f1699, %f1702;
	sub.f32 	%f1704, %f1699, %f1703;
	add.f32 	%f1705, %f1702, %f1704;
	fma.rn.f32 	%f1706, %f1656, %f1656, %f1705;
	add.f32 	%f1707, %f1703, %f1706;
	sub.f32 	%f1708, %f1703, %f1707;
	add.f32 	%f1709, %f1706, %f1708;
	fma.rn.f32 	%f1710, %f1659, %f1659, %f1709;
	add.f32 	%f1711, %f1707, %f1710;
	sub.f32 	%f1712, %f1707, %f1711;
	add.f32 	%f1713, %f1710, %f1712;
	fma.rn.f32 	%f1714, %f1662, %f1662, %f1713;
	add.f32 	%f1715, %f1711, %f1714;
	sub.f32 	%f1716, %f1711, %f1715;
	add.f32 	%f1717, %f1714, %f1716;
	fma.rn.f32 	%f1718, %f1665, %f1665, %f1717;
	add.f32 	%f1719, %f1715, %f1718;
	sub.f32 	%f1720, %f1715, %f1719;
	add.f32 	%f1721, %f1718, %f1720;
	fma.rn.f32 	%f1722, %f1668, %f1668, %f1721;
	add.f32 	%f1723, %f1719, %f1722;
	sub.f32 	%f1724, %f1719, %f1723;
	add.f32 	%f1725, %f1722, %f1724;
	fma.rn.f32 	%f1726, %f1671, %f1671, %f1725;
	add.f32 	%f1727, %f1723, %f1726;
	sub.f32 	%f1728, %f1723, %f1727;
	add.f32 	%f1729, %f1726, %f1728;
	fma.rn.f32 	%f1730, %f1674, %f1674, %f1729;
	add.f32 	%f1731, %f1727, %f1730;
	sub.f32 	%f1732, %f1727, %f1731;
	add.f32 	%f1733, %f1730, %f1732;
	fma.rn.f32 	%f1734, %f1677, %f1677, %f1733;
	add.f32 	%f1735, %f1731, %f1734;
	sub.f32 	%f1736, %f1731, %f1735;
	add.f32 	%f1737, %f1734, %f1736;
	fma.rn.f32 	%f1738, %f1680, %f1680, %f1737;
	add.f32 	%f1739, %f1735, %f1738;
	sub.f32 	%f1740, %f1735, %f1739;
	add.f32 	%f1741, %f1738, %f1740;
	fma.rn.f32 	%f1742, %f1683, %f1683, %f1741;
	add.f32 	%f1743, %f1739, %f1742;
	sub.f32 	%f1744, %f1739, %f1743;
	add.f32 	%f1745, %f1742, %f1744;
	fma.rn.f32 	%f1746, %f1686, %f1686, %f1745;
	add.f32 	%f1747, %f1743, %f1746;
	sub.f32 	%f1748, %f1743, %f1747;
	add.f32 	%f1749, %f1746, %f1748;
	fma.rn.f32 	%f1750, %f1689, %f1689, %f1749;
	add.f32 	%f1751, %f1747, %f1750;
	sub.f32 	%f1752, %f1747, %f1751;
	add.f32 	%f1753, %f1750, %f1752;
	fma.rn.f32 	%f1754, %f1692, %f1692, %f1753;
	add.f32 	%f17513, %f1751, %f1754;
	sub.f32 	%f1755, %f17513, %f1751;
	sub.f32 	%f17514, %f1755, %f1754;
	add.s32 	%r1793, %r1793, 16;
	setp.lt.s32 	%p7, %r1793, %r243;
	@%p7 bra 	$L__BB1_881;
	bra.uni 	$L__BB1_264;
$L__BB1_882:
	mul.wide.u32 	%rd229, %r1842, 4;
	add.s64 	%rd230, %rd19, %rd229;
	ld.global.f32 	%f2370, [%rd230];
	add.s64 	%rd231, %rd26, %rd229;
	ld.global.f32 	%f2371, [%rd231];
	sub.f32 	%f2372, %f2370, %f2371;
	ld.global.f32 	%f2373, [%rd230+4];
	ld.global.f32 	%f2374, [%rd231+4];
	sub.f32 	%f2375, %f2373, %f2374;
	ld.global.f32 	%f2376, [%rd230+8];
	ld.global.f32 	%f2377, [%rd231+8];
	sub.f32 	%f2378, %f2376, %f2377;
	ld.global.f32 	%f2379, [%rd230+12];
	ld.global.f32 	%f2380, [%rd231+12];
	sub.f32 	%f2381, %f2379, %f2380;
	ld.global.f32 	%f2382, [%rd230+16];
	ld.global.f32 	%f2383, [%rd231+16];
	sub.f32 	%f2384, %f2382, %f2383;
	ld.global.f32 	%f2385, [%rd230+20];
	ld.global.f32 	%f2386, [%rd231+20];
	sub.f32 	%f2387, %f2385, %f2386;
	ld.global.f32 	%f2388, [%rd230+24];
	ld.global.f32 	%f2389, [%rd231+24];
	sub.f32 	%f2390, %f2388, %f2389;
	ld.global.f32 	%f2391, [%rd230+28];
	ld.global.f32 	%f2392, [%rd231+28];
	sub.f32 	%f2393, %f2391, %f2392;
	ld.global.f32 	%f2394, [%rd230+32];
	ld.global.f32 	%f2395, [%rd231+32];
	sub.f32 	%f2396, %f2394, %f2395;
	ld.global.f32 	%f2397, [%rd230+36];
	ld.global.f32 	%f2398, [%rd231+36];
	sub.f32 	%f2399, %f2397, %f2398;
	ld.global.f32 	%f2400, [%rd230+40];
	ld.global.f32 	%f2401, [%rd231+40];
	sub.f32 	%f2402, %f2400, %f2401;
	ld.global.f32 	%f2403, [%rd230+44];
	ld.global.f32 	%f2404, [%rd231+44];
	sub.f32 	%f2405, %f2403, %f2404;
	ld.global.f32 	%f2406, [%rd230+48];
	ld.global.f32 	%f2407, [%rd231+48];
	sub.f32 	%f2408, %f2406, %f2407;
	ld.global.f32 	%f2409, [%rd230+52];
	ld.global.f32 	%f2410, [%rd231+52];
	sub.f32 	%f2411, %f2409, %f2410;
	ld.global.f32 	%f2412, [%rd230+56];
	ld.global.f32 	%f2413, [%rd231+56];
	sub.f32 	%f2414, %f2412, %f2413;
	ld.global.f32 	%f2415, [%rd230+60];
	ld.global.f32 	%f2416, [%rd231+60];
	sub.f32 	%f2417, %f2415, %f2416;
	mul.f32 	%f2418, %f2372, %f2372;
	sub.f32 	%f2419, %f2418, %f17574;
	add.f32 	%f2420, %f17573, %f2419;
	sub.f32 	%f2421, %f17573, %f2420;
	add.f32 	%f2422, %f2419, %f2421;
	fma.rn.f32 	%f2423, %f2375, %f2375, %f2422;
	add.f32 	%f2424, %f2420, %f2423;
	sub.f32 	%f2425, %f2420, %f2424;
	add.f32 	%f2426, %f2423, %f2425;
	fma.rn.f32 	%f2427, %f2378, %f2378, %f2426;
	add.f32 	%f2428, %f2424, %f2427;
	sub.f32 	%f2429, %f2424, %f2428;
	add.f32 	%f2430, %f2427, %f2429;
	fma.rn.f32 	%f2431, %f2381, %f2381, %f2430;
	add.f32 	%f2432, %f2428, %f2431;
	sub.f32 	%f2433, %f2428, %f2432;
	add.f32 	%f2434, %f2431, %f2433;
	fma.rn.f32 	%f2435, %f2384, %f2384, %f2434;
	add.f32 	%f2436, %f2432, %f2435;
	sub.f32 	%f2437, %f2432, %f2436;
	add.f32 	%f2438, %f2435, %f2437;
	fma.rn.f32 	%f2439, %f2387, %f2387, %f2438;
	add.f32 	%f2440, %f2436, %f2439;
	sub.f32 	%f2441, %f2436, %f2440;
	add.f32 	%f2442, %f2439, %f2441;
	fma.rn.f32 	%f2443, %f2390, %f2390, %f2442;
	add.f32 	%f2444, %f2440, %f2443;
	sub.f32 	%f2445, %f2440, %f2444;
	add.f32 	%f2446, %f2443, %f2445;
	fma.rn.f32 	%f2447, %f2393, %f2393, %f2446;
	add.f32 	%f2448, %f2444, %f2447;
	sub.f32 	%f2449, %f2444, %f2448;
	add.f32 	%f2450, %f2447, %f2449;
	fma.rn.f32 	%f2451, %f2396, %f2396, %f2450;
	add.f32 	%f2452, %f2448, %f2451;
	sub.f32 	%f2453, %f2448, %f2452;
	add.f32 	%f2454, %f2451, %f2453;
	fma.rn.f32 	%f2455, %f2399, %f2399, %f2454;
	add.f32 	%f2456, %f2452, %f2455;
	sub.f32 	%f2457, %f2452, %f2456;
	add.f32 	%f2458, %f2455, %f2457;
	fma.rn.f32 	%f2459, %f2402, %f2402, %f2458;
	add.f32 	%f2460, %f2456, %f2459;
	sub.f32 	%f2461, %f2456, %f2460;
	add.f32 	%f2462, %f2459, %f2461;
	fma.rn.f32 	%f2463, %f2405, %f2405, %f2462;
	add.f32 	%f2464, %f2460, %f2463;
	sub.f32 	%f2465, %f2460, %f2464;
	add.f32 	%f2466, %f2463, %f2465;
	fma.rn.f32 	%f2467, %f2408, %f2408, %f2466;
	add.f32 	%f2468, %f2464, %f2467;
	sub.f32 	%f2469, %f2464, %f2468;
	add.f32 	%f2470, %f2467, %f2469;
	fma.rn.f32 	%f2471, %f2411, %f2411, %f2470;
	add.f32 	%f2472, %f2468, %f2471;
	sub.f32 	%f2473, %f2468, %f2472;
	add.f32 	%f2474, %f2471, %f2473;
	fma.rn.f32 	%f2475, %f2414, %f2414, %f2474;
	add.f32 	%f2476, %f2472, %f2475;
	sub.f32 	%f2477, %f2472, %f2476;
	add.f32 	%f2478, %f2475, %f2477;
	fma.rn.f32 	%f2479, %f2417, %f2417, %f2478;
	add.f32 	%f17573, %f2476, %f2479;
	sub.f32 	%f2480, %f17573, %f2476;
	sub.f32 	%f17574, %f2480, %f2479;
	add.s32 	%r1842, %r1842, 16;
	setp.lt.s32 	%p74, %r1842, %r388;
	@%p74 bra 	$L__BB1_882;
	bra.uni 	$L__BB1_288;
$L__BB1_883:
	mul.wide.u32 	%rd266, %r1862, 4;
	add.s64 	%rd267, %rd19, %rd266;
	ld.global.f32 	%f3061, [%rd267];
	add.s64 	%rd268, %rd27, %rd266;
	ld.global.f32 	%f3062, [%rd268];
	sub.f32 	%f3063, %f3061, %f3062;
	ld.global.f32 	%f3064, [%rd267+4];
	ld.global.f32 	%f3065, [%rd268+4];
	sub.f32 	%f3066, %f3064, %f3065;
	ld.global.f32 	%f3067, [%rd267+8];
	ld.global.f32 	%f3068, [%rd268+8];
	sub.f32 	%f3069, %f3067, %f3068;
	ld.global.f32 	%f3070, [%rd267+12];
	ld.global.f32 	%f3071, [%rd268+12];
	sub.f32 	%f3072, %f3070, %f3071;
	ld.global.f32 	%f3073, [%rd267+16];
	ld.global.f32 	%f3074, [%rd268+16];
	sub.f32 	%f3075, %f3073, %f3074;
	ld.global.f32 	%f3076, [%rd267+20];
	ld.global.f32 	%f3077, [%rd268+20];
	sub.f32 	%f3078, %f3076, %f3077;
	ld.global.f32 	%f3079, [%rd267+24];
	ld.global.f32 	%f3080, [%rd268+24];
	sub.f32 	%f3081, %f3079, %f3080;
	ld.global.f32 	%f3082, [%rd267+28];
	ld.global.f32 	%f3083, [%rd268+28];
	sub.f32 	%f3084, %f3082, %f3083;
	ld.global.f32 	%f3085, [%rd267+32];
	ld.global.f32 	%f3086, [%rd268+32];
	sub.f32 	%f3087, %f3085, %f3086;
	ld.global.f32 	%f3088, [%rd267+36];
	ld.global.f32 	%f3089, [%rd268+36];
	sub.f32 	%f3090, %f3088, %f3089;
	ld.global.f32 	%f3091, [%rd267+40];
	ld.global.f32 	%f3092, [%rd268+40];
	sub.f32 	%f3093, %f3091, %f3092;
	ld.global.f32 	%f3094, [%rd267+44];
	ld.global.f32 	%f3095, [%rd268+44];
	sub.f32 	%f3096, %f3094, %f3095;
	ld.global.f32 	%f3097, [%rd267+48];
	ld.global.f32 	%f3098, [%rd268+48];
	sub.f32 	%f3099, %f3097, %f3098;
	ld.global.f32 	%f3100, [%rd267+52];
	ld.global.f32 	%f3101, [%rd268+52];
	sub.f32 	%f3102, %f3100, %f3101;
	ld.global.f32 	%f3103, [%rd267+56];
	ld.global.f32 	%f3104, [%rd268+56];
	sub.f32 	%f3105, %f3103, %f3104;
	ld.global.f32 	%f3106, [%rd267+60];
	ld.global.f32 	%f3107, [%rd268+60];
	sub.f32 	%f3108, %f3106, %f3107;
	mul.f32 	%f3109, %f3063, %f3063;
	sub.f32 	%f3110, %f3109, %f17611;
	add.f32 	%f3111, %f17610, %f3110;
	sub.f32 	%f3112, %f17610, %f3111;
	add.f32 	%f3113, %f3110, %f3112;
	fma.rn.f32 	%f3114, %f3066, %f3066, %f3113;
	add.f32 	%f3115, %f3111, %f3114;
	sub.f32 	%f3116, %f3111, %f3115;
	add.f32 	%f3117, %f3114, %f3116;
	fma.rn.f32 	%f3118, %f3069, %f3069, %f3117;
	add.f32 	%f3119, %f3115, %f3118;
	sub.f32 	%f3120, %f3115, %f3119;
	add.f32 	%f3121, %f3118, %f3120;
	fma.rn.f32 	%f3122, %f3072, %f3072, %f3121;
	add.f32 	%f3123, %f3119, %f3122;
	sub.f32 	%f3124, %f3119, %f3123;
	add.f32 	%f3125, %f3122, %f3124;
	fma.rn.f32 	%f3126, %f3075, %f3075, %f3125;
	add.f32 	%f3127, %f3123, %f3126;
	sub.f32 	%f3128, %f3123, %f3127;
	add.f32 	%f3129, %f3126, %f3128;
	fma.rn.f32 	%f3130, %f3078, %f3078, %f3129;
	add.f32 	%f3131, %f3127, %f3130;
	sub.f32 	%f3132, %f3127, %f3131;
	add.f32 	%f3133, %f3130, %f3132;
	fma.rn.f32 	%f3134, %f3081, %f3081, %f3133;
	add.f32 	%f3135, %f3131, %f3134;
	sub.f32 	%f3136, %f3131, %f3135;
	add.f32 	%f3137, %f3134, %f3136;
	fma.rn.f32 	%f3138, %f3084, %f3084, %f3137;
	add.f32 	%f3139, %f3135, %f3138;
	sub.f32 	%f3140, %f3135, %f3139;
	add.f32 	%f3141, %f3138, %f3140;
	fma.rn.f32 	%f3142, %f3087, %f3087, %f3141;
	add.f32 	%f3143, %f3139, %f3142;
	sub.f32 	%f3144, %f3139, %f3143;
	add.f32 	%f3145, %f3142, %f3144;
	fma.rn.f32 	%f3146, %f3090, %f3090, %f3145;
	add.f32 	%f3147, %f3143, %f3146;
	sub.f32 	%f3148, %f3143, %f3147;
	add.f32 	%f3149, %f3146, %f3148;
	fma.rn.f32 	%f3150, %f3093, %f3093, %f3149;
	add.f32 	%f3151, %f3147, %f3150;
	sub.f32 	%f3152, %f3147, %f3151;
	add.f32 	%f3153, %f3150, %f3152;
	fma.rn.f32 	%f3154, %f3096, %f3096, %f3153;
	add.f32 	%f3155, %f3151, %f3154;
	sub.f32 	%f3156, %f3151, %f3155;
	add.f32 	%f3157, %f3154, %f3156;
	fma.rn.f32 	%f3158, %f3099, %f3099, %f3157;
	add.f32 	%f3159, %f3155, %f3158;
	sub.f32 	%f3160, %f3155, %f3159;
	add.f32 	%f3161, %f3158, %f3160;
	fma.rn.f32 	%f3162, %f3102, %f3102, %f3161;
	add.f32 	%f3163, %f3159, %f3162;
	sub.f32 	%f3164, %f3159, %f3163;
	add.f32 	%f3165, %f3162, %f3164;
	fma.rn.f32 	%f3166, %f3105, %f3105, %f3165;
	add.f32 	%f3167, %f3163, %f3166;
	sub.f32 	%f3168, %f3163, %f3167;
	add.f32 	%f3169, %f3166, %f3168;
	fma.rn.f32 	%f3170, %f3108, %f3108, %f3169;
	add.f32 	%f17610, %f3167, %f3170;
	sub.f32 	%f3171, %f17610, %f3167;
	sub.f32 	%f17611, %f3171, %f3170;
	add.s32 	%r1862, %r1862, 16;
	setp.lt.s32 	%p102, %r1862, %r433;
	@%p102 bra 	$L__BB1_883;
	bra.uni 	$L__BB1_323;
$L__BB1_884:
	mul.wide.u32 	%rd839, %r2211, 4;
	add.s64 	%rd840, %rd19, %rd839;
	ld.global.f32 	%f13411, [%rd840];
	add.s64 	%rd841, %rd42, %rd839;
	ld.global.f32 	%f13412, [%rd841];
	sub.f32 	%f13413, %f13411, %f13412;
	ld.global.f32 	%f13414, [%rd840+4];
	ld.global.f32 	%f13415, [%rd841+4];
	sub.f32 	%f13416, %f13414, %f13415;
	ld.global.f32 	%f13417, [%rd840+8];
	ld.global.f32 	%f13418, [%rd841+8];
	sub.f32 	%f13419, %f13417, %f13418;
	ld.global.f32 	%f13420, [%rd840+12];
	ld.global.f32 	%f13421, [%rd841+12];
	sub.f32 	%f13422, %f13420, %f13421;
	ld.global.f32 	%f13423, [%rd840+16];
	ld.global.f32 	%f13424, [%rd841+16];
	sub.f32 	%f13425, %f13423, %f13424;
	ld.global.f32 	%f13426, [%rd840+20];
	ld.global.f32 	%f13427, [%rd841+20];
	sub.f32 	%f13428, %f13426, %f13427;
	ld.global.f32 	%f13429, [%rd840+24];
	ld.global.f32 	%f13430, [%rd841+24];
	sub.f32 	%f13431, %f13429, %f13430;
	ld.global.f32 	%f13432, [%rd840+28];
	ld.global.f32 	%f13433, [%rd841+28];
	sub.f32 	%f13434, %f13432, %f13433;
	ld.global.f32 	%f13435, [%rd840+32];
	ld.global.f32 	%f13436, [%rd841+32];
	sub.f32 	%f13437, %f13435, %f13436;
	ld.global.f32 	%f13438, [%rd840+36];
	ld.global.f32 	%f13439, [%rd841+36];
	sub.f32 	%f13440, %f13438, %f13439;
	ld.global.f32 	%f13441, [%rd840+40];
	ld.global.f32 	%f13442, [%rd841+40];
	sub.f32 	%f13443, %f13441, %f13442;
	ld.global.f32 	%f13444, [%rd840+44];
	ld.global.f32 	%f13445, [%rd841+44];
	sub.f32 	%f13446, %f13444, %f13445;
	ld.global.f32 	%f13447, [%rd840+48];
	ld.global.f32 	%f13448, [%rd841+48];
	sub.f32 	%f13449, %f13447, %f13448;
	ld.global.f32 	%f13450, [%rd840+52];
	ld.global.f32 	%f13451, [%rd841+52];
	sub.f32 	%f13452, %f13450, %f13451;
	ld.global.f32 	%f13453, [%rd840+56];
	ld.global.f32 	%f13454, [%rd841+56];
	sub.f32 	%f13455, %f13453, %f13454;
	ld.global.f32 	%f13456, [%rd840+60];
	ld.global.f32 	%f13457, [%rd841+60];
	sub.f32 	%f13458, %f13456, %f13457;
	mul.f32 	%f13459, %f13413, %f13413;
	sub.f32 	%f13460, %f13459, %f18196;
	add.f32 	%f13461, %f18195, %f13460;
	sub.f32 	%f13462, %f18195, %f13461;
	add.f32 	%f13463, %f13460, %f13462;
	fma.rn.f32 	%f13464, %f13416, %f13416, %f13463;
	add.f32 	%f13465, %f13461, %f13464;
	sub.f32 	%f13466, %f13461, %f13465;
	add.f32 	%f13467, %f13464, %f13466;
	fma.rn.f32 	%f13468, %f13419, %f13419, %f13467;
	add.f32 	%f13469, %f13465, %f13468;
	sub.f32 	%f13470, %f13465, %f13469;
	add.f32 	%f13471, %f13468, %f13470;
	fma.rn.f32 	%f13472, %f13422, %f13422, %f13471;
	add.f32 	%f13473, %f13469, %f13472;
	sub.f32 	%f13474, %f13469, %f13473;
	add.f32 	%f13475, %f13472, %f13474;
	fma.rn.f32 	%f13476, %f13425, %f13425, %f13475;
	add.f32 	%f13477, %f13473, %f13476;
	sub.f32 	%f13478, %f13473, %f13477;
	add.f32 	%f13479, %f13476, %f13478;
	fma.rn.f32 	%f13480, %f13428, %f13428, %f13479;
	add.f32 	%f13481, %f13477, %f13480;
	sub.f32 	%f13482, %f13477, %f13481;
	add.f32 	%f13483, %f13480, %f13482;
	fma.rn.f32 	%f13484, %f13431, %f13431, %f13483;
	add.f32 	%f13485, %f13481, %f13484;
	sub.f32 	%f13486, %f13481, %f13485;
	add.f32 	%f13487, %f13484, %f13486;
	fma.rn.f32 	%f13488, %f13434, %f13434, %f13487;
	add.f32 	%f13489, %f13485, %f13488;
	sub.f32 	%f13490, %f13485, %f13489;
	add.f32 	%f13491, %f13488, %f13490;
	fma.rn.f32 	%f13492, %f13437, %f13437, %f13491;
	add.f32 	%f13493, %f13489, %f13492;
	sub.f32 	%f13494, %f13489, %f13493;
	add.f32 	%f13495, %f13492, %f13494;
	fma.rn.f32 	%f13496, %f13440, %f13440, %f13495;
	add.f32 	%f13497, %f13493, %f13496;
	sub.f32 	%f13498, %f13493, %f13497;
	add.f32 	%f13499, %f13496, %f13498;
	fma.rn.f32 	%f13500, %f13443, %f13443, %f13499;
	add.f32 	%f13501, %f13497, %f13500;
	sub.f32 	%f13502, %f13497, %f13501;
	add.f32 	%f13503, %f13500, %f13502;
	fma.rn.f32 	%f13504, %f13446, %f13446, %f13503;
	add.f32 	%f13505, %f13501, %f13504;
	sub.f32 	%f13506, %f13501, %f13505;
	add.f32 	%f13507, %f13504, %f13506;
	fma.rn.f32 	%f13508, %f13449, %f13449, %f13507;
	add.f32 	%f13509, %f13505, %f13508;
	sub.f32 	%f13510, %f13505, %f13509;
	add.f32 	%f13511, %f13508, %f13510;
	fma.rn.f32 	%f13512, %f13452, %f13452, %f13511;
	add.f32 	%f13513, %f13509, %f13512;
	sub.f32 	%f13514, %f13509, %f13513;
	add.f32 	%f13515, %f13512, %f13514;
	fma.rn.f32 	%f13516, %f13455, %f13455, %f13515;
	add.f32 	%f13517, %f13513, %f13516;
	sub.f32 	%f13518, %f13513, %f13517;
	add.f32 	%f13519, %f13516, %f13518;
	fma.rn.f32 	%f13520, %f13458, %f13458, %f13519;
	add.f32 	%f18195, %f13517, %f13520;
	sub.f32 	%f13521, %f18195, %f13517;
	sub.f32 	%f18196, %f13521, %f13520;
	add.s32 	%r2211, %r2211, 16;
	setp.lt.s32 	%p502, %r2211, %r1120;
	@%p502 bra 	$L__BB1_884;
	bra.uni 	$L__BB1_851;
$L__BB1_885:
	mul.wide.u32 	%rd881, %r1686, 4;
	add.s64 	%rd882, %rd7, %rd881;
	ld.global.f32 	%f14212, [%rd882];
	add.s64 	%rd883, %rd8, %rd881;
	ld.global.f32 	%f14213, [%rd883];
	sub.f32 	%f14214, %f14212, %f14213;
	ld.global.f32 	%f14215, [%rd882+4];
	ld.global.f32 	%f14216, [%rd883+4];
	sub.f32 	%f14217, %f14215, %f14216;
	ld.global.f32 	%f14218, [%rd882+8];
	ld.global.f32 	%f14219, [%rd883+8];
	sub.f32 	%f14220, %f14218, %f14219;
	ld.global.f32 	%f14221, [%rd882+12];
	ld.global.f32 	%f14222, [%rd883+12];
	sub.f32 	%f14223, %f14221, %f14222;
	ld.global.f32 	%f14224, [%rd882+16];
	ld.global.f32 	%f14225, [%rd883+16];
	sub.f32 	%f14226, %f14224, %f14225;
	ld.global.f32 	%f14227, [%rd882+20];
	ld.global.f32 	%f14228, [%rd883+20];
	sub.f32 	%f14229, %f14227, %f14228;
	ld.global.f32 	%f14230, [%rd882+24];
	ld.global.f32 	%f14231, [%rd883+24];
	sub.f32 	%f14232, %f14230, %f14231;
	ld.global.f32 	%f14233, [%rd882+28];
	ld.global.f32 	%f14234, [%rd883+28];
	sub.f32 	%f14235, %f14233, %f14234;
	mul.f32 	%f14236, %f14214, %f14214;
	sub.f32 	%f14237, %f14236, %f17333;
	add.f32 	%f14238, %f17332, %f14237;
	sub.f32 	%f14239, %f17332, %f14238;
	add.f32 	%f14240, %f14237, %f14239;
	fma.rn.f32 	%f14241, %f14217, %f14217, %f14240;
	add.f32 	%f14242, %f14238, %f14241;
	sub.f32 	%f14243, %f14238, %f14242;
	add.f32 	%f14244, %f14241, %f14243;
	fma.rn.f32 	%f14245, %f14220, %f14220, %f14244;
	add.f32 	%f14246, %f14242, %f14245;
	sub.f32 	%f14247, %f14242, %f14246;
	add.f32 	%f14248, %f14245, %f14247;
	fma.rn.f32 	%f14249, %f14223, %f14223, %f14248;
	add.f32 	%f14250, %f14246, %f14249;
	sub.f32 	%f14251, %f14246, %f14250;
	add.f32 	%f14252, %f14249, %f14251;
	fma.rn.f32 	%f14253, %f14226, %f14226, %f14252;
	add.f32 	%f14254, %f14250, %f14253;
	sub.f32 	%f14255, %f14250, %f14254;
	add.f32 	%f14256, %f14253, %f14255;
	fma.rn.f32 	%f14257, %f14229, %f14229, %f14256;
	add.f32 	%f14258, %f14254, %f14257;
	sub.f32 	%f14259, %f14254, %f14258;
	add.f32 	%f14260, %f14257, %f14259;
	fma.rn.f32 	%f14261, %f14232, %f14232, %f14260;
	add.f32 	%f14262, %f14258, %f14261;
	sub.f32 	%f14263, %f14258, %f14262;
	add.f32 	%f14264, %f14261, %f14263;
	fma.rn.f32 	%f14265, %f14235, %f14235, %f14264;
	add.f32 	%f17332, %f14262, %f14265;
	sub.f32 	%f14266, %f17332, %f14262;
	sub.f32 	%f17333, %f14266, %f14265;
	add.s32 	%r1686, %r1686, 8;
	setp.lt.s32 	%p529, %r1686, %r11;
	@%p529 bra 	$L__BB1_885;
	bra.uni 	$L__BB1_9;
$L__BB1_886:
	mul.wide.u32 	%rd918, %r1710, 4;
	add.s64 	%rd919, %rd7, %rd918;
	ld.global.f32 	%f14905, [%rd919];
	add.s64 	%rd920, %rd9, %rd918;
	ld.global.f32 	%f14906, [%rd920];
	sub.f32 	%f14907, %f14905, %f14906;
	ld.global.f32 	%f14908, [%rd919+4];
	ld.global.f32 	%f14909, [%rd920+4];
	sub.f32 	%f14910, %f14908, %f14909;
	ld.global.f32 	%f14911, [%rd919+8];
	ld.global.f32 	%f14912, [%rd920+8];
	sub.f32 	%f14913, %f14911, %f14912;
	ld.global.f32 	%f14914, [%rd919+12];
	ld.global.f32 	%f14915, [%rd920+12];
	sub.f32 	%f14916, %f14914, %f14915;
	ld.global.f32 	%f14917, [%rd919+16];
	ld.global.f32 	%f14918, [%rd920+16];
	sub.f32 	%f14919, %f14917, %f14918;
	ld.global.f32 	%f14920, [%rd919+20];
	ld.global.f32 	%f14921, [%rd920+20];
	sub.f32 	%f14922, %f14920, %f14921;
	ld.global.f32 	%f14923, [%rd919+24];
	ld.global.f32 	%f14924, [%rd920+24];
	sub.f32 	%f14925, %f14923, %f14924;
	ld.global.f32 	%f14926, [%rd919+28];
	ld.global.f32 	%f14927, [%rd920+28];
	sub.f32 	%f14928, %f14926, %f14927;
	mul.f32 	%f14929, %f14907, %f14907;
	sub.f32 	%f14930, %f14929, %f17371;
	add.f32 	%f14931, %f17370, %f14930;
	sub.f32 	%f14932, %f17370, %f14931;
	add.f32 	%f14933, %f14930, %f14932;
	fma.rn.f32 	%f14934, %f14910, %f14910, %f14933;
	add.f32 	%f14935, %f14931, %f14934;
	sub.f32 	%f14936, %f14931, %f14935;
	add.f32 	%f14937, %f14934, %f14936;
	fma.rn.f32 	%f14938, %f14913, %f14913, %f14937;
	add.f32 	%f14939, %f14935, %f14938;
	sub.f32 	%f14940, %f14935, %f14939;
	add.f32 	%f14941, %f14938, %f14940;
	fma.rn.f32 	%f14942, %f14916, %f14916, %f14941;
	add.f32 	%f14943, %f14939, %f14942;
	sub.f32 	%f14944, %f14939, %f14943;
	add.f32 	%f14945, %f14942, %f14944;
	fma.rn.f32 	%f14946, %f14919, %f14919, %f14945;
	add.f32 	%f14947, %f14943, %f14946;
	sub.f32 	%f14948, %f14943, %f14947;
	add.f32 	%f14949, %f14946, %f14948;
	fma.rn.f32 	%f14950, %f14922, %f14922, %f14949;
	add.f32 	%f14951, %f14947, %f14950;
	sub.f32 	%f14952, %f14947, %f14951;
	add.f32 	%f14953, %f14950, %f14952;
	fma.rn.f32 	%f14954, %f14925, %f14925, %f14953;
	add.f32 	%f14955, %f14951, %f14954;
	sub.f32 	%f14956, %f14951, %f14955;
	add.f32 	%f14957, %f14954, %f14956;
	fma.rn.f32 	%f14958, %f14928, %f14928, %f14957;
	add.f32 	%f17370, %f14955, %f14958;
	sub.f32 	%f14959, %f17370, %f14955;
	sub.f32 	%f17371, %f14959, %f14958;
	add.s32 	%r1710, %r1710, 8;
	setp.lt.s32 	%p558, %r1710, %r59;
	@%p558 bra 	$L__BB1_886;
	bra.uni 	$L__BB1_45;
$L__BB1_887:
	mul.wide.u32 	%rd955, %r1731, 4;
	add.s64 	%rd956, %rd7, %rd955;
	ld.global.f32 	%f15594, [%rd956];
	add.s64 	%rd957, %rd10, %rd955;
	ld.global.f32 	%f15595, [%rd957];
	sub.f32 	%f15596, %f15594, %f15595;
	ld.global.f32 	%f15597, [%rd956+4];
	ld.global.f32 	%f15598, [%rd957+4];
	sub.f32 	%f15599, %f15597, %f15598;
	ld.global.f32 	%f15600, [%rd956+8];
	ld.global.f32 	%f15601, [%rd957+8];
	sub.f32 	%f15602, %f15600, %f15601;
	ld.global.f32 	%f15603, [%rd956+12];
	ld.global.f32 	%f15604, [%rd957+12];
	sub.f32 	%f15605, %f15603, %f15604;
	ld.global.f32 	%f15606, [%rd956+16];
	ld.global.f32 	%f15607, [%rd957+16];
	sub.f32 	%f15608, %f15606, %f15607;
	ld.global.f32 	%f15609, [%rd956+20];
	ld.global.f32 	%f15610, [%rd957+20];
	sub.f32 	%f15611, %f15609, %f15610;
	ld.global.f32 	%f15612, [%rd956+24];
	ld.global.f32 	%f15613, [%rd957+24];
	sub.f32 	%f15614, %f15612, %f15613;
	ld.global.f32 	%f15615, [%rd956+28];
	ld.global.f32 	%f15616, [%rd957+28];
	sub.f32 	%f15617, %f15615, %f15616;
	mul.f32 	%f15618, %f15596, %f15596;
	sub.f32 	%f15619, %f15618, %f17409;
	add.f32 	%f15620, %f17408, %f15619;
	sub.f32 	%f15621, %f17408, %f15620;
	add.f32 	%f15622, %f15619, %f15621;
	fma.rn.f32 	%f15623, %f15599, %f15599, %f15622;
	add.f32 	%f15624, %f15620, %f15623;
	sub.f32 	%f15625, %f15620, %f15624;
	add.f32 	%f15626, %f15623, %f15625;
	fma.rn.f32 	%f15627, %f15602, %f15602, %f15626;
	add.f32 	%f15628, %f15624, %f15627;
	sub.f32 	%f15629, %f15624, %f15628;
	add.f32 	%f15630, %f15627, %f15629;
	fma.rn.f32 	%f15631, %f15605, %f15605, %f15630;
	add.f32 	%f15632, %f15628, %f15631;
	sub.f32 	%f15633, %f15628, %f15632;
	add.f32 	%f15634, %f15631, %f15633;
	fma.rn.f32 	%f15635, %f15608, %f15608, %f15634;
	add.f32 	%f15636, %f15632, %f15635;
	sub.f32 	%f15637, %f15632, %f15636;
	add.f32 	%f15638, %f15635, %f15637;
	fma.rn.f32 	%f15639, %f15611, %f15611, %f15638;
	add.f32 	%f15640, %f15636, %f15639;
	sub.f32 	%f15641, %f15636, %f15640;
	add.f32 	%f15642, %f15639, %f15641;
	fma.rn.f32 	%f15643, %f15614, %f15614, %f15642;
	add.f32 	%f15644, %f15640, %f15643;
	sub.f32 	%f15645, %f15640, %f15644;
	add.f32 	%f15646, %f15643, %f15645;
	fma.rn.f32 	%f15647, %f15617, %f15617, %f15646;
	add.f32 	%f17408, %f15644, %f15647;
	sub.f32 	%f15648, %f17408, %f15644;
	sub.f32 	%f17409, %f15648, %f15647;
	add.s32 	%r1731, %r1731, 8;
	setp.lt.s32 	%p587, %r1731, %r105;
	@%p587 bra 	$L__BB1_887;
	bra.uni 	$L__BB1_81;
$L__BB1_888:
	mul.wide.u32 	%rd992, %r1751, 4;
	add.s64 	%rd993, %rd7, %rd992;
	ld.global.f32 	%f16283, [%rd993];
	add.s64 	%rd994, %rd11, %rd992;
	ld.global.f32 	%f16284, [%rd994];
	sub.f32 	%f16285, %f16283, %f16284;
	ld.global.f32 	%f16286, [%rd993+4];
	ld.global.f32 	%f16287, [%rd994+4];
	sub.f32 	%f16288, %f16286, %f16287;
	ld.global.f32 	%f16289, [%rd993+8];
	ld.global.f32 	%f16290, [%rd994+8];
	sub.f32 	%f16291, %f16289, %f16290;
	ld.global.f32 	%f16292, [%rd993+12];
	ld.global.f32 	%f16293, [%rd994+12];
	sub.f32 	%f16294, %f16292, %f16293;
	ld.global.f32 	%f16295, [%rd993+16];
	ld.global.f32 	%f16296, [%rd994+16];
	sub.f32 	%f16297, %f16295, %f16296;
	ld.global.f32 	%f16298, [%rd993+20];
	ld.global.f32 	%f16299, [%rd994+20];
	sub.f32 	%f16300, %f16298, %f16299;
	ld.global.f32 	%f16301, [%rd993+24];
	ld.global.f32 	%f16302, [%rd994+24];
	sub.f32 	%f16303, %f16301, %f16302;
	ld.global.f32 	%f16304, [%rd993+28];
	ld.global.f32 	%f16305, [%rd994+28];
	sub.f32 	%f16306, %f16304, %f16305;
	mul.f32 	%f16307, %f16285, %f16285;
	sub.f32 	%f16308, %f16307, %f17444;
	add.f32 	%f16309, %f17443, %f16308;
	sub.f32 	%f16310, %f17443, %f16309;
	add.f32 	%f16311, %f16308, %f16310;
	fma.rn.f32 	%f16312, %f16288, %f16288, %f16311;
	add.f32 	%f16313, %f16309, %f16312;
	sub.f32 	%f16314, %f16309, %f16313;
	add.f32 	%f16315, %f16312, %f16314;
	fma.rn.f32 	%f16316, %f16291, %f16291, %f16315;
	add.f32 	%f16317, %f16313, %f16316;
	sub.f32 	%f16318, %f16313, %f16317;
	add.f32 	%f16319, %f16316, %f16318;
	fma.rn.f32 	%f16320, %f16294, %f16294, %f16319;
	add.f32 	%f16321, %f16317, %f16320;
	sub.f32 	%f16322, %f16317, %f16321;
	add.f32 	%f16323, %f16320, %f16322;
	fma.rn.f32 	%f16324, %f16297, %f16297, %f16323;
	add.f32 	%f16325, %f16321, %f16324;
	sub.f32 	%f16326, %f16321, %f16325;
	add.f32 	%f16327, %f16324, %f16326;
	fma.rn.f32 	%f16328, %f16300, %f16300, %f16327;
	add.f32 	%f16329, %f16325, %f16328;
	sub.f32 	%f16330, %f16325, %f16329;
	add.f32 	%f16331, %f16328, %f16330;
	fma.rn.f32 	%f16332, %f16303, %f16303, %f16331;
	add.f32 	%f16333, %f16329, %f16332;
	sub.f32 	%f16334, %f16329, %f16333;
	add.f32 	%f16335, %f16332, %f16334;
	fma.rn.f32 	%f16336, %f16306, %f16306, %f16335;
	add.f32 	%f17443, %f16333, %f16336;
	sub.f32 	%f16337, %f17443, %f16333;
	sub.f32 	%f17444, %f16337, %f16336;
	add.s32 	%r1751, %r1751, 8;
	setp.lt.s32 	%p613, %r1751, %r150;
	@%p613 bra 	$L__BB1_888;
	bra.uni 	$L__BB1_113;
$L__BB1_889:
	mul.wide.u32 	%rd1029, %r1773, 4;
	add.s64 	%rd1030, %rd7, %rd1029;
	ld.global.f32 	%f16972, [%rd1030];
	add.s64 	%rd1031, %rd14, %rd1029;
	ld.global.f32 	%f16973, [%rd1031];
	sub.f32 	%f16974, %f16972, %f16973;
	ld.global.f32 	%f16975, [%rd1030+4];
	ld.global.f32 	%f16976, [%rd1031+4];
	sub.f32 	%f16977, %f16975, %f16976;
	ld.global.f32 	%f16978, [%rd1030+8];
	ld.global.f32 	%f16979, [%rd1031+8];
	sub.f32 	%f16980, %f16978, %f16979;
	ld.global.f32 	%f16981, [%rd1030+12];
	ld.global.f32 	%f16982, [%rd1031+12];
	sub.f32 	%f16983, %f16981, %f16982;
	ld.global.f32 	%f16984, [%rd1030+16];
	ld.global.f32 	%f16985, [%rd1031+16];
	sub.f32 	%f16986, %f16984, %f16985;
	ld.global.f32 	%f16987, [%rd1030+20];
	ld.global.f32 	%f16988, [%rd1031+20];
	sub.f32 	%f16989, %f16987, %f16988;
	ld.global.f32 	%f16990, [%rd1030+24];
	ld.global.f32 	%f16991, [%rd1031+24];
	sub.f32 	%f16992, %f16990, %f16991;
	ld.global.f32 	%f16993, [%rd1030+28];
	ld.global.f32 	%f16994, [%rd1031+28];
	sub.f32 	%f16995, %f16993, %f16994;
	mul.f32 	%f16996, %f16974, %f16974;
	sub.f32 	%f16997, %f16996, %f17480;
	add.f32 	%f16998, %f17479, %f16997;
	sub.f32 	%f16999, %f17479, %f16998;
	add.f32 	%f17000, %f16997, %f16999;
	fma.rn.f32 	%f17001, %f16977, %f16977, %f17000;
	add.f32 	%f17002, %f16998, %f17001;
	sub.f32 	%f17003, %f16998, %f17002;
	add.f32 	%f17004, %f17001, %f17003;
	fma.rn.f32 	%f17005, %f16980, %f16980, %f17004;
	add.f32 	%f17006, %f17002, %f17005;
	sub.f32 	%f17007, %f17002, %f17006;
	add.f32 	%f17008, %f17005, %f17007;
	fma.rn.f32 	%f17009, %f16983, %f16983, %f17008;
	add.f32 	%f17010, %f17006, %f17009;
	sub.f32 	%f17011, %f17006, %f17010;
	add.f32 	%f17012, %f17009, %f17011;
	fma.rn.f32 	%f17013, %f16986, %f16986, %f17012;
	add.f32 	%f17014, %f17010, %f17013;
	sub.f32 	%f17015, %f17010, %f17014;
	add.f32 	%f17016, %f17013, %f17015;
	fma.rn.f32 	%f17017, %f16989, %f16989, %f17016;
	add.f32 	%f17018, %f17014, %f17017;
	sub.f32 	%f17019, %f17014, %f17018;
	add.f32 	%f17020, %f17017, %f17019;
	fma.rn.f32 	%f17021, %f16992, %f16992, %f17020;
	add.f32 	%f17022, %f17018, %f17021;
	sub.f32 	%f17023, %f17018, %f17022;
	add.f32 	%f17024, %f17021, %f17023;
	fma.rn.f32 	%f17025, %f16995, %f16995, %f17024;
	add.f32 	%f17479, %f17022, %f17025;
	sub.f32 	%f17026, %f17479, %f17022;
	sub.f32 	%f17480, %f17026, %f17025;
	add.s32 	%r1773, %r1773, 8;
	setp.lt.s32 	%p645, %r1773, %r198;
	@%p645 bra 	$L__BB1_889;
	bra.uni 	$L__BB1_148;
$L__BB1_890:
	mul.wide.u32 	%rd63, %r1793, 4;
	add.s64 	%rd64, %rd19, %rd63;
	ld.global.f32 	%f1756, [%rd64];
	add.s64 	%rd65, %rd20, %rd63;
	ld.global.f32 	%f1757, [%rd65];
	sub.f32 	%f1758, %f1756, %f1757;
	ld.global.f32 	%f1759, [%rd64+4];
	ld.global.f32 	%f1760, [%rd65+4];
	sub.f32 	%f1761, %f1759, %f1760;
	ld.global.f32 	%f1762, [%rd64+8];
	ld.global.f32 	%f1763, [%rd65+8];
	sub.f32 	%f1764, %f1762, %f1763;
	ld.global.f32 	%f1765, [%rd64+12];
	ld.global.f32 	%f1766, [%rd65+12];
	sub.f32 	%f1767, %f1765, %f1766;
	ld.global.f32 	%f1768, [%rd64+16];
	ld.global.f32 	%f1769, [%rd65+16];
	sub.f32 	%f1770, %f1768, %f1769;
	ld.global.f32 	%f1771, [%rd64+20];
	ld.global.f32 	%f1772, [%rd65+20];
	sub.f32 	%f1773, %f1771, %f1772;
	ld.global.f32 	%f1774, [%rd64+24];
	ld.global.f32 	%f1775, [%rd65+24];
	sub.f32 	%f1776, %f1774, %f1775;
	ld.global.f32 	%f1777, [%rd64+28];
	ld.global.f32 	%f1778, [%rd65+28];
	sub.f32 	%f1779, %f1777, %f1778;
	mul.f32 	%f1780, %f1758, %f1758;
	sub.f32 	%f1781, %f1780, %f17514;
	add.f32 	%f1782, %f17513, %f1781;
	sub.f32 	%f1783, %f17513, %f1782;
	add.f32 	%f1784, %f1781, %f1783;
	fma.rn.f32 	%f1785, %f1761, %f1761, %f1784;
	add.f32 	%f1786, %f1782, %f1785;
	sub.f32 	%f1787, %f1782, %f1786;
	add.f32 	%f1788, %f1785, %f1787;
	fma.rn.f32 	%f1789, %f1764, %f1764, %f1788;
	add.f32 	%f1790, %f1786, %f1789;
	sub.f32 	%f1791, %f1786, %f1790;
	add.f32 	%f1792, %f1789, %f1791;
	fma.rn.f32 	%f1793, %f1767, %f1767, %f1792;
	add.f32 	%f1794, %f1790, %f1793;
	sub.f32 	%f1795, %f1790, %f1794;
	add.f32 	%f1796, %f1793, %f1795;
	fma.rn.f32 	%f1797, %f1770, %f1770, %f1796;
	add.f32 	%f1798, %f1794, %f1797;
	sub.f32 	%f1799, %f1794, %f1798;
	add.f32 	%f1800, %f1797, %f1799;
	fma.rn.f32 	%f1801, %f1773, %f1773, %f1800;
	add.f32 	%f1802, %f1798, %f1801;
	sub.f32 	%f1803, %f1798, %f1802;
	add.f32 	%f1804, %f1801, %f1803;
	fma.rn.f32 	%f1805, %f1776, %f1776, %f1804;
	add.f32 	%f1806, %f1802, %f1805;
	sub.f32 	%f1807, %f1802, %f1806;
	add.f32 	%f1808, %f1805, %f1807;
	fma.rn.f32 	%f1809, %f1779, %f1779, %f1808;
	add.f32 	%f17513, %f1806, %f1809;
	sub.f32 	%f1810, %f17513, %f1806;
	sub.f32 	%f17514, %f1810, %f1809;
	add.s32 	%r1793, %r1793, 8;
	setp.lt.s32 	%p9, %r1793, %r247;
	@%p9 bra 	$L__BB1_890;
	bra.uni 	$L__BB1_265;
$L__BB1_891:
	mul.wide.u32 	%rd232, %r1842, 4;
	add.s64 	%rd233, %rd19, %rd232;
	ld.global.f32 	%f2481, [%rd233];
	add.s64 	%rd234, %rd26, %rd232;
	ld.global.f32 	%f2482, [%rd234];
	sub.f32 	%f2483, %f2481, %f2482;
	ld.global.f32 	%f2484, [%rd233+4];
	ld.global.f32 	%f2485, [%rd234+4];
	sub.f32 	%f2486, %f2484, %f2485;
	ld.global.f32 	%f2487, [%rd233+8];
	ld.global.f32 	%f2488, [%rd234+8];
	sub.f32 	%f2489, %f2487, %f2488;
	ld.global.f32 	%f2490, [%rd233+12];
	ld.global.f32 	%f2491, [%rd234+12];
	sub.f32 	%f2492, %f2490, %f2491;
	ld.global.f32 	%f2493, [%rd233+16];
	ld.global.f32 	%f2494, [%rd234+16];
	sub.f32 	%f2495, %f2493, %f2494;
	ld.global.f32 	%f2496, [%rd233+20];
	ld.global.f32 	%f2497, [%rd234+20];
	sub.f32 	%f2498, %f2496, %f2497;
	ld.global.f32 	%f2499, [%rd233+24];
	ld.global.f32 	%f2500, [%rd234+24];
	sub.f32 	%f2501, %f2499, %f2500;
	ld.global.f32 	%f2502, [%rd233+28];
	ld.global.f32 	%f2503, [%rd234+28];
	sub.f32 	%f2504, %f2502, %f2503;
	mul.f32 	%f2505, %f2483, %f2483;
	sub.f32 	%f2506, %f2505, %f17574;
	add.f32 	%f2507, %f17573, %f2506;
	sub.f32 	%f2508, %f17573, %f2507;
	add.f32 	%f2509, %f2506, %f2508;
	fma.rn.f32 	%f2510, %f2486, %f2486, %f2509;
	add.f32 	%f2511, %f2507, %f2510;
	sub.f32 	%f2512, %f2507, %f2511;
	add.f32 	%f2513, %f2510, %f2512;
	fma.rn.f32 	%f2514, %f2489, %f2489, %f2513;
	add.f32 	%f2515, %f2511, %f2514;
	sub.f32 	%f2516, %f2511, %f2515;
	add.f32 	%f2517, %f2514, %f2516;
	fma.rn.f32 	%f2518, %f2492, %f2492, %f2517;
	add.f32 	%f2519, %f2515, %f2518;
	sub.f32 	%f2520, %f2515, %f2519;
	add.f32 	%f2521, %f2518, %f2520;
	fma.rn.f32 	%f2522, %f2495, %f2495, %f2521;
	add.f32 	%f2523, %f2519, %f2522;
	sub.f32 	%f2524, %f2519, %f2523;
	add.f32 	%f2525, %f2522, %f2524;
	fma.rn.f32 	%f2526, %f2498, %f2498, %f2525;
	add.f32 	%f2527, %f2523, %f2526;
	sub.f32 	%f2528, %f2523, %f2527;
	add.f32 	%f2529, %f2526, %f2528;
	fma.rn.f32 	%f2530, %f2501, %f2501, %f2529;
	add.f32 	%f2531, %f2527, %f2530;
	sub.f32 	%f2532, %f2527, %f2531;
	add.f32 	%f2533, %f2530, %f2532;
	fma.rn.f32 	%f2534, %f2504, %f2504, %f2533;
	add.f32 	%f17573, %f2531, %f2534;
	sub.f32 	%f2535, %f17573, %f2531;
	sub.f32 	%f17574, %f2535, %f2534;
	add.s32 	%r1842, %r1842, 8;
	setp.lt.s32 	%p76, %r1842, %r392;
	@%p76 bra 	$L__BB1_891;
	bra.uni 	$L__BB1_289;
$L__BB1_892:
	mul.wide.u32 	%rd269, %r1862, 4;
	add.s64 	%rd270, %rd19, %rd269;
	ld.global.f32 	%f3172, [%rd270];
	add.s64 	%rd271, %rd27, %rd269;
	ld.global.f32 	%f3173, [%rd271];
	sub.f32 	%f3174, %f3172, %f3173;
	ld.global.f32 	%f3175, [%rd270+4];
	ld.global.f32 	%f3176, [%rd271+4];
	sub.f32 	%f3177, %f3175, %f3176;
	ld.global.f32 	%f3178, [%rd270+8];
	ld.global.f32 	%f3179, [%rd271+8];
	sub.f32 	%f3180, %f3178, %f3179;
	ld.global.f32 	%f3181, [%rd270+12];
	ld.global.f32 	%f3182, [%rd271+12];
	sub.f32 	%f3183, %f3181, %f3182;
	ld.global.f32 	%f3184, [%rd270+16];
	ld.global.f32 	%f3185, [%rd271+16];
	sub.f32 	%f3186, %f3184, %f3185;
	ld.global.f32 	%f3187, [%rd270+20];
	ld.global.f32 	%f3188, [%rd271+20];
	sub.f32 	%f3189, %f3187, %f3188;
	ld.global.f32 	%f3190, [%rd270+24];
	ld.global.f32 	%f3191, [%rd271+24];
	sub.f32 	%f3192, %f3190, %f3191;
	ld.global.f32 	%f3193, [%rd270+28];
	ld.global.f32 	%f3194, [%rd271+28];
	sub.f32 	%f3195, %f3193, %f3194;
	mul.f32 	%f3196, %f3174, %f3174;
	sub.f32 	%f3197, %f3196, %f17611;
	add.f32 	%f3198, %f17610, %f3197;
	sub.f32 	%f3199, %f17610, %f3198;
	add.f32 	%f3200, %f3197, %f3199;
	fma.rn.f32 	%f3201, %f3177, %f3177, %f3200;
	add.f32 	%f3202, %f3198, %f3201;
	sub.f32 	%f3203, %f3198, %f3202;
	add.f32 	%f3204, %f3201, %f3203;
	fma.rn.f32 	%f3205, %f3180, %f3180, %f3204;
	add.f32 	%f3206, %f3202, %f3205;
	sub.f32 	%f3207, %f3202, %f3206;
	add.f32 	%f3208, %f3205, %f3207;
	fma.rn.f32 	%f3209, %f3183, %f3183, %f3208;
	add.f32 	%f3210, %f3206, %f3209;
	sub.f32 	%f3211, %f3206, %f3210;
	add.f32 	%f3212, %f3209, %f3211;
	fma.rn.f32 	%f3213, %f3186, %f3186, %f3212;
	add.f32 	%f3214, %f3210, %f3213;
	sub.f32 	%f3215, %f3210, %f3214;
	add.f32 	%f3216, %f3213, %f3215;
	fma.rn.f32 	%f3217, %f3189, %f3189, %f3216;
	add.f32 	%f3218, %f3214, %f3217;
	sub.f32 	%f3219, %f3214, %f3218;
	add.f32 	%f3220, %f3217, %f3219;
	fma.rn.f32 	%f3221, %f3192, %f3192, %f3220;
	add.f32 	%f3222, %f3218, %f3221;
	sub.f32 	%f3223, %f3218, %f3222;
	add.f32 	%f3224, %f3221, %f3223;
	fma.rn.f32 	%f3225, %f3195, %f3195, %f3224;
	add.f32 	%f17610, %f3222, %f3225;
	sub.f32 	%f3226, %f17610, %f3222;
	sub.f32 	%f17611, %f3226, %f3225;
	add.s32 	%r1862, %r1862, 8;
	setp.lt.s32 	%p104, %r1862, %r437;
	@%p104 bra 	$L__BB1_892;
	bra.uni 	$L__BB1_324;
$L__BB1_893:
	mul.wide.u32 	%rd842, %r2211, 4;
	add.s64 	%rd843, %rd19, %rd842;
	ld.global.f32 	%f13522, [%rd843];
	add.s64 	%rd844, %rd42, %rd842;
	ld.global.f32 	%f13523, [%rd844];
	sub.f32 	%f13524, %f13522, %f13523;
	ld.global.f32 	%f13525, [%rd843+4];
	ld.global.f32 	%f13526, [%rd844+4];
	sub.f32 	%f13527, %f13525, %f13526;
	ld.global.f32 	%f13528, [%rd843+8];
	ld.global.f32 	%f13529, [%rd844+8];
	sub.f32 	%f13530, %f13528, %f13529;
	ld.global.f32 	%f13531, [%rd843+12];
	ld.global.f32 	%f13532, [%rd844+12];
	sub.f32 	%f13533, %f13531, %f13532;
	ld.global.f32 	%f13534, [%rd843+16];
	ld.global.f32 	%f13535, [%rd844+16];
	sub.f32 	%f13536, %f13534, %f13535;
	ld.global.f32 	%f13537, [%rd843+20];
	ld.global.f32 	%f13538, [%rd844+20];
	sub.f32 	%f13539, %f13537, %f13538;
	ld.global.f32 	%f13540, [%rd843+24];
	ld.global.f32 	%f13541, [%rd844+24];
	sub.f32 	%f13542, %f13540, %f13541;
	ld.global.f32 	%f13543, [%rd843+28];
	ld.global.f32 	%f13544, [%rd844+28];
	sub.f32 	%f13545, %f13543, %f13544;
	mul.f32 	%f13546, %f13524, %f13524;
	sub.f32 	%f13547, %f13546, %f18196;
	add.f32 	%f13548, %f18195, %f13547;
	sub.f32 	%f13549, %f18195, %f13548;
	add.f32 	%f13550, %f13547, %f13549;
	fma.rn.f32 	%f13551, %f13527, %f13527, %f13550;
	add.f32 	%f13552, %f13548, %f13551;
	sub.f32 	%f13553, %f13548, %f13552;
	add.f32 	%f13554, %f13551, %f13553;
	fma.rn.f32 	%f13555, %f13530, %f13530, %f13554;
	add.f32 	%f13556, %f13552, %f13555;
	sub.f32 	%f13557, %f13552, %f13556;
	add.f32 	%f13558, %f13555, %f13557;
	fma.rn.f32 	%f13559, %f13533, %f13533, %f13558;
	add.f32 	%f13560, %f13556, %f13559;
	sub.f32 	%f13561, %f13556, %f13560;
	add.f32 	%f13562, %f13559, %f13561;
	fma.rn.f32 	%f13563, %f13536, %f13536, %f13562;
	add.f32 	%f13564, %f13560, %f13563;
	sub.f32 	%f13565, %f13560, %f13564;
	add.f32 	%f13566, %f13563, %f13565;
	fma.rn.f32 	%f13567, %f13539, %f13539, %f13566;
	add.f32 	%f13568, %f13564, %f13567;
	sub.f32 	%f13569, %f13564, %f13568;
	add.f32 	%f13570, %f13567, %f13569;
	fma.rn.f32 	%f13571, %f13542, %f13542, %f13570;
	add.f32 	%f13572, %f13568, %f13571;
	sub.f32 	%f13573, %f13568, %f13572;
	add.f32 	%f13574, %f13571, %f13573;
	fma.rn.f32 	%f13575, %f13545, %f13545, %f13574;
	add.f32 	%f18195, %f13572, %f13575;
	sub.f32 	%f13576, %f18195, %f13572;
	sub.f32 	%f18196, %f13576, %f13575;
	add.s32 	%r2211, %r2211, 8;
	setp.lt.s32 	%p504, %r2211, %r1121;
	@%p504 bra 	$L__BB1_893;
	bra.uni 	$L__BB1_852;

}


// ===== COMPILED SASS (sm_100) =====

	.target	sm_100

	.elftype	@"ET_EXEC"


//--------------------- .note.nv.tkinfo           --------------------------
	.section	.note.nv.tkinfo,"",@"SHT_NOTE"
	.sectionflags	@"SHF_NOTE_NV_TKINFO"
	.tkinfo
        /*0018*/ 	.word	0x00000002
        /*0030*/ 	.string	""
        /*0030*/ 	.string	"ptxas"
        /*0030*/ 	.string	"Cuda compilation tools, release 13.0, V13.0.88"
        /*0030*/ 	.string	"Build cuda_13.0.r13.0/compiler.36424714_0"
        /*0030*/ 	.string	"-arch sm_100 -m 64 "



//--------------------- .note.nv.cuinfo           --------------------------
	.section	.note.nv.cuinfo,"",@"SHT_NOTE"
	.sectionflags	@"SHF_NOTE_NV_CUINFO"
        /*0018*/ 	.short	0x0002
        /*001a*/ 	.short	0x0064
        /*001c*/ 	.short	0x0082
	.zero		2


//--------------------- .nv.info                  --------------------------
	.section	.nv.info,"",@"SHT_CUDA_INFO"
	.align	4


	//----- nvinfo : EIATTR_REGCOUNT
	.align		4
        /*0000*/ 	.byte	0x04, 0x2f
        /*0002*/ 	.short	(.L_1 - .L_0)
	.align		4
.L_0:
        /*0004*/ 	.word	index@(deterministic_clustering)
        /*0008*/ 	.word	0x00000028


	//----- nvinfo : EIATTR_FRAME_SIZE
	.align		4
.L_1:
        /*000c*/ 	.byte	0x04, 0x11
        /*000e*/ 	.short	(.L_3 - .L_2)
	.align		4
.L_2:
        /*0010*/ 	.word	index@($__internal_0_$__cuda_sm20_rem_s64)
        /*0014*/ 	.word	0x00000000


	//----- nvinfo : EIATTR_FRAME_SIZE
	.align		4
.L_3:
        /*0018*/ 	.byte	0x04, 0x11
        /*001a*/ 	.short	(.L_5 - .L_4)
	.align		4
.L_4:
        /*001c*/ 	.word	index@(deterministic_clustering)
        /*0020*/ 	.word	0x00000000


	//----- nvinfo : EIATTR_REGCOUNT
	.align		4
.L_5:
        /*0024*/ 	.byte	0x04, 0x2f
        /*0026*/ 	.short	(.L_7 - .L_6)
	.align		4
.L_6:
        /*0028*/ 	.word	index@(cluster_search)
        /*002c*/ 	.word	0x00000038


	//----- nvinfo : EIATTR_FRAME_SIZE
	.align		4
.L_7:
        /*0030*/ 	.byte	0x04, 0x11
        /*0032*/ 	.short	(.L_9 - .L_8)
	.align		4
.L_8:
        /*0034*/ 	.word	index@(cluster_search)
        /*0038*/ 	.word	0x00000040


	//----- nvinfo : EIATTR_MIN_STACK_SIZE
	.align		4
.L_9:
        /*003c*/ 	.byte	0x04, 0x12
        /*003e*/ 	.short	(.L_11 - .L_10)
	.align		4
.L_10:
        /*0040*/ 	.word	index@(cluster_search)
        /*0044*/ 	.word	0x00000040


	//----- nvinfo : EIATTR_MIN_STACK_SIZE
	.align		4
.L_11:
        /*0048*/ 	.byte	0x04, 0x12
        /*004a*/ 	.short	(.L_13 - .L_12)
	.align		4
.L_12:
        /*004c*/ 	.word	index@(deterministic_clustering)
        /*0050*/ 	.word	0x00000000
.L_13:


//--------------------- .nv.compat                --------------------------
	.section	.nv.compat,"",@"SHT_CUDA_COMPAT_INFO"
	.align	4
        /*0000*/ 	.byte	0x02, 0x09, 0x00, 0x00, 0x02, 0x02, 0x01, 0x00, 0x02, 0x05, 0x05, 0x00, 0x03, 0x07, 0x01, 0x01
        /*0010*/ 	.byte	0x02, 0x03, 0x00, 0x00, 0x02, 0x06, 0x01, 0x00, 0x04, 0x0b, 0x08, 0x00, 0x01, 0x00, 0x00, 0x00
        /*0020*/ 	.byte	0x00, 0x00, 0x00, 0x00


//--------------------- .nv.info.cluster_search   --------------------------
	.section	.nv.info.cluster_search,"",@"SHT_CUDA_INFO"
	.sectionflags	@""
	.align	4


	//----- nvinfo : EIATTR_CUDA_API_VERSION
	.align		4
        /*0000*/ 	.byte	0x04, 0x37
        /*0002*/ 	.short	(.L_15 - .L_14)
.L_14:
        /*0004*/ 	.word	0x00000082


	//----- nvinfo : EIATTR_KPARAM_INFO
	.align		4
.L_15:
        /*0008*/ 	.byte	0x04, 0x17
        /*000a*/ 	.short	(.L_17 - .L_16)
.L_16:
        /*000c*/ 	.word	0x00000000
        /*0010*/ 	.short	0x0009
        /*0012*/ 	.short	0x003c
        /*0014*/ 	.byte	0x00, 0xf0, 0x11, 0x00


	//----- nvinfo : EIATTR_KPARAM_INFO
	.align		4
.L_17:
        /*0018*/ 	.byte	0x04, 0x17
        /*001a*/ 	.short	(.L_19 - .L_18)
.L_18:
        /*001c*/ 	.word	0x00000000
        /*0020*/ 	.short	0x0008
        /*0022*/ 	.short	0x0038
        /*0024*/ 	.byte	0x00, 0xf0, 0x11, 0x00


	//----- nvinfo : EIATTR_KPARAM_INFO
	.align		4
.L_19:
        /*0028*/ 	.byte	0x04, 0x17
        /*002a*/ 	.short	(.L_21 - .L_20)
.L_20:
        /*002c*/ 	.word	0x00000000
        /*0030*/ 	.short	0x0007
        /*0032*/ 	.short	0x0034
        /*0034*/ 	.byte	0x00, 0xf0, 0x11, 0x00


	//----- nvinfo : EIATTR_KPARAM_INFO
	.align		4
.L_21:
        /*0038*/ 	.byte	0x04, 0x17
        /*003a*/ 	.short	(.L_23 - .L_22)
.L_22:
        /*003c*/ 	.word	0x00000000
        /*0040*/ 	.short	0x0006
        /*0042*/ 	.short	0x0030
        /*0044*/ 	.byte	0x00, 0xf0, 0x11, 0x00


	//----- nvinfo : EIATTR_KPARAM_INFO
	.align		4
.L_23:
        /*0048*/ 	.byte	0x04, 0x17
        /*004a*/ 	.short	(.L_25 - .L_24)
.L_24:
        /*004c*/ 	.word	0x00000000
        /*0050*/ 	.short	0x0005
        /*0052*/ 	.short	0x0028
        /*0054*/ 	.byte	0x00, 0xf5, 0x21, 0x00


	//----- nvinfo : EIATTR_KPARAM_INFO
	.align		4
.L_25:
        /*0058*/ 	.byte	0x04, 0x17
        /*005a*/ 	.short	(.L_27 - .L_26)
.L_26:
        /*005c*/ 	.word	0x00000000
        /*0060*/ 	.short	0x0004
        /*0062*/ 	.short	0x0020
        /*0064*/ 	.byte	0x00, 0xf5, 0x21, 0x00


	//----- nvinfo : EIATTR_KPARAM_INFO
	.align		4
.L_27:
        /*0068*/ 	.byte	0x04, 0x17
        /*006a*/ 	.short	(.L_29 - .L_28)
.L_28:
        /*006c*/ 	.word	0x00000000
        /*0070*/ 	.short	0x0003
        /*0072*/ 	.short	0x0018
        /*0074*/ 	.byte	0x00, 0xf5, 0x21, 0x00


	//----- nvinfo : EIATTR_KPARAM_INFO
	.align		4
.L_29:
        /*0078*/ 	.byte	0x04, 0x17
        /*007a*/ 	.short	(.L_31 - .L_30)
.L_30:
        /*007c*/ 	.word	0x00000000
        /*0080*/ 	.short	0x0002
        /*0082*/ 	.short	0x0010
        /*0084*/ 	.byte	0x00, 0xf5, 0x21, 0x00


	//----- nvinfo : EIATTR_KPARAM_INFO
	.align		4
.L_31:
        /*0088*/ 	.byte	0x04, 0x17
        /*008a*/ 	.short	(.L_33 - .L_32)
.L_32:
        /*008c*/ 	.word	0x00000000
        /*0090*/ 	.short	0x0001
        /*0092*/ 	.short	0x0008
        /*0094*/ 	.byte	0x00, 0xf5, 0x21, 0x00


	//----- nvinfo : EIATTR_KPARAM_INFO
	.align		4
.L_33:
        /*0098*/ 	.byte	0x04, 0x17
        /*009a*/ 	.short	(.L_35 - .L_34)
.L_34:
        /*009c*/ 	.word	0x00000000
        /*00a0*/ 	.short	0x0000
        /*00a2*/ 	.short	0x0000
        /*00a4*/ 	.byte	0x00, 0xf5, 0x21, 0x00


	//----- nvinfo : EIATTR_SPARSE_MMA_MASK
	.align		4
.L_35:
        /*00a8*/ 	.byte	0x03, 0x50
        /*00aa*/ 	.short	0x0000


	//----- nvinfo : EIATTR_MAXREG_COUNT
	.align		4
        /*00ac*/ 	.byte	0x03, 0x1b
        /*00ae*/ 	.short	0x00ff


	//----- nvinfo : EIATTR_MERCURY_ISA_VERSION
	.align		4
        /*00b0*/ 	.byte	0x03, 0x5f
        /*00b2*/ 	.short	0x0101


	//----- nvinfo : EIATTR_VRC_CTA_INIT_COUNT
	.align		4
        /*00b4*/ 	.byte	0x02, 0x4a
	.zero		1
	.zero		1


	//----- nvinfo : EIATTR_EXIT_INSTR_OFFSETS
	.align		4
        /*00b8*/ 	.byte	0x04, 0x1c
        /*00ba*/ 	.short	(.L_37 - .L_36)


	//   ....[0]....
.L_36:
        /*00bc*/ 	.word	0x000000a0


	//   ....[1]....
        /*00c0*/ 	.word	0x00010410


	//   ....[2]....
        /*00c4*/ 	.word	0x00010470


	//   ....[3]....
        /*00c8*/ 	.word	0x0004b740


	//----- nvinfo : EIATTR_CRS_STACK_SIZE
	.align		4
.L_37:
        /*00cc*/ 	.byte	0x04, 0x1e
        /*00ce*/ 	.short	(.L_39 - .L_38)
.L_38:
        /*00d0*/ 	.word	0x00000000


	//----- nvinfo : EIATTR_CBANK_PARAM_SIZE
	.align		4
.L_39:
        /*00d4*/ 	.byte	0x03, 0x19
        /*00d6*/ 	.short	0x0040


	//----- nvinfo : EIATTR_PARAM_CBANK
	.align		4
        /*00d8*/ 	.byte	0x04, 0x0a
        /*00da*/ 	.short	(.L_41 - .L_40)
	.align		4
.L_40:
        /*00dc*/ 	.word	index@(.nv.constant0.cluster_search)
        /*00e0*/ 	.short	0x0380
        /*00e2*/ 	.short	0x0040


	//----- nvinfo : EIATTR_SW_WAR
	.align		4
.L_41:
        /*00e4*/ 	.byte	0x04, 0x36
        /*00e6*/ 	.short	(.L_43 - .L_42)
.L_42:
        /*00e8*/ 	.word	0x00000008
.L_43:


//--------------------- .nv.info.deterministic_clustering --------------------------
	.section	.nv.info.deterministic_clustering,"",@"SHT_CUDA_INFO"
	.sectionflags	@""
	.align	4


	//----- nvinfo : EIATTR_CUDA_API_VERSION
	.align		4
        /*0000*/ 	.byte	0x04, 0x37
        /*0002*/ 	.short	(.L_45 - .L_44)
.L_44:
        /*0004*/ 	.word	0x00000082


	//----- nvinfo : EIATTR_KPARAM_INFO
	.align		4
.L_45:
        /*0008*/ 	.byte	0x04, 0x17
        /*000a*/ 	.short	(.L_47 - .L_46)
.L_46:
        /*000c*/ 	.word	0x00000000
        /*0010*/ 	.short	0x0007
        /*0012*/ 	.short	0x002c
        /*0014*/ 	.byte	0x00, 0xf0, 0x11, 0x00


	//----- nvinfo : EIATTR_KPARAM_INFO
	.align		4
.L_47:
        /*0018*/ 	.byte	0x04, 0x17
        /*001a*/ 	.short	(.L_49 - .L_48)
.L_48:
        /*001c*/ 	.word	0x00000000
        /*0020*/ 	.short	0x0006
        /*0022*/ 	.short	0x0028
        /*0024*/ 	.byte	0x00, 0xf0, 0x11, 0x00


	//----- nvinfo : EIATTR_KPARAM_INFO
	.align		4
.L_49:
        /*0028*/ 	.byte	0x04, 0x17
        /*002a*/ 	.short	(.L_51 - .L_50)
.L_50:
        /*002c*/ 	.word	0x00000000
        /*0030*/ 	.short	0x0005
        /*0032*/ 	.short	0x0024
        /*0034*/ 	.byte	0x00, 0xf0, 0x11, 0x00


	//----- nvinfo : EIATTR_KPARAM_INFO
	.align		4
.L_51:
        /*0038*/ 	.byte	0x04, 0x17
        /*003a*/ 	.short	(.L_53 - .L_52)
.L_52:
        /*003c*/ 	.word	0x00000000
        /*0040*/ 	.short	0x0004
        /*0042*/ 	.short	0x0020
        /*0044*/ 	.byte	0x00, 0xf0, 0x11, 0x00


	//----- nvinfo : EIATTR_KPARAM_INFO
	.align		4
.L_53:
        /*0048*/ 	.byte	0x04, 0x17
        /*004a*/ 	.short	(.L_55 - .L_54)
.L_54:
        /*004c*/ 	.word	0x00000000
        /*0050*/ 	.short	0x0003
        /*0052*/ 	.short	0x0018
        /*0054*/ 	.byte	0x00, 0xf5, 0x21, 0x00


	//----- nvinfo : EIATTR_KPARAM_INFO
	.align		4
.L_55:
        /*0058*/ 	.byte	0x04, 0x17
        /*005a*/ 	.short	(.L_57 - .L_56)
.L_56:
        /*005c*/ 	.word	0x00000000
        /*0060*/ 	.short	0x0002
        /*0062*/ 	.short	0x0010
        /*0064*/ 	.byte	0x00, 0xf5, 0x21, 0x00


	//----- nvinfo : EIATTR_KPARAM_INFO
	.align		4
.L_57:
        /*0068*/ 	.byte	0x04, 0x17
        /*006a*/ 	.short	(.L_59 - .L_58)
.L_58:
        /*006c*/ 	.word	0x00000000
        /*0070*/ 	.short	0x0001
        /*0072*/ 	.short	0x0008
        /*0074*/ 	.byte	0x00, 0xf5, 0x21, 0x00


	//----- nvinfo : EIATTR_KPARAM_INFO
	.align		4
.L_59:
        /*0078*/ 	.byte	0x04, 0x17
        /*007a*/ 	.short	(.L_61 - .L_60)
.L_60:
        /*007c*/ 	.word	0x00000000
        /*0080*/ 	.short	0x0000
        /*0082*/ 	.short	0x0000
        /*0084*/ 	.byte	0x00, 0xf5, 0x21, 0x00


	//----- nvinfo : EIATTR_SPARSE_MMA_MASK
	.align		4
.L_61:
        /*0088*/ 	.byte	0x03, 0x50
        /*008a*/ 	.short	0x0000


	//----- nvinfo : EIATTR_MAXREG_COUNT
	.align		4
        /*008c*/ 	.byte	0x03, 0x1b
        /*008e*/ 	.short	0x00ff


	//----- nvinfo : EIATTR_NUM_BARRIERS
	.align		4
        /*0090*/ 	.byte	0x02, 0x4c
        /*0092*/ 	.byte	0x01
	.zero		1


	//----- nvinfo : EIATTR_MERCURY_ISA_VERSION
	.align		4
        /*0094*/ 	.byte	0x03, 0x5f
        /*0096*/ 	.short	0x0101


	//----- nvinfo : EIATTR_INT_WARP_WIDE_INSTR_OFFSETS
	.align		4
        /*0098*/ 	.byte	0x04, 0x31
        /*009a*/ 	.short	(.L_63 - .L_62)


	//   ....[0]....
.L_62:
        /*009c*/ 	.word	0x000038a0


	//   ....[1]....
        /*00a0*/ 	.word	0x00006d30


	//----- nvinfo : EIATTR_VRC_CTA_INIT_COUNT
	.align		4
.L_63:
        /*00a4*/ 	.byte	0x02, 0x4a
	.zero		1
	.zero		1


	//----- nvinfo : EIATTR_EXIT_INSTR_OFFSETS
	.align		4
        /*00a8*/ 	.byte	0x04, 0x1c
        /*00aa*/ 	.short	(.L_65 - .L_64)


	//   ....[0]....
.L_64:
        /*00ac*/ 	.word	0x00000040


	//   ....[1]....
        /*00b0*/ 	.word	0x00000570


	//   ....[2]....
        /*00b4*/ 	.word	0x00003960


	//   ....[3]....
        /*00b8*/ 	.word	0x00006df0


	//----- nvinfo : EIATTR_CRS_STACK_SIZE
	.align		4
.L_65:
        /*00bc*/ 	.byte	0x04, 0x1e
        /*00be*/ 	.short	(.L_67 - .L_66)
.L_66:
        /*00c0*/ 	.word	0x00000000


	//----- nvinfo : EIATTR_CBANK_PARAM_SIZE
	.align		4
.L_67:
        /*00c4*/ 	.byte	0x03, 0x19
        /*00c6*/ 	.short	0x0030


	//----- nvinfo : EIATTR_PARAM_CBANK
	.align		4
        /*00c8*/ 	.byte	0x04, 0x0a
        /*00ca*/ 	.short	(.L_69 - .L_68)
	.align		4
.L_68:
        /*00cc*/ 	.word	index@(.nv.constant0.deterministic_clustering)
        /*00d0*/ 	.short	0x0380
        /*00d2*/ 	.short	0x0030


	//----- nvinfo : EIATTR_SW_WAR
	.align		4
.L_69:
        /*00d4*/ 	.byte	0x04, 0x36
        /*00d6*/ 	.short	(.L_71 - .L_70)
.L_70:
        /*00d8*/ 	.word	0x00000008
.L_71:


//--------------------- .nv.callgraph             --------------------------
	.section	.nv.callgraph,"",@"SHT_CUDA_CALLGRAPH"
	.align	4
	.sectionentsize	8
	.align		4
        /*0000*/ 	.word	0x00000000
	.align		4
        /*0004*/ 	.word	0xffffffff
	.align		4
        /*0008*/ 	.word	0x00000000
	.align		4
        /*000c*/ 	.word	0xfffffffe
	.align		4
        /*0010*/ 	.word	0x00000000
	.align		4
        /*0014*/ 	.word	0xfffffffd
	.align		4
        /*0018*/ 	.word	0x00000000
	.align		4
        /*001c*/ 	.word	0xfffffffc


//--------------------- .text.cluster_search      --------------------------
	.section	.text.cluster_search,"ax",@progbits
	.align	128
        .global         cluster_search
        .type           cluster_search,@function
        .size           cluster_search,(.L_x_494 - cluster_search)
        .other          cluster_search,@"STO_CUDA_ENTRY STV_DEFAULT"
cluster_search:
.text.cluster_search:
[----:B------:R-:W0:Y:S01]  /*0000*/  LDC R1, c[0x0][0x37c] ;  /* 0x0000df00ff017b82 */ /* 0x000e220000000800 */
[----:B------:R-:W1:Y:S01]  /*0010*/  LDCU UR4, c[0x0][0x3b0] ;  /* 0x00007600ff0477ac */ /* 0x000e620008000800 */
[----:B0-----:R-:W-:Y:S01]  /*0020*/  IADD3 R1, PT, PT, R1, -0x40, RZ ;  /* 0xffffffc001017810 */ /* 0x001fe20007ffe0ff */
[----:B------:R-:W0:Y:S03]  /*0030*/  LDCU.64 UR6, c[0x0][0x358] ;  /* 0x00006b00ff0677ac */ /* 0x000e260008000a00 */
[C---:B------:R-:W-:Y:S02]  /*0040*/  R2UR UR8, R1.reuse ;  /* 0x00000000010872ca */ /* 0x040fe400000e0000 */
[----:B------:R-:W-:Y:S01]  /*0050*/  R2UR UR15, R1 ;  /* 0x00000000010f72ca */ /* 0x000fe200000e0000 */
[----:B-1----:R-:W-:-:S09]  /*0060*/  UISETP.GT.AND UP0, UPT, UR4, 0xfa0, UPT ;  /* 0x00000fa00400788c */ /* 0x002fd2000bf04270 */
[----:B------:R-:W-:Y:S05]  /*0070*/  BRA.U UP0, `(.L_x_0) ;  /* 0x0000010100e87547 */ /* 0x000fea000b800000 */
[----:B------:R-:W1:Y:S02]  /*0080*/  S2R R5, SR_CTAID.X ;  /* 0x0000000000057919 */ /* 0x000e640000002500 */
[----:B-1----:R-:W-:-:S13]  /*0090*/  ISETP.GE.AND P0, PT, R5, UR4, PT ;  /* 0x0000000405007c0c */ /* 0x002fda000bf06270 */
[----:B0-----:R-:W-:Y:S05]  /*00a0*/  @P0 EXIT ;  /* 0x000000000000094d */ /* 0x001fea0003800000 */
[----:B------:R-:W0:Y:S01]  /*00b0*/  LDCU.64 UR4, c[0x0][0x3b8] ;  /* 0x00007700ff0477ac */ /* 0x000e220008000a00 */
[----:B------:R-:W1:Y:S01]  /*00c0*/  LDC.64 R2, c[0x0][0x380] ;  /* 0x0000e000ff027b82 */ /* 0x000e620000000a00 */
[----:B------:R-:W-:Y:S02]  /*00d0*/  MOV R0, 0xffffffff ;  /* 0xffffffff00007802 */ /* 0x000fe40000000f00 */
[----:B------:R-:W-:Y:S02]  /*00e0*/  MOV R8, 0xffffffff ;  /* 0xffffffff00087802 */ /* 0x000fe40000000f00 */
[----:B------:R-:W-:Y:S01]  /*00f0*/  MOV R9, 0xffffffff ;  /* 0xffffffff00097802 */ /* 0x000fe20000000f00 */
[----:B0-----:R-:W-:Y:S01]  /*0100*/  UISETP.GE.AND UP0, UPT, UR5, 0x1, UPT ;  /* 0x000000010500788c */ /* 0x001fe2000bf06270 */
[----:B------:R-:W-:-:S04]  /*0110*/  IMAD R5, R5, UR4, RZ ;  /* 0x0000000405057c24 */ /* 0x000fc8000f8e02ff */
[----:B-1----:R-:W-:-:S04]  /*0120*/  IMAD.WIDE R2, R5, 0x4, R2 ;  /* 0x0000000405027825 */ /* 0x002fc800078e0202 */
[----:B------:R-:W-:Y:S05]  /*0130*/  BRA.U !UP0, `(.L_x_1) ;  /* 0x0000003508087547 */ /* 0x000fea000b800000 */
[----:B------:R-:W-:Y:S01]  /*0140*/  HFMA2 R11, -RZ, RZ, 0, 0 ;  /* 0x00000000ff0b7431 */ /* 0x000fe200000001ff */
[----:B------:R-:W-:Y:S02]  /*0150*/  MOV R10, 0x7f7fffff ;  /* 0x7f7fffff000a7802 */ /* 0x000fe40000000f00 */
[----:B------:R-:W-:Y:S02]  /*0160*/  MOV R9, 0xffffffff ;  /* 0xffffffff00097802 */ /* 0x000fe40000000f00 */
[----:B------:R-:W-:Y:S02]  /*0170*/  MOV R8, 0xffffffff ;  /* 0xffffffff00087802 */ /* 0x000fe40000000f00 */
[----:B------:R-:W-:Y:S02]  /*0180*/  MOV R0, 0xffffffff ;  /* 0xffffffff00007802 */ /* 0x000fe40000000f00 */
[----:B------:R-:W-:Y:S02]  /*0190*/  MOV R12, 0x7f7fffff ;  /* 0x7f7fffff000c7802 */ /* 0x000fe40000000f00 */
[----:B------:R-:W-:-:S07]  /*01a0*/  MOV R13, 0x7f7fffff ;  /* 0x7f7fffff000d7802 */ /* 0x000fce0000000f00 */
.L_x_17:
[----:B------:R-:W0:Y:S01]  /*01b0*/  LDC R14, c[0x0][0x3b8] ;  /* 0x0000ee00ff0e7b82 */ /* 0x000e220000000800 */
[----:B------:R-:W-:Y:S02]  /*01c0*/  CS2R R16, SRZ ;  /* 0x0000000000107805 */ /* 0x000fe4000001ff00 */
[----:B------:R-:W-:Y:S02]  /*01d0*/  MOV R15, RZ ;  /* 0x000000ff000f7202 */ /* 0x000fe40000000f00 */
[----:B0-----:R-:W-:-:S13]  /*01e0*/  ISETP.GE.AND P0, PT, R14, 0x20, PT ;  /* 0x000000200e00780c */ /* 0x001fda0003f06270 */
[----:B------:R-:W-:Y:S05]  /*01f0*/  @!P0 BRA `(.L_x_2) ;  /* 0x0000000c00ac8947 */ /* 0x000fea0003800000 */
[----:B------:R-:W-:Y:S01]  /*0200*/  HFMA2 R15, -RZ, RZ, 0, 0 ;  /* 0x00000000ff0f7431 */ /* 0x000fe200000001ff */
[----:B------:R-:W-:-:S07]  /*0210*/  CS2R R16, SRZ ;  /* 0x0000000000107805 */ /* 0x000fce000001ff00 */
.L_x_3:
[----:B------:R-:W0:Y:S01]  /*0220*/  LDC.64 R4, c[0x0][0x390] ;  /* 0x0000e400ff047b82 */ /* 0x000e220000000a00 */
[----:B------:R-:W-:-:S04]  /*0230*/  IMAD R7, R11, R14, RZ ;  /* 0x0000000e0b077224 */ /* 0x000fc800078e02ff */
[----:B0-----:R-:W-:-:S04]  /*0240*/  IMAD.WIDE R4, R7, 0x4, R4 ;  /* 0x0000000407047825 */ /* 0x001fc800078e0204 */
[----:B------:R-:W-:-:S04]  /*0250*/  IMAD.WIDE.U32 R6, R15, 0x4, R2 ;  /* 0x000000040f067825 */ /* 0x000fc800078e0002 */
[----:B------:R-:W-:Y:S01]  /*0260*/  IMAD.WIDE.U32 R4, R15, 0x4, R4 ;  /* 0x000000040f047825 */ /* 0x000fe200078e0004 */
[----:B------:R-:W2:Y:S04]  /*0270*/  LDG.E R39, desc[UR6][R6.64+0x28] ;  /* 0x0000280606277981 */ /* 0x000ea8000c1e1900 */
[----:B------:R-:W3:Y:S04]  /*0280*/  LDG.E R48, desc[UR6][R6.64+0x3c] ;  /* 0x00003c0606307981 */ /* 0x000ee8000c1e1900 */
[----:B------:R-:W2:Y:S04]  /*0290*/  LDG.E R50, desc[UR6][R4.64+0x28] ;  /* 0x0000280604327981 */ /* 0x000ea8000c1e1900 */
[----:B------:R-:W3:Y:S04]  /*02a0*/  LDG.E R45, desc[UR6][R4.64+0x3c] ;  /* 0x00003c06042d7981 */ /* 0x000ee8000c1e1900 */
[----:B------:R-:W4:Y:S04]  /*02b0*/  LDG.E R24, desc[UR6][R6.64+0xc] ;  /* 0x00000c0606187981 */ /* 0x000f28000c1e1900 */
[----:B------:R-:W5:Y:S04]  /*02c0*/  LDG.E R25, desc[UR6][R6.64+0x10] ;  /* 0x0000100606197981 */ /* 0x000f68000c1e1900 */
[----:B------:R-:W4:Y:S04]  /*02d0*/  LDG.E R29, desc[UR6][R4.64+0xc] ;  /* 0x00000c06041d7981 */ /* 0x000f28000c1e1900 */
[----:B------:R-:W5:Y:S04]  /*02e0*/  LDG.E R28, desc[UR6][R4.64+0x10] ;  /* 0x00001006041c7981 */ /* 0x000f68000c1e1900 */
        /* <DEDUP_REMOVED lines=25> */
[----:B------:R-:W5:Y:S01]  /*0480*/  LDG.E R51, desc[UR6][R6.64+0x64] ;  /* 0x0000640606337981 */ /* 0x000f62000c1e1900 */
[----:B--2---:R-:W-:-:S03]  /*0490*/  FADD R39, R39, -R50 ;  /* 0x8000003227277221 */ /* 0x004fc60000000000 */
[----:B------:R-:W2:Y:S01]  /*04a0*/  LDG.E R50, desc[UR6][R6.64+0x60] ;  /* 0x0000600606327981 */ /* 0x000ea2000c1e1900 */
[----:B---3--:R-:W-:-:S03]  /*04b0*/  FADD R48, R48, -R45 ;  /* 0x8000002d30307221 */ /* 0x008fc60000000000 */
[----:B------:R-:W2:Y:S01]  /*04c0*/  LDG.E R45, desc[UR6][R4.64+0x60] ;  /* 0x00006006042d7981 */ /* 0x000ea2000c1e1900 */
[----:B----4-:R-:W-:-:S03]  /*04d0*/  FADD R24, R24, -R29 ;  /* 0x8000001d18187221 */ /* 0x010fc60000000000 */
[----:B------:R-:W3:Y:S01]  /*04e0*/  LDG.E R29, desc[UR6][R4.64+0x4c] ;  /* 0x00004c06041d7981 */ /* 0x000ee2000c1e1900 */
[----:B-----5:R-:W-:-:S03]  /*04f0*/  FADD R25, R25, -R28 ;  /* 0x8000001c19197221 */ /* 0x020fc60000000000 */
[----:B------:R-:W3:Y:S01]  /*0500*/  LDG.E R28, desc[UR6][R6.64+0x4c] ;  /* 0x00004c06061c7981 */ /* 0x000ee2000c1e1900 */
[----:B------:R-:W-:-:S03]  /*0510*/  FADD R31, R31, -R38 ;  /* 0x800000261f1f7221 */ /* 0x000fc60000000000 */
[----:B------:R-:W4:Y:S01]  /*0520*/  LDG.E R38, desc[UR6][R4.64+0x50] ;  /* 0x0000500604267981 */ /* 0x000f22000c1e1900 */
[----:B------:R-:W-:-:S03]  /*0530*/  FADD R32, R32, -R37 ;  /* 0x8000002520207221 */ /* 0x000fc60000000000 */
[----:B------:R-:W5:Y:S01]  /*0540*/  LDG.E R37, desc[UR6][R4.64+0x54] ;  /* 0x0000540604257981 */ /* 0x000f62000c1e1900 */
[----:B------:R-:W-:-:S03]  /*0550*/  FADD R33, R33, -R36 ;  /* 0x8000002421217221 */ /* 0x000fc60000000000 */
[----:B------:R-:W5:Y:S01]  /*0560*/  LDG.E R36, desc[UR6][R6.64+0x54] ;  /* 0x0000540606247981 */ /* 0x000f62000c1e1900 */
[----:B------:R-:W-:-:S03]  /*0570*/  FADD R34, R34, -R35 ;  /* 0x8000002322227221 */ /* 0x000fc60000000000 */
[----:B------:R-:W4:Y:S01]  /*0580*/  LDG.E R35, desc[UR6][R6.64+0x50] ;  /* 0x0000500606237981 */ /* 0x000f22000c1e1900 */
        /* <DEDUP_REMOVED lines=8> */
[----:B------:R-:W-:Y:S01]  /*0610*/  FADD R19, R18, -R19 ;  /* 0x8000001312137221 */ /* 0x000fe20000000000 */
[----:B------:R-:W-:Y:S02]  /*0620*/  FADD R18, R20, -R21 ;  /* 0x8000001514127221 */ /* 0x000fe40000000000 */
[----:B------:R-:W4:Y:S04]  /*0630*/  LDG.E R20, desc[UR6][R6.64+0x44] ;  /* 0x0000440606147981 */ /* 0x000f28000c1e1900 */
[----:B------:R-:W4:Y:S01]  /*0640*/  LDG.E R21, desc[UR6][R4.64+0x44] ;  /* 0x0000440604157981 */ /* 0x000f22000c1e1900 */
[----:B------:R-:W-:-:S03]  /*0650*/  FFMA R16, R19, R19, -R16 ;  /* 0x0000001313107223 */ /* 0x000fc60000000810 */
[----:B------:R-:W4:Y:S01]  /*0660*/  LDG.E R19, desc[UR6][R6.64+0x40] ;  /* 0x0000400606137981 */ /* 0x000f22000c1e1900 */
[----:B------:R-:W-:-:S03]  /*0670*/  FADD R23, R23, -R30 ;  /* 0x8000001e17177221 */ /* 0x000fc60000000000 */
[----:B------:R-:W4:Y:S01]  /*0680*/  LDG.E R30, desc[UR6][R4.64+0x48] ;  /* 0x00004806041e7981 */ /* 0x000f22000c1e1900 */
[----:B------:R-:W-:-:S03]  /*0690*/  FADD R26, R26, -R27 ;  /* 0x8000001b1a1a7221 */ /* 0x000fc60000000000 */
[----:B------:R-:W4:Y:S01]  /*06a0*/  LDG.E R27, desc[UR6][R6.64+0x48] ;  /* 0x00004806061b7981 */ /* 0x000f22000c1e1900 */
[----:B--2---:R-:W-:Y:S01]  /*06b0*/  FADD R45, R50, -R45 ;  /* 0x8000002d322d7221 */ /* 0x004fe20000000000 */
[----:B------:R-:W-:-:S04]  /*06c0*/  FADD R50, R16, R17 ;  /* 0x0000001110327221 */ /* 0x000fc80000000000 */
[----:B------:R-:W-:Y:S02]  /*06d0*/  FADD R53, -R50, R17 ;  /* 0x0000001132357221 */ /* 0x000fe40000000100 */
[----:B------:R-:W2:Y:S02]  /*06e0*/  LDG.E R17, desc[UR6][R6.64+0x78] ;  /* 0x0000780606117981 */ /* 0x000ea4000c1e1900 */
[----:B------:R-:W-:-:S04]  /*06f0*/  FADD R53, R16, R53 ;  /* 0x0000003510357221 */ /* 0x000fc80000000000 */
[----:B------:R-:W-:Y:S02]  /*0700*/  FFMA R53, R18, R18, R53 ;  /* 0x0000001212357223 */ /* 0x000fe40000000035 */
[----:B------:R-:W2:Y:S02]  /*0710*/  LDG.E R18, desc[UR6][R4.64+0x7c] ;  /* 0x00007c0604127981 */ /* 0x000ea4000c1e1900 */
[----:B------:R-:W-:-:S04]  /*0720*/  FADD R16, R50, R53 ;  /* 0x0000003532107221 */ /* 0x000fc80000000000 */
[----:B------:R-:W-:-:S04]  /*0730*/  FADD R50, R50, -R16 ;  /* 0x8000001032327221 */ /* 0x000fc80000000000 */
[----:B------:R-:W-:-:S04]  /*0740*/  FADD R50, R53, R50 ;  /* 0x0000003235327221 */ /* 0x000fc80000000000 */
[----:B------:R-:W-:-:S04]  /*0750*/  FFMA R23, R23, R23, R50 ;  /* 0x0000001717177223 */ /* 0x000fc80000000032 */
[----:B------:R-:W-:-:S04]  /*0760*/  FADD R53, R16, R23 ;  /* 0x0000001710357221 */ /* 0x000fc80000000000 */
[----:B------:R-:W-:-:S04]  /*0770*/  FADD R16, R16, -R53 ;  /* 0x8000003510107221 */ /* 0x000fc80000000000 */
[----:B------:R-:W-:Y:S01]  /*0780*/  FADD R23, R23, R16 ;  /* 0x0000001017177221 */ /* 0x000fe20000000000 */
[----:B---3--:R-:W-:Y:S01]  /*0790*/  FADD R28, R28, -R29 ;  /* 0x8000001d1c1c7221 */ /* 0x008fe20000000000 */
[----:B-----5:R-:W-:Y:S02]  /*07a0*/  FADD R36, R36, -R37 ;  /* 0x8000002524247221 */ /* 0x020fe40000000000 */
[----:B------:R-:W-:Y:S01]  /*07b0*/  FFMA R24, R24, R24, R23 ;  /* 0x0000001818187223 */ /* 0x000fe20000000017 */
[----:B------:R-:W3:Y:S01]  /*07c0*/  LDG.E R29, desc[UR6][R6.64+0x68] ;  /* 0x00006806061d7981 */ /* 0x000ee2000c1e1900 */
[----:B----4-:R-:W-:-:S03]  /*07d0*/  FADD R35, R35, -R38 ;  /* 0x8000002623237221 */ /* 0x010fc60000000000 */
[----:B------:R-:W4:Y:S04]  /*07e0*/  LDG.E R37, desc[UR6][R6.64+0x6c] ;  /* 0x00006c0606257981 */ /* 0x000f28000c1e1900 */
[----:B------:R-:W5:Y:S01]  /*07f0*/  LDG.E R38, desc[UR6][R6.64+0x74] ;  /* 0x0000740606267981 */ /* 0x000f62000c1e1900 */
[----:B------:R-:W-:-:S03]  /*0800*/  FADD R46, R47, -R46 ;  /* 0x8000002e2f2e7221 */ /* 0x000fc60000000000 */
[----:B------:R-:W2:Y:S01]  /*0810*/  LDG.E R47, desc[UR6][R6.64+0x70] ;  /* 0x00007006062f7981 */ /* 0x000ea2000c1e1900 */
[----:B------:R-:W-:-:S03]  /*0820*/  FADD R44, R49, -R44 ;  /* 0x8000002c312c7221 */ /* 0x000fc60000000000 */
[----:B------:R0:W5:Y:S02]  /*0830*/  LDG.E R49, desc[UR6][R6.64+0x7c] ;  /* 0x00007c0606317981 */ /* 0x000164000c1e1900 */
[----:B0-----:R-:W-:-:S04]  /*0840*/  FADD R6, R53, R24 ;  /* 0x0000001835067221 */ /* 0x001fc80000000000 */
[----:B------:R-:W-:-:S04]  /*0850*/  FADD R53, R53, -R6 ;  /* 0x8000000635357221 */ /* 0x000fc80000000000 */
[----:B------:R-:W-:-:S04]  /*0860*/  FADD R24, R24, R53 ;  /* 0x0000003518187221 */ /* 0x000fc80000000000 */
[----:B------:R-:W-:-:S04]  /*0870*/  FFMA R25, R25, R25, R24 ;  /* 0x0000001919197223 */ /* 0x000fc80000000018 */
[----:B------:R-:W-:-:S04]  /*0880*/  FADD R7, R6, R25 ;  /* 0x0000001906077221 */ /* 0x000fc80000000000 */
[----:B------:R-:W-:-:S04]  /*0890*/  FADD R6, R6, -R7 ;  /* 0x8000000706067221 */ /* 0x000fc80000000000 */
[----:B------:R-:W-:-:S04]  /*08a0*/  FADD R25, R25, R6 ;  /* 0x0000000619197221 */ /* 0x000fc80000000000 */
[----:B------:R-:W-:-:S04]  /*08b0*/  FFMA R26, R26, R26, R25 ;  /* 0x0000001a1a1a7223 */ /* 0x000fc80000000019 */
[----:B------:R-:W-:-:S04]  /*08c0*/  FADD R6, R7, R26 ;  /* 0x0000001a07067221 */ /* 0x000fc80000000000 */
[----:B------:R-:W-:Y:S01]  /*08d0*/  FADD R7, R7, -R6 ;  /* 0x8000000607077221 */ /* 0x000fe20000000000 */
[----:B------:R-:W-:Y:S02]  /*08e0*/  FADD R21, R20, -R21 ;  /* 0x8000001514157221 */ /* 0x000fe40000000000 */
[----:B------:R-:W3:Y:S01]  /*08f0*/  LDG.E R20, desc[UR6][R4.64+0x64] ;  /* 0x0000640604147981 */ /* 0x000ee2000c1e1900 */
[----:B------:R-:W-:-:S04]  /*0900*/  FADD R26, R26, R7 ;  /* 0x000000071a1a7221 */ /* 0x000fc80000000000 */
[----:B------:R-:W-:-:S04]  /*0910*/  FFMA R31, R31, R31, R26 ;  /* 0x0000001f1f1f7223 */ /* 0x000fc8000000001a */
[----:B------:R-:W-:-:S04]  /*0920*/  FADD R7, R6, R31 ;  /* 0x0000001f06077221 */ /* 0x000fc80000000000 */
[----:B------:R-:W-:Y:S01]  /*0930*/  FADD R6, R6, -R7 ;  /* 0x8000000706067221 */ /* 0x000fe20000000000 */
[----:B------:R-:W-:Y:S02]  /*0940*/  FADD R19, R19, -R22 ;  /* 0x8000001613137221 */ /* 0x000fe40000000000 */
[----:B------:R-:W4:Y:S01]  /*0950*/  LDG.E R22, desc[UR6][R4.64+0x68] ;  /* 0x0000680604167981 */ /* 0x000f22000c1e1900 */
[----:B------:R-:W-:-:S04]  /*0960*/  FADD R31, R31, R6 ;  /* 0x000000061f1f7221 */ /* 0x000fc80000000000 */
[----:B------:R-:W-:-:S04]  /*0970*/  FFMA R32, R32, R32, R31 ;  /* 0x0000002020207223 */ /* 0x000fc8000000001f */
[----:B------:R-:W-:-:S04]  /*0980*/  FADD R6, R7, R32 ;  /* 0x0000002007067221 */ /* 0x000fc80000000000 */
[----:B------:R-:W-:Y:S01]  /*0990*/  FADD R7, R7, -R6 ;  /* 0x8000000607077221 */ /* 0x000fe20000000000 */
[----:B------:R-:W-:Y:S02]  /*09a0*/  FADD R27, R27, -R30 ;  /* 0x8000001e1b1b7221 */ /* 0x000fe40000000000 */
[----:B------:R-:W2:Y:S01]  /*09b0*/  LDG.E R30, desc[UR6][R4.64+0x6c] ;  /* 0x00006c06041e7981 */ /* 0x000ea2000c1e1900 */
[----:B------:R-:W-:-:S04]  /*09c0*/  FADD R32, R32, R7 ;  /* 0x0000000720207221 */ /* 0x000fc80000000000 */
[----:B------:R-:W-:-:S04]  /*09d0*/  FFMA R33, R33, R33, R32 ;  /* 0x0000002121217223 */ /* 0x000fc80000000020 */
[----:B------:R-:W-:-:S04]  /*09e0*/  FADD R7, R6, R33 ;  /* 0x0000002106077221 */ /* 0x000fc80000000000 */
[----:B------:R-:W-:-:S04]  /*09f0*/  FADD R6, R6, -R7 ;  /* 0x8000000706067221 */ /* 0x000fc80000000000 */
[----:B------:R-:W-:Y:S02]  /*0a00*/  FADD R33, R33, R6 ;  /* 0x0000000621217221 */ /* 0x000fe40000000000 */
[----:B------:R-:W5:Y:S02]  /*0a10*/  LDG.E R6, desc[UR6][R4.64+0x70] ;  /* 0x0000700604067981 */ /* 0x000f64000c1e1900 */
        /* <DEDUP_REMOVED lines=9> */
[----:B------:R0:W5:Y:S02]  /*0ab0*/  LDG.E R16, desc[UR6][R4.64+0x78] ;  /* 0x0000780604107981 */ /* 0x000164000c1e1900 */
[----:B------:R-:W-:-:S04]  /*0ac0*/  FFMA R40, R40, R40, R39 ;  /* 0x0000002828287223 */ /* 0x000fc80000000027 */
[----:B------:R-:W-:-:S04]  /*0ad0*/  FADD R24, R23, R40 ;  /* 0x0000002817187221 */ /* 0x000fc80000000000 */
        /* <DEDUP_REMOVED lines=53> */
[----:B---3--:R-:W-:-:S03]  /*0e30*/  FADD R20, R51, -R20 ;  /* 0x8000001433147221 */ /* 0x008fc60000000000 */
[----:B------:R-:W-:-:S04]  /*0e40*/  FADD R45, R45, R4 ;  /* 0x000000042d2d7221 */ /* 0x000fc80000000000 */
[----:B------:R-:W-:-:S04]  /*0e50*/  FFMA R20, R20, R20, R45 ;  /* 0x0000001414147223 */ /* 0x000fc8000000002d */
[----:B------:R-:W-:-:S04]  /*0e60*/  FADD R4, R5, R20 ;  /* 0x0000001405047221 */ /* 0x000fc80000000000 */
[----:B------:R-:W-:Y:S01]  /*0e70*/  FADD R5, R5, -R4 ;  /* 0x8000000405057221 */ /* 0x000fe20000000000 */
[----:B----4-:R-:W-:-:S03]  /*0e80*/  FADD R22, R29, -R22 ;  /* 0x800000161d167221 */ /* 0x010fc60000000000 */
[----:B------:R-:W-:-:S04]  /*0e90*/  FADD R5, R20, R5 ;  /* 0x0000000514057221 */ /* 0x000fc80000000000 */
[----:B------:R-:W-:-:S04]  /*0ea0*/  FFMA R5, R22, R22, R5 ;  /* 0x0000001616057223 */ /* 0x000fc80000000005 */
[----:B------:R-:W-:-:S04]  /*0eb0*/  FADD R19, R4, R5 ;  /* 0x0000000504137221 */ /* 0x000fc80000000000 */
[----:B------:R-:W-:Y:S01]  /*0ec0*/  FADD R4, R4, -R19 ;  /* 0x8000001304047221 */ /* 0x000fe20000000000 */
[----:B--2---:R-:W-:-:S03]  /*0ed0*/  FADD R30, R37, -R30 ;  /* 0x8000001e251e7221 */ /* 0x004fc60000000000 */
[----:B------:R-:W-:-:S04]  /*0ee0*/  FADD R5, R5, R4 ;  /* 0x0000000405057221 */ /* 0x000fc80000000000 */
[----:B------:R-:W-:-:S04]  /*0ef0*/  FFMA R30, R30, R30, R5 ;  /* 0x0000001e1e1e7223 */ /* 0x000fc80000000005 */
[----:B------:R-:W-:-:S04]  /*0f00*/  FADD R4, R19, R30 ;  /* 0x0000001e13047221 */ /* 0x000fc80000000000 */
[----:B------:R-:W-:Y:S01]  /*0f10*/  FADD R19, R19, -R4 ;  /* 0x8000000413137221 */ /* 0x000fe20000000000 */
[----:B-----5:R-:W-:-:S03]  /*0f20*/  FADD R6, R47, -R6 ;  /* 0x800000062f067221 */ /* 0x020fc60000000000 */
[----:B------:R-:W-:-:S04]  /*0f30*/  FADD R19, R30, R19 ;  /* 0x000000131e137221 */ /* 0x000fc80000000000 */
[----:B------:R-:W-:-:S04]  /*0f40*/  FFMA R19, R6, R6, R19 ;  /* 0x0000000606137223 */ /* 0x000fc80000000013 */
[----:B------:R-:W-:-:S04]  /*0f50*/  FADD R5, R4, R19 ;  /* 0x0000001304057221 */ /* 0x000fc80000000000 */
[----:B------:R-:W-:Y:S01]  /*0f60*/  FADD R4, R4, -R5 ;  /* 0x8000000504047221 */ /* 0x000fe20000000000 */
[----:B------:R-:W-:-:S03]  /*0f70*/  FADD R7, R38, -R7 ;  /* 0x8000000726077221 */ /* 0x000fc60000000000 */
        /* <DEDUP_REMOVED lines=9> */
[----:B------:R-:W-:-:S03]  /*1010*/  IADD3 R15, PT, PT, R15, 0x20, RZ ;  /* 0x000000200f0f7810 */ /* 0x000fc60007ffe0ff */
[----:B------:R-:W-:Y:S01]  /*1020*/  FADD R5, R5, R6 ;  /* 0x0000000605057221 */ /* 0x000fe20000000000 */
[----:B------:R-:W-:Y:S01]  /*1030*/  IADD3 R6, PT, PT, R14, -0x1f, RZ ;  /* 0xffffffe10e067810 */ /* 0x000fe20007ffe0ff */
[----:B------:R-:W-:-:S03]  /*1040*/  FADD R18, R49, -R18 ;  /* 0x8000001231127221 */ /* 0x000fc60000000000 */
[----:B------:R-:W-:Y:S01]  /*1050*/  ISETP.GE.AND P0, PT, R15, R6, PT ;  /* 0x000000060f00720c */ /* 0x000fe20003f06270 */
[----:B------:R-:W-:-:S04]  /*1060*/  FFMA R5, R18, R18, R5 ;  /* 0x0000001212057223 */ /* 0x000fc80000000005 */
[----:B------:R-:W-:-:S04]  /*1070*/  FADD R17, R4, R5 ;  /* 0x0000000504117221 */ /* 0x000fc80000000000 */
[----:B------:R-:W-:-:S04]  /*1080*/  FADD R4, -R4, R17 ;  /* 0x0000001104047221 */ /* 0x000fc80000000100 */
[----:B------:R-:W-:Y:S01]  /*1090*/  FADD R16, -R5, R4 ;  /* 0x0000000405107221 */ /* 0x000fe20000000100 */
[----:B------:R-:W-:Y:S06]  /*10a0*/  @!P0 BRA `(.L_x_3) ;  /* 0xfffffff0005c8947 */ /* 0x000fec000383ffff */
.L_x_2:
[----:B------:R-:W0:Y:S01]  /*10b0*/  LDC.64 R4, c[0x0][0x390] ;  /* 0x0000e400ff047b82 */ /* 0x000e220000000a00 */
[C---:B------:R-:W-:Y:S01]  /*10c0*/  IADD3 R22, PT, PT, R14.reuse, -0xf, RZ ;  /* 0xfffffff10e167810 */ /* 0x040fe20007ffe0ff */
[----:B------:R-:W-:Y:S01]  /*10d0*/  IMAD R7, R11, R14, RZ ;  /* 0x0000000e0b077224 */ /* 0x000fe200078e02ff */
[----:B------:R-:W-:Y:S02]  /*10e0*/  IADD3 R20, PT, PT, R14, -0x7, RZ ;  /* 0xfffffff90e147810 */ /* 0x000fe40007ffe0ff */
[----:B------:R-:W-:Y:S01]  /*10f0*/  ISETP.GE.AND P0, PT, R15, R22, PT ;  /* 0x000000160f00720c */ /* 0x000fe20003f06270 */
[----:B0-----:R-:W-:-:S12]  /*1100*/  IMAD.WIDE R4, R7, 0x4, R4 ;  /* 0x0000000407047825 */ /* 0x001fd800078e0204 */
[----:B------:R-:W-:Y:S05]  /*1110*/  @P0 BRA `(.L_x_4) ;  /* 0x0000000400d40947 */ /* 0x000fea0003800000 */
.L_x_5:
[----:B------:R-:W-:-:S04]  /*1120*/  IMAD.WIDE.U32 R18, R15, 0x4, R2 ;  /* 0x000000040f127825 */ /* 0x000fc800078e0002 */
[----:B------:R-:W-:Y:S01]  /*1130*/  IMAD.WIDE.U32 R6, R15, 0x4, R4 ;  /* 0x000000040f067825 */ /* 0x000fe200078e0004 */
[----:B------:R-:W2:Y:S04]  /*1140*/  LDG.E R47, desc[UR6][R18.64] ;  /* 0x00000006122f7981 */ /* 0x000ea8000c1e1900 */
[----:B------:R-:W2:Y:S04]  /*1150*/  LDG.E R50, desc[UR6][R6.64] ;  /* 0x0000000606327981 */ /* 0x000ea8000c1e1900 */
[----:B------:R-:W3:Y:S04]  /*1160*/  LDG.E R48, desc[UR6][R18.64+0x4] ;  /* 0x0000040612307981 */ /* 0x000ee8000c1e1900 */
[----:B------:R-:W3:Y:S04]  /*1170*/  LDG.E R45, desc[UR6][R6.64+0x4] ;  /* 0x00000406062d7981 */ /* 0x000ee8000c1e1900 */
[----:B------:R-:W4:Y:S04]  /*1180*/  LDG.E R46, desc[UR6][R18.64+0x8] ;  /* 0x00000806122e7981 */ /* 0x000f28000c1e1900 */
        /* <DEDUP_REMOVED lines=26> */
[----:B------:R-:W2:Y:S04]  /*1330*/  LDG.E R50, desc[UR6][R18.64+0x38] ;  /* 0x0000380612327981 */ /* 0x000ea8000c1e1900 */
[----:B------:R0:W2:Y:S01]  /*1340*/  LDG.E R47, desc[UR6][R6.64+0x38] ;  /* 0x00003806062f7981 */ /* 0x0000a2000c1e1900 */
[----:B------:R-:W-:-:S04]  /*1350*/  FFMA R16, R51, R51, -R16 ;  /* 0x0000003333107223 */ /* 0x000fc80000000810 */
[----:B------:R-:W-:-:S04]  /*1360*/  FADD R51, R16, R17 ;  /* 0x0000001110337221 */ /* 0x000fc80000000000 */
[----:B------:R-:W-:Y:S01]  /*1370*/  FADD R17, -R51, R17 ;  /* 0x0000001133117221 */ /* 0x000fe20000000100 */
        /* <DEDUP_REMOVED lines=8> */
[----:B0-----:R-:W-:-:S04]  /*1400*/  FADD R7, R48, R43 ;  /* 0x0000002b30077221 */ /* 0x001fc80000000000 */
        /* <DEDUP_REMOVED lines=55> */
[----:B------:R-:W-:-:S04]  /*1780*/  FADD R7, R7, -R16 ;  /* 0x8000001007077221 */ /* 0x000fc80000000000 */
[----:B------:R-:W-:Y:S01]  /*1790*/  FADD R6, R6, R7 ;  /* 0x0000000706067221 */ /* 0x000fe20000000000 */
[----:B------:R-:W-:Y:S01]  /*17a0*/  IADD3 R15, PT, PT, R15, 0x10, RZ ;  /* 0x000000100f0f7810 */ /* 0x000fe20007ffe0ff */
[----:B------:R-:W-:-:S03]  /*17b0*/  FADD R49, R49, -R52 ;  /* 0x8000003431317221 */ /* 0x000fc60000000000 */
[----:B------:R-:W-:Y:S01]  /*17c0*/  ISETP.GE.AND P0, PT, R15, R22, PT ;  /* 0x000000160f00720c */ /* 0x000fe20003f06270 */
[----:B--2---:R-:W-:-:S04]  /*17d0*/  FADD R47, R50, -R47 ;  /* 0x8000002f322f7221 */ /* 0x004fc80000000000 */
[----:B------:R-:W-:-:S04]  /*17e0*/  FFMA R47, R47, R47, R6 ;  /* 0x0000002f2f2f7223 */ /* 0x000fc80000000006 */
[----:B------:R-:W-:-:S04]  /*17f0*/  FADD R6, R16, R47 ;  /* 0x0000002f10067221 */ /* 0x000fc80000000000 */
[----:B------:R-:W-:-:S04]  /*1800*/  FADD R16, R16, -R6 ;  /* 0x8000000610107221 */ /* 0x000fc80000000000 */
[----:B------:R-:W-:-:S04]  /*1810*/  FADD R16, R47, R16 ;  /* 0x000000102f107221 */ /* 0x000fc80000000000 */
[----:B------:R-:W-:-:S04]  /*1820*/  FFMA R49, R49, R49, R16 ;  /* 0x0000003131317223 */ /* 0x000fc80000000010 */
[----:B------:R-:W-:-:S04]  /*1830*/  FADD R17, R6, R49 ;  /* 0x0000003106117221 */ /* 0x000fc80000000000 */
[----:B------:R-:W-:-:S04]  /*1840*/  FADD R6, -R6, R17 ;  /* 0x0000001106067221 */ /* 0x000fc80000000100 */
[----:B------:R-:W-:Y:S01]  /*1850*/  FADD R16, -R49, R6 ;  /* 0x0000000631107221 */ /* 0x000fe20000000100 */
[----:B------:R-:W-:Y:S06]  /*1860*/  @!P0 BRA `(.L_x_5) ;  /* 0xfffffff8002c8947 */ /* 0x000fec000383ffff */
.L_x_4:
[----:B------:R-:W-:Y:S02]  /*1870*/  ISETP.GE.AND P0, PT, R15, R20, PT ;  /* 0x000000140f00720c */ /* 0x000fe40003f06270 */
[----:B------:R-:W-:-:S11]  /*1880*/  IADD3 R26, PT, PT, R14, -0x3, RZ ;  /* 0xfffffffd0e1a7810 */ /* 0x000fd60007ffe0ff */
[----:B------:R-:W-:Y:S05]  /*1890*/  @P0 BRA `(.L_x_6) ;  /* 0x0000000000f40947 */ /* 0x000fea0003800000 */
.L_x_7:
[----:B------:R-:W-:-:S04]  /*18a0*/  IMAD.WIDE.U32 R18, R15, 0x4, R2 ;  /* 0x000000040f127825 */ /* 0x000fc800078e0002 */
[C---:B------:R-:W-:Y:S01]  /*18b0*/  IMAD.WIDE.U32 R6, R15.reuse, 0x4, R4 ;  /* 0x000000040f067825 */ /* 0x040fe200078e0004 */
        /* <DEDUP_REMOVED lines=15> */
[----:B------:R0:W5:Y:S01]  /*19b0*/  LDG.E R30, desc[UR6][R6.64+0x1c] ;  /* 0x00001c06061e7981 */ /* 0x000162000c1e1900 */
[----:B------:R-:W-:-:S04]  /*19c0*/  IADD3 R15, PT, PT, R15, 0x8, RZ ;  /* 0x000000080f0f7810 */ /* 0x000fc80007ffe0ff */
[----:B------:R-:W-:Y:S01]  /*19d0*/  ISETP.GE.AND P0, PT, R15, R20, PT ;  /* 0x000000140f00720c */ /* 0x000fe20003f06270 */
[----:B--2---:R-:W-:-:S04]  /*19e0*/  FADD R29, R29, -R32 ;  /* 0x800000201d1d7221 */ /* 0x004fc80000000000 */
[----:B------:R-:W-:-:S04]  /*19f0*/  FFMA R16, R29, R29, -R16 ;  /* 0x0000001d1d107223 */ /* 0x000fc80000000810 */
[----:B------:R-:W-:Y:S01]  /*1a00*/  FADD R32, R16, R17 ;  /* 0x0000001110207221 */ /* 0x000fe20000000000 */
[----:B---3--:R-:W-:-:S03]  /*1a10*/  FADD R31, R31, -R34 ;  /* 0x800000221f1f7221 */ /* 0x008fc60000000000 */
[----:B------:R-:W-:-:S04]  /*1a20*/  FADD R17, -R32, R17 ;  /* 0x0000001120117221 */ /* 0x000fc80000000100 */
[----:B------:R-:W-:Y:S01]  /*1a30*/  FADD R16, R16, R17 ;  /* 0x0000001110107221 */ /* 0x000fe20000000000 */
[----:B----4-:R-:W-:-:S03]  /*1a40*/  FADD R33, R33, -R36 ;  /* 0x8000002421217221 */ /* 0x010fc60000000000 */
[----:B------:R-:W-:-:S04]  /*1a50*/  FFMA R31, R31, R31, R16 ;  /* 0x0000001f1f1f7223 */ /* 0x000fc80000000010 */
[----:B------:R-:W-:Y:S01]  /*1a60*/  FADD R17, R32, R31 ;  /* 0x0000001f20117221 */ /* 0x000fe20000000000 */
[----:B-----5:R-:W-:-:S03]  /*1a70*/  FADD R35, R35, -R38 ;  /* 0x8000002623237221 */ /* 0x020fc60000000000 */
[----:B------:R-:W-:-:S04]  /*1a80*/  FADD R32, R32, -R17 ;  /* 0x8000001120207221 */ /* 0x000fc80000000000 */
[----:B------:R-:W-:Y:S01]  /*1a90*/  FADD R32, R31, R32 ;  /* 0x000000201f207221 */ /* 0x000fe20000000000 */
[----:B------:R-:W-:-:S03]  /*1aa0*/  FADD R27, R28, -R27 ;  /* 0x8000001b1c1b7221 */ /* 0x000fc60000000000 */
[----:B------:R-:W-:-:S04]  /*1ab0*/  FFMA R32, R33, R33, R32 ;  /* 0x0000002121207223 */ /* 0x000fc80000000020 */
[----:B0-----:R-:W-:Y:S01]  /*1ac0*/  FADD R6, R17, R32 ;  /* 0x0000002011067221 */ /* 0x001fe20000000000 */
[----:B------:R-:W-:-:S03]  /*1ad0*/  FADD R24, R25, -R24 ;  /* 0x8000001819187221 */ /* 0x000fc60000000000 */
[----:B------:R-:W-:-:S04]  /*1ae0*/  FADD R17, R17, -R6 ;  /* 0x8000000611117221 */ /* 0x000fc80000000000 */
[----:B------:R-:W-:Y:S01]  /*1af0*/  FADD R32, R32, R17 ;  /* 0x0000001120207221 */ /* 0x000fe20000000000 */
[----:B------:R-:W-:-:S03]  /*1b00*/  FADD R21, R22, -R21 ;  /* 0x8000001516157221 */ /* 0x000fc60000000000 */
[----:B------:R-:W-:-:S04]  /*1b10*/  FFMA R35, R35, R35, R32 ;  /* 0x0000002323237223 */ /* 0x000fc80000000020 */
[----:B------:R-:W-:Y:S01]  /*1b20*/  FADD R7, R6, R35 ;  /* 0x0000002306077221 */ /* 0x000fe20000000000 */
[----:B------:R-:W-:-:S03]  /*1b30*/  FADD R23, R23, -R30 ;  /* 0x8000001e17177221 */ /* 0x000fc60000000000 */
        /* <DEDUP_REMOVED lines=19> */
.L_x_6:
[----:B------:R-:W-:Y:S02]  /*1c70*/  ISETP.GE.AND P0, PT, R15, R26, PT ;  /* 0x0000001a0f00720c */ /* 0x000fe40003f06270 */
[----:B------:R-:W-:Y:S02]  /*1c80*/  MOV R21, R0 ;  /* 0x0000000000157202 */ /* 0x000fe40000000f00 */
[----:B------:R-:W-:Y:S02]  /*1c90*/  MOV R22, R13 ;  /* 0x0000000d00167202 */ /* 0x000fe40000000f00 */
[----:B------:R-:W-:Y:S02]  /*1ca0*/  MOV R23, R8 ;  /* 0x0000000800177202 */ /* 0x000fe40000000f00 */
[----:B------:R-:W-:Y:S02]  /*1cb0*/  MOV R24, R9 ;  /* 0x0000000900187202 */ /* 0x000fe40000000f00 */
[----:B------:R-:W-:-:S02]  /*1cc0*/  MOV R25, R10 ;  /* 0x0000000a00197202 */ /* 0x000fc40000000f00 */
[----:B------:R-:W-:Y:S01]  /*1cd0*/  MOV R20, R12 ;  /* 0x0000000c00147202 */ /* 0x000fe20000000f00 */
[----:B------:R-:W-:Y:S06]  /*1ce0*/  @P0 BRA `(.L_x_8) ;  /* 0x0000000c00780947 */ /* 0x000fec0003800000 */
[----:B------:R-:W-:Y:S02]  /*1cf0*/  VIADDMNMX R13, R15, 0x4, R26, !PT ;  /* 0x000000040f0d7846 */ /* 0x000fe4000780011a */
[----:B------:R-:W-:-:S04]  /*1d00*/  LOP3.LUT R0, RZ, R15, RZ, 0x33, !PT ;  /* 0x0000000fff007212 */ /* 0x000fc800078e33ff */
[----:B------:R-:W-:-:S04]  /*1d10*/  IADD3 R13, PT, PT, R13, R0, RZ ;  /* 0x000000000d0d7210 */ /* 0x000fc80007ffe0ff */
[C---:B------:R-:W-:Y:S02]  /*1d20*/  ISETP.GE.U32.AND P0, PT, R13.reuse, 0xc, PT ;  /* 0x0000000c0d00780c */ /* 0x040fe40003f06070 */
[----:B------:R-:W-:-:S04]  /*1d30*/  LEA.HI R0, R13, 0x1, RZ, 0x1e ;  /* 0x000000010d007811 */ /* 0x000fc800078ff0ff */
[----:B------:R-:W-:-:S07]  /*1d40*/  LOP3.LUT P1, R50, R0, 0x3, RZ, 0xc0, !PT ;  /* 0x0000000300327812 */ /* 0x000fce000782c0ff */
[----:B------:R-:W-:Y:S06]  /*1d50*/  @!P0 BRA `(.L_x_9) ;  /* 0x0000000400e08947 */ /* 0x000fec0003800000 */
[----:B------:R-:W-:Y:S01]  /*1d60*/  LOP3.LUT R0, R0, 0x7ffffffc, RZ, 0xc0, !PT ;  /* 0x7ffffffc00007812 */ /* 0x000fe200078ec0ff */
[----:B------:R-:W-:-:S06]  /*1d70*/  UMOV UR4, URZ ;  /* 0x000000ff00047c82 */ /* 0x000fcc0008000000 */
.L_x_10:
        /* <DEDUP_REMOVED lines=30> */
[----:B------:R-:W-:-:S03]  /*1f60*/  FFMA R16, R45, R45, -R16 ;  /* 0x0000002d2d107223 */ /* 0x000fc60000000810 */
[----:B------:R-:W2:Y:S01]  /*1f70*/  LDG.E R45, desc[UR6][R6.64+0x30] ;  /* 0x00003006062d7981 */ /* 0x000ea2000c1e1900 */
[----:B---3--:R-:W-:-:S03]  /*1f80*/  FADD R46, R47, -R46 ;  /* 0x8000002e2f2e7221 */ /* 0x008fc60000000000 */
[----:B------:R-:W3:Y:S01]  /*1f90*/  LDG.E R47, desc[UR6][R6.64+0x34] ;  /* 0x00003406062f7981 */ /* 0x000ee2000c1e1900 */
[----:B----4-:R-:W-:-:S03]  /*1fa0*/  FADD R49, R49, -R48 ;  /* 0x8000003031317221 */ /* 0x010fc60000000000 */
[----:B------:R-:W3:Y:S01]  /*1fb0*/  LDG.E R48, desc[UR6][R18.64+0x34] ;  /* 0x0000340612307981 */ /* 0x000ee2000c1e1900 */
[----:B-----5:R-:W-:Y:S01]  /*1fc0*/  FADD R42, R42, -R43 ;  /* 0x8000002b2a2a7221 */ /* 0x020fe20000000000 */
[----:B------:R-:W-:Y:S02]  /*1fd0*/  FADD R43, R26, -R27 ;  /* 0x8000001b1a2b7221 */ /* 0x000fe40000000000 */
[----:B------:R-:W4:Y:S04]  /*1fe0*/  LDG.E R27, desc[UR6][R18.64+0x38] ;  /* 0x00003806121b7981 */ /* 0x000f28000c1e1900 */
[----:B------:R0:W4:Y:S01]  /*1ff0*/  LDG.E R26, desc[UR6][R6.64+0x38] ;  /* 0x00003806061a7981 */ /* 0x000122000c1e1900 */
[----:B------:R-:W-:-:S04]  /*2000*/  FADD R53, R16, R17 ;  /* 0x0000001110357221 */ /* 0x000fc80000000000 */
[----:B------:R-:W-:-:S04]  /*2010*/  FADD R17, -R53, R17 ;  /* 0x0000001135117221 */ /* 0x000fc80000000100 */
        /* <DEDUP_REMOVED lines=52> */
[----:B------:R-:W-:Y:S01]  /*2360*/  UIADD3 UR4, UPT, UPT, UR4, 0x4, URZ ;  /* 0x0000000404047890 */ /* 0x000fe2000fffe0ff */
[----:B------:R-:W-:-:S05]  /*2370*/  FADD R51, R51, -R52 ;  /* 0x8000003433337221 */ /* 0x000fca0000000000 */
[----:B------:R-:W-:Y:S02]  /*2380*/  ISETP.NE.AND P0, PT, R0, UR4, PT ;  /* 0x0000000400007c0c */ /* 0x000fe4000bf05270 */
[----:B------:R-:W-:Y:S01]  /*2390*/  IADD3 R15, PT, PT, R15, 0x10, RZ ;  /* 0x000000100f0f7810 */ /* 0x000fe20007ffe0ff */
[----:B--2---:R-:W-:-:S04]  /*23a0*/  FADD R44, R44, -R45 ;  /* 0x8000002d2c2c7221 */ /* 0x004fc80000000000 */
[----:B------:R-:W-:-:S04]  /*23b0*/  FFMA R17, R44, R44, R17 ;  /* 0x0000002c2c117223 */ /* 0x000fc80000000011 */
[----:B------:R-:W-:-:S04]  /*23c0*/  FADD R7, R6, R17 ;  /* 0x0000001106077221 */ /* 0x000fc80000000000 */
[----:B------:R-:W-:Y:S01]  /*23d0*/  FADD R6, R6, -R7 ;  /* 0x8000000706067221 */ /* 0x000fe20000000000 */
[----:B---3--:R-:W-:-:S03]  /*23e0*/  FADD R47, R48, -R47 ;  /* 0x8000002f302f7221 */ /* 0x008fc60000000000 */
[----:B------:R-:W-:-:S04]  /*23f0*/  FADD R6, R17, R6 ;  /* 0x0000000611067221 */ /* 0x000fc80000000000 */
[----:B------:R-:W-:-:S04]  /*2400*/  FFMA R6, R47, R47, R6 ;  /* 0x0000002f2f067223 */ /* 0x000fc80000000006 */
[----:B------:R-:W-:-:S04]  /*2410*/  FADD R16, R7, R6 ;  /* 0x0000000607107221 */ /* 0x000fc80000000000 */
[----:B------:R-:W-:-:S04]  /*2420*/  FADD R7, R7, -R16 ;  /* 0x8000001007077221 */ /* 0x000fc80000000000 */
[----:B------:R-:W-:Y:S01]  /*2430*/  FADD R7, R6, R7 ;  /* 0x0000000706077221 */ /* 0x000fe20000000000 */
[----:B----4-:R-:W-:-:S04]  /*2440*/  FADD R26, R27, -R26 ;  /* 0x8000001a1b1a7221 */ /* 0x010fc80000000000 */
        /* <DEDUP_REMOVED lines=8> */
[----:B------:R-:W-:Y:S06]  /*24d0*/  @P0 BRA `(.L_x_10) ;  /* 0xfffffff800280947 */ /* 0x000fec000383ffff */
.L_x_9:
[----:B------:R-:W-:Y:S05]  /*24e0*/  @!P1 BRA `(.L_x_8) ;  /* 0x0000000400789947 */ /* 0x000fea0003800000 */
[----:B------:R-:W-:Y:S02]  /*24f0*/  ISETP.NE.AND P1, PT, R50, 0x1, PT ;  /* 0x000000013200780c */ /* 0x000fe40003f25270 */
[----:B------:R-:W-:-:S11]  /*2500*/  LOP3.LUT P0, RZ, R13, 0x4, RZ, 0xc0, !PT ;  /* 0x000000040dff7812 */ /* 0x000fd6000780c0ff */
[----:B------:R-:W-:Y:S05]  /*2510*/  @!P1 BRA `(.L_x_11) ;  /* 0x0000000000ec9947 */ /* 0x000fea0003800000 */
        /* <DEDUP_REMOVED lines=18> */
[----:B------:R-:W-:Y:S01]  /*2640*/  IADD3 R15, PT, PT, R15, 0x8, RZ ;  /* 0x000000080f0f7810 */ /* 0x000fe20007ffe0ff */
[----:B--2---:R-:W-:-:S04]  /*2650*/  FADD R35, R34, -R35 ;  /* 0x8000002322237221 */ /* 0x004fc80000000000 */
[----:B------:R-:W-:-:S04]  /*2660*/  FFMA R16, R35, R35, -R16 ;  /* 0x0000002323107223 */ /* 0x000fc80000000810 */
[----:B------:R-:W-:Y:S01]  /*2670*/  FADD R34, R17, R16 ;  /* 0x0000001011227221 */ /* 0x000fe20000000000 */
[----:B---3--:R-:W-:-:S03]  /*2680*/  FADD R36, R36, -R37 ;  /* 0x8000002524247221 */ /* 0x008fc60000000000 */
[----:B------:R-:W-:-:S04]  /*2690*/  FADD R17, R17, -R34 ;  /* 0x8000002211117221 */ /* 0x000fc80000000000 */
        /* <DEDUP_REMOVED lines=34> */
[----:B------:R-:W-:-:S07]  /*28c0*/  FADD R16, -R7, R6 ;  /* 0x0000000607107221 */ /* 0x000fce0000000100 */
.L_x_11:
[----:B------:R-:W-:Y:S05]  /*28d0*/  @P0 BRA `(.L_x_8) ;  /* 0x00000000007c0947 */ /* 0x000fea0003800000 */
        /* <DEDUP_REMOVED lines=9> */
[----:B------:R-:W5:Y:S01]  /*2970*/  LDG.E R31, desc[UR6][R18.64+0xc] ;  /* 0x00000c06121f7981 */ /* 0x000f62000c1e1900 */
        /* <DEDUP_REMOVED lines=21> */
.L_x_8:
[----:B------:R-:W-:-:S13]  /*2ad0*/  ISETP.GE.AND P0, PT, R15, R14, PT ;  /* 0x0000000e0f00720c */ /* 0x000fda0003f06270 */
[----:B------:R-:W-:Y:S05]  /*2ae0*/  @P0 BRA `(.L_x_12) ;  /* 0x0000000800180947 */ /* 0x000fea0003800000 */
[CC--:B------:R-:W-:Y:S02]  /*2af0*/  IADD3 R0, PT, PT, -R15.reuse, R14.reuse, RZ ;  /* 0x0000000e0f007210 */ /* 0x0c0fe40007ffe1ff */
[----:B------:R-:W-:Y:S02]  /*2b00*/  IADD3 R14, PT, PT, R15, -R14, RZ ;  /* 0x8000000e0f0e7210 */ /* 0x000fe40007ffe0ff */
[----:B------:R-:W-:Y:S02]  /*2b10*/  LOP3.LUT R40, R0, 0x7, RZ, 0xc0, !PT ;  /* 0x0000000700287812 */ /* 0x000fe400078ec0ff */
[----:B------:R-:W-:Y:S02]  /*2b20*/  ISETP.GT.U32.AND P0, PT, R14, -0x8, PT ;  /* 0xfffffff80e00780c */ /* 0x000fe40003f04070 */
[----:B------:R-:W-:-:S11]  /*2b30*/  ISETP.NE.AND P1, PT, R40, RZ, PT ;  /* 0x000000ff2800720c */ /* 0x000fd60003f25270 */
[----:B------:R-:W-:Y:S05]  /*2b40*/  @P0 BRA `(.L_x_13) ;  /* 0x0000000400000947 */ /* 0x000fea0003800000 */
[----:B------:R-:W-:Y:S01]  /*2b50*/  LOP3.LUT R41, R0, 0xfffffff8, RZ, 0xc0, !PT ;  /* 0xfffffff800297812 */ /* 0x000fe200078ec0ff */
[----:B------:R-:W-:-:S06]  /*2b60*/  UMOV UR4, URZ ;  /* 0x000000ff00047c82 */ /* 0x000fcc0008000000 */
.L_x_14:
        /* <DEDUP_REMOVED lines=18> */
[----:B------:R-:W-:Y:S01]  /*2c90*/  UIADD3 UR4, UPT, UPT, UR4, 0x8, URZ ;  /* 0x0000000804047890 */ /* 0x000fe2000fffe0ff */
[----:B------:R-:W-:-:S05]  /*2ca0*/  IADD3 R15, PT, PT, R15, 0x8, RZ ;  /* 0x000000080f0f7810 */ /* 0x000fca0007ffe0ff */
[----:B------:R-:W-:Y:S01]  /*2cb0*/  ISETP.NE.AND P0, PT, R41, UR4, PT ;  /* 0x0000000429007c0c */ /* 0x000fe2000bf05270 */
        /* <DEDUP_REMOVED lines=41> */
.L_x_13:
[----:B------:R-:W-:Y:S05]  /*2f50*/  @!P1 BRA `(.L_x_12) ;  /* 0x0000000000fc9947 */ /* 0x000fea0003800000 */
[----:B------:R-:W-:Y:S02]  /*2f60*/  ISETP.GE.U32.AND P0, PT, R40, 0x4, PT ;  /* 0x000000042800780c */ /* 0x000fe40003f06070 */
[----:B------:R-:W-:-:S04]  /*2f70*/  LOP3.LUT R32, R0, 0x3, RZ, 0xc0, !PT ;  /* 0x0000000300207812 */ /* 0x000fc800078ec0ff */
[----:B------:R-:W-:-:S07]  /*2f80*/  ISETP.NE.AND P1, PT, R32, RZ, PT ;  /* 0x000000ff2000720c */ /* 0x000fce0003f25270 */
[----:B------:R-:W-:Y:S06]  /*2f90*/  @!P0 BRA `(.L_x_15) ;  /* 0x00000000007c8947 */ /* 0x000fec0003800000 */
        /* <DEDUP_REMOVED lines=31> */
.L_x_15:
[----:B------:R-:W-:Y:S05]  /*3190*/  @!P1 BRA `(.L_x_12) ;  /* 0x00000000006c9947 */ /* 0x000fea0003800000 */
[----:B------:R-:W-:-:S13]  /*31a0*/  ISETP.NE.AND P0, PT, R32, 0x1, PT ;  /* 0x000000012000780c */ /* 0x000fda0003f05270 */
[----:B------:R-:W-:-:S04]  /*31b0*/  @P0 IMAD.WIDE.U32 R18, R15, 0x4, R2 ;  /* 0x000000040f120825 */ /* 0x000fc800078e0002 */
[----:B------:R-:W-:Y:S01]  /*31c0*/  @P0 IMAD.WIDE.U32 R26, R15, 0x4, R4 ;  /* 0x000000040f1a0825 */ /* 0x000fe200078e0004 */
[----:B------:R-:W2:Y:S04]  /*31d0*/  @P0 LDG.E R13, desc[UR6][R18.64] ;  /* 0x00000006120d0981 */ /* 0x000ea8000c1e1900 */
[----:B------:R-:W2:Y:S01]  /*31e0*/  @P0 LDG.E R14, desc[UR6][R26.64] ;  /* 0x000000061a0e0981 */ /* 0x000ea2000c1e1900 */
[----:B------:R-:W-:-:S03]  /*31f0*/  LOP3.LUT R0, R0, 0x1, RZ, 0xc0, !PT ;  /* 0x0000000100007812 */ /* 0x000fc600078ec0ff */
[----:B------:R-:W3:Y:S01]  /*3200*/  @P0 LDG.E R28, desc[UR6][R18.64+0x4] ;  /* 0x00000406121c0981 */ /* 0x000ee2000c1e1900 */
[----:B------:R-:W-:-:S03]  /*3210*/  ISETP.NE.U32.AND P1, PT, R0, 0x1, PT ;  /* 0x000000010000780c */ /* 0x000fc60003f25070 */
[----:B------:R-:W3:Y:S01]  /*3220*/  @P0 LDG.E R29, desc[UR6][R26.64+0x4] ;  /* 0x000004061a1d0981 */ /* 0x000ee2000c1e1900 */
[----:B------:R-:W-:-:S09]  /*3230*/  @P0 IADD3 R15, PT, PT, R15, 0x2, RZ ;  /* 0x000000020f0f0810 */ /* 0x000fd20007ffe0ff */
[----:B------:R-:W-:-:S04]  /*3240*/  @!P1 IMAD.WIDE.U32 R6, R15, 0x4, R2 ;  /* 0x000000040f069825 */ /* 0x000fc800078e0002 */
[----:B------:R-:W-:Y:S02]  /*3250*/  @!P1 IMAD.WIDE.U32 R4, R15, 0x4, R4 ;  /* 0x000000040f049825 */ /* 0x000fe400078e0004 */
[----:B------:R-:W4:Y:S04]  /*3260*/  @!P1 LDG.E R6, desc[UR6][R6.64] ;  /* 0x0000000606069981 */ /* 0x000f28000c1e1900 */
[----:B------:R-:W4:Y:S01]  /*3270*/  @!P1 LDG.E R5, desc[UR6][R4.64] ;  /* 0x0000000604059981 */ /* 0x000f22000c1e1900 */
[----:B--2---:R-:W-:-:S04]  /*3280*/  @P0 FADD R13, R13, -R14 ;  /* 0x8000000e0d0d0221 */ /* 0x004fc80000000000 */
[----:B------:R-:W-:-:S04]  /*3290*/  @P0 FFMA R0, R13, R13, -R16 ;  /* 0x0000000d0d000223 */ /* 0x000fc80000000810 */
[----:B------:R-:W-:-:S04]  /*32a0*/  @P0 FADD R14, R17, R0 ;  /* 0x00000000110e0221 */ /* 0x000fc80000000000 */
[----:B------:R-:W-:Y:S01]  /*32b0*/  @P0 FADD R13, R17, -R14 ;  /* 0x8000000e110d0221 */ /* 0x000fe20000000000 */
[----:B---3--:R-:W-:-:S03]  /*32c0*/  @P0 FADD R28, R28, -R29 ;  /* 0x8000001d1c1c0221 */ /* 0x008fc60000000000 */
[----:B------:R-:W-:-:S04]  /*32d0*/  @P0 FADD R13, R0, R13 ;  /* 0x0000000d000d0221 */ /* 0x000fc80000000000 */
[----:B------:R-:W-:-:S04]  /*32e0*/  @P0 FFMA R13, R28, R28, R13 ;  /* 0x0000001c1c0d0223 */ /* 0x000fc8000000000d */
[----:B------:R-:W-:-:S04]  /*32f0*/  @P0 FADD R17, R14, R13 ;  /* 0x0000000d0e110221 */ /* 0x000fc80000000000 */
[----:B------:R-:W-:Y:S01]  /*3300*/  @P0 FADD R0, -R14, R17 ;  /* 0x000000110e000221 */ /* 0x000fe20000000100 */
[----:B----4-:R-:W-:-:S03]  /*3310*/  @!P1 FADD R7, R6, -R5 ;  /* 0x8000000506079221 */ /* 0x010fc60000000000 */
[----:B------:R-:W-:-:S04]  /*3320*/  @P0 FADD R16, -R13, R0 ;  /* 0x000000000d100221 */ /* 0x000fc80000000100 */
[----:B------:R-:W-:-:S04]  /*3330*/  @!P1 FFMA R16, R7, R7, -R16 ;  /* 0x0000000707109223 */ /* 0x000fc80000000810 */
[----:B------:R-:W-:-:S07]  /*3340*/  @!P1 FADD R17, R17, R16 ;  /* 0x0000001011119221 */ /* 0x000fce0000000000 */
.L_x_12:
[----:B------:R-:W-:Y:S02]  /*3350*/  FSETP.GEU.AND P0, PT, R17, R10, PT ;  /* 0x0000000a1100720b */ /* 0x000fe40003f0e000 */
[----:B------:R-:W-:Y:S02]  /*3360*/  MOV R13, R12 ;  /* 0x0000000c000d7202 */ /* 0x000fe40000000f00 */
[----:B------:R-:W-:Y:S02]  /*3370*/  MOV R0, R8 ;  /* 0x0000000800007202 */ /* 0x000fe40000000f00 */
[----:B------:R-:W-:Y:S02]  /*3380*/  MOV R12, R10 ;  /* 0x0000000a000c7202 */ /* 0x000fe40000000f00 */
[----:B------:R-:W-:Y:S02]  /*3390*/  MOV R8, R9 ;  /* 0x0000000900087202 */ /* 0x000fe40000000f00 */
[----:B------:R-:W-:-:S02]  /*33a0*/  MOV R10, R17 ;  /* 0x00000011000a7202 */ /* 0x000fc40000000f00 */
[----:B------:R-:W-:Y:S01]  /*33b0*/  MOV R9, R11 ;  /* 0x0000000b00097202 */ /* 0x000fe20000000f00 */
[----:B------:R-:W-:Y:S06]  /*33c0*/  @!P0 BRA `(.L_x_16) ;  /* 0x0000000000548947 */ /* 0x000fec0003800000 */
[-C--:B------:R-:W-:Y:S02]  /*33d0*/  FSETP.GEU.AND P0, PT, R17, R20.reuse, PT ;  /* 0x000000141100720b */ /* 0x080fe40003f0e000 */
        /* <DEDUP_REMOVED lines=13> */
[----:B------:R-:W-:Y:S02]  /*34b0*/  MOV R0, R21 ;  /* 0x0000001500007202 */ /* 0x000fe40000000f00 */
[----:B------:R-:W-:Y:S02]  /*34c0*/  @!P0 MOV R13, R17 ;  /* 0x00000011000d8202 */ /* 0x000fe40000000f00 */
[----:B------:R-:W-:Y:S02]  /*34d0*/  @!P0 MOV R12, R20 ;  /* 0x00000014000c8202 */ /* 0x000fe40000000f00 */
[----:B------:R-:W-:Y:S02]  /*34e0*/  @!P0 MOV R10, R25 ;  /* 0x00000019000a8202 */ /* 0x000fe40000000f00 */
[----:B------:R-:W-:Y:S02]  /*34f0*/  @!P0 MOV R8, R23 ;  /* 0x0000001700088202 */ /* 0x000fe40000000f00 */
[----:B------:R-:W-:-:S02]  /*3500*/  @!P0 MOV R9, R24 ;  /* 0x0000001800098202 */ /* 0x000fc40000000f00 */
[----:B------:R-:W-:-:S07]  /*3510*/  @!P0 MOV R0, R11 ;  /* 0x0000000b00008202 */ /* 0x000fce0000000f00 */
.L_x_16:
[----:B------:R-:W0:Y:S01]  /*3520*/  LDCU UR4, c[0x0][0x3bc] ;  /* 0x00007780ff0477ac */ /* 0x000e220008000800 */
[----:B------:R-:W-:-:S04]  /*3530*/  IADD3 R11, PT, PT, R11, 0x1, RZ ;  /* 0x000000010b0b7810 */ /* 0x000fc80007ffe0ff */
[----:B0-----:R-:W-:-:S13]  /*3540*/  ISETP.NE.AND P0, PT, R11, UR4, PT ;  /* 0x000000040b007c0c */ /* 0x001fda000bf05270 */
[----:B------:R-:W-:Y:S05]  /*3550*/  @P0 BRA `(.L_x_17) ;  /* 0xffffffcc00140947 */ /* 0x000fea000383ffff */
.L_x_1:
[----:B------:R-:W-:Y:S02]  /*3560*/  ISETP.NE.AND P0, PT, R9, -0x1, PT ;  /* 0xffffffff0900780c */ /* 0x000fe40003f05270 */
[----:B------:R-:W-:Y:S02]  /*3570*/  MOV R11, 0xffffffff ;  /* 0xffffffff000b7802 */ /* 0x000fe40000000f00 */
[----:B------:R-:W-:-:S09]  /*3580*/  MOV R10, 0x7f7fffff ;  /* 0x7f7fffff000a7802 */ /* 0x000fd20000000f00 */
[----:B------:R-:W-:Y:S05]  /*3590*/  @!P0 BRA `(.L_x_18) ;  /* 0x00000034002c8947 */ /* 0x000fea0003800000 */
[----:B------:R-:W0:Y:S02]  /*35a0*/  LDC.64 R4, c[0x0][0x3a0] ;  /* 0x0000e800ff047b82 */ /* 0x000e240000000a00 */
[----:B0-----:R-:W-:-:S06]  /*35b0*/  IMAD.WIDE R4, R9, 0x4, R4 ;  /* 0x0000000409047825 */ /* 0x001fcc00078e0204 */
[----:B------:R-:W2:Y:S02]  /*35c0*/  LDG.E R4, desc[UR6][R4.64] ;  /* 0x0000000604047981 */ /* 0x000ea4000c1e1900 */
[----:B--2---:R-:W-:-:S13]  /*35d0*/  ISETP.GE.AND P0, PT, R4, 0x1, PT ;  /* 0x000000010400780c */ /* 0x004fda0003f06270 */
[----:B------:R-:W-:Y:S05]  /*35e0*/  @!P0 BRA `(.L_x_18) ;  /* 0x0000003400188947 */ /* 0x000fea0003800000 */
[----:B------:R-:W0:Y:S01]  /*35f0*/  LDCU UR4, c[0x0][0x3b4] ;  /* 0x00007680ff0477ac */ /* 0x000e220008000800 */
[----:B------:R-:W-:Y:S02]  /*3600*/  MOV R11, 0xffffffff ;  /* 0xffffffff000b7802 */ /* 0x000fe40000000f00 */
[----:B------:R-:W-:Y:S01]  /*3610*/  MOV R10, 0x7f7fffff ;  /* 0x7f7fffff000a7802 */ /* 0x000fe20000000f00 */
[----:B0-----:R-:W-:-:S09]  /*3620*/  UISETP.GE.AND UP0, UPT, UR4, 0x1, UPT ;  /* 0x000000010400788c */ /* 0x001fd2000bf06270 */
[----:B------:R-:W-:Y:S05]  /*3630*/  BRA.U !UP0, `(.L_x_19) ;  /* 0x0000003108f87547 */ /* 0x000fea000b800000 */
[----:B------:R-:W-:Y:S01]  /*3640*/  HFMA2 R12, -RZ, RZ, 0, 0 ;  /* 0x00000000ff0c7431 */ /* 0x000fe200000001ff */
[----:B------:R-:W-:Y:S02]  /*3650*/  MOV R10, 0x7f7fffff ;  /* 0x7f7fffff000a7802 */ /* 0x000fe40000000f00 */
[----:B------:R-:W-:Y:S02]  /*3660*/  MOV R11, 0xffffffff ;  /* 0xffffffff000b7802 */ /* 0x000fe40000000f00 */
[----:B------:R-:W-:Y:S02]  /*3670*/  MOV R13, 0x7f7fffff ;  /* 0x7f7fffff000d7802 */ /* 0x000fe40000000f00 */
[----:B------:R-:W-:-:S07]  /*3680*/  MOV R14, 0x7f7fffff ;  /* 0x7f7fffff000e7802 */ /* 0x000fce0000000f00 */
.L_x_35:
[----:B------:R-:W0:Y:S02]  /*3690*/  LDC.64 R4, c[0x0][0x398] ;  /* 0x0000e600ff047b82 */ /* 0x000e240000000a00 */
[----:B0-----:R-:W-:-:S06]  /*36a0*/  IMAD.WIDE.U32 R4, R12, 0x4, R4 ;  /* 0x000000040c047825 */ /* 0x001fcc00078e0004 */
[----:B------:R-:W2:Y:S02]  /*36b0*/  LDG.E R4, desc[UR6][R4.64] ;  /* 0x0000000604047981 */ /* 0x000ea4000c1e1900 */
[----:B--2---:R-:W-:-:S13]  /*36c0*/  ISETP.NE.AND P0, PT, R4, R9, PT ;  /* 0x000000090400720c */ /* 0x004fda0003f05270 */
[----:B------:R-:W-:Y:S05]  /*36d0*/  @P0 BRA `(.L_x_20) ;  /* 0x0000003000c00947 */ /* 0x000fea0003800000 */
[----:B------:R-:W0:Y:S01]  /*36e0*/  LDCU UR4, c[0x0][0x3b8] ;  /* 0x00007700ff0477ac */ /* 0x000e220008000800 */
[----:B------:R-:W-:Y:S01]  /*36f0*/  HFMA2 R15, -RZ, RZ, 0, 0 ;  /* 0x00000000ff0f7431 */ /* 0x000fe200000001ff */
[----:B------:R-:W-:Y:S01]  /*3700*/  CS2R R16, SRZ ;  /* 0x0000000000107805 */ /* 0x000fe2000001ff00 */
[----:B0-----:R-:W-:-:S09]  /*3710*/  UISETP.GE.AND UP0, UPT, UR4, 0x20, UPT ;  /* 0x000000200400788c */ /* 0x001fd2000bf06270 */
[----:B------:R-:W-:Y:S05]  /*3720*/  BRA.U !UP0, `(.L_x_21) ;  /* 0x0000000d08b47547 */ /* 0x000fea000b800000 */
[----:B------:R-:W-:Y:S02]  /*3730*/  CS2R R16, SRZ ;  /* 0x0000000000107805 */ /* 0x000fe4000001ff00 */
[----:B------:R-:W-:Y:S01]  /*3740*/  MOV R15, RZ ;  /* 0x000000ff000f7202 */ /* 0x000fe20000000f00 */
[----:B------:R-:W0:Y:S06]  /*3750*/  LDCU UR5, c[0x0][0x3b8] ;  /* 0x00007700ff0577ac */ /* 0x000e2c0008000800 */
.L_x_22:
[----:B------:R-:W1:Y:S08]  /*3760*/  LDC R7, c[0x0][0x3b8] ;  /* 0x0000ee00ff077b82 */ /* 0x000e700000000800 */
[----:B------:R-:W2:Y:S01]  /*3770*/  LDC.64 R4, c[0x0][0x388] ;  /* 0x0000e200ff047b82 */ /* 0x000ea20000000a00 */
[----:B-1----:R-:W-:-:S04]  /*3780*/  IMAD R7, R12, R7, RZ ;  /* 0x000000070c077224 */ /* 0x002fc800078e02ff */
[----:B--2---:R-:W-:-:S04]  /*3790*/  IMAD.WIDE R4, R7, 0x4, R4 ;  /* 0x0000000407047825 */ /* 0x004fc800078e0204 */
        /* <DEDUP_REMOVED lines=95> */
[----:B-1----:R-:W-:-:S04]  /*3d90*/  FADD R6, R53, R24 ;  /* 0x0000001835067221 */ /* 0x002fc80000000000 */
        /* <DEDUP_REMOVED lines=121> */
[----:B------:R-:W-:Y:S01]  /*4530*/  FFMA R15, R15, R15, R4 ;  /* 0x0000000f0f0f7223 */ /* 0x000fe20000000004 */
[----:B0-----:R-:W-:-:S03]  /*4540*/  UIADD3 UR4, UPT, UPT, UR5, -0x1f, URZ ;  /* 0xffffffe105047890 */ /* 0x001fc6000fffe0ff */
[----:B------:R-:W-:Y:S01]  /*4550*/  FADD R4, R6, R15 ;  /* 0x0000000f06047221 */ /* 0x000fe20000000000 */
[----:B------:R-:W-:-:S03]  /*4560*/  IADD3 R17, PT, PT, R17, 0x20, RZ ;  /* 0x0000002011117810 */ /* 0x000fc60007ffe0ff */
[----:B------:R-:W-:Y:S01]  /*4570*/  FADD R6, R6, -R4 ;  /* 0x8000000406067221 */ /* 0x000fe20000000000 */
[----:B------:R-:W-:Y:S01]  /*4580*/  FADD R18, R49, -R18 ;  /* 0x8000001231127221 */ /* 0x000fe20000000000 */
[----:B------:R-:W-:Y:S02]  /*4590*/  ISETP.GE.AND P0, PT, R17, UR4, PT ;  /* 0x0000000411007c0c */ /* 0x000fe4000bf06270 */
[----:B------:R-:W-:-:S04]  /*45a0*/  FADD R15, R15, R6 ;  /* 0x000000060f0f7221 */ /* 0x000fc80000000000 */
[----:B------:R-:W-:-:S04]  /*45b0*/  FFMA R5, R18, R18, R15 ;  /* 0x0000001212057223 */ /* 0x000fc8000000000f */
[----:B------:R-:W-:-:S04]  /*45c0*/  FADD R15, R4, R5 ;  /* 0x00000005040f7221 */ /* 0x000fc80000000000 */
[----:B------:R-:W-:-:S04]  /*45d0*/  FADD R4, -R4, R15 ;  /* 0x0000000f04047221 */ /* 0x000fc80000000100 */
[----:B------:R-:W-:Y:S01]  /*45e0*/  FADD R16, -R5, R4 ;  /* 0x0000000405107221 */ /* 0x000fe20000000100 */
[----:B------:R-:W-:Y:S06]  /*45f0*/  @!P0 BRA `(.L_x_22) ;  /* 0xfffffff000588947 */ /* 0x000fec000383ffff */
.L_x_21:
[----:B------:R-:W0:Y:S08]  /*4600*/  LDC R20, c[0x0][0x3b8] ;  /* 0x0000ee00ff147b82 */ /* 0x000e300000000800 */
[----:B------:R-:W1:Y:S01]  /*4610*/  LDC.64 R4, c[0x0][0x388] ;  /* 0x0000e200ff047b82 */ /* 0x000e620000000a00 */
[----:B0-----:R-:W-:Y:S01]  /*4620*/  IADD3 R22, PT, PT, R20, -0xf, RZ ;  /* 0xfffffff114167810 */ /* 0x001fe20007ffe0ff */
[----:B------:R-:W-:Y:S01]  /*4630*/  IMAD R7, R12, R20, RZ ;  /* 0x000000140c077224 */ /* 0x000fe200078e02ff */
[----:B------:R-:W-:-:S02]  /*4640*/  IADD3 R24, PT, PT, R20, -0x7, RZ ;  /* 0xfffffff914187810 */ /* 0x000fc40007ffe0ff */
[----:B------:R-:W-:Y:S01]  /*4650*/  ISETP.GE.AND P0, PT, R17, R22, PT ;  /* 0x000000161100720c */ /* 0x000fe20003f06270 */
[----:B-1----:R-:W-:-:S12]  /*4660*/  IMAD.WIDE R4, R7, 0x4, R4 ;  /* 0x0000000407047825 */ /* 0x002fd800078e0204 */
[----:B------:R-:W-:Y:S05]  /*4670*/  @P0 BRA `(.L_x_23) ;  /* 0x0000000400d40947 */ /* 0x000fea0003800000 */
.L_x_24:
        /* <DEDUP_REMOVED lines=34> */
[----:B------:R-:W2:Y:S04]  /*48a0*/  LDG.E R47, desc[UR6][R18.64+0x38] ;  /* 0x00003806122f7981 */ /* 0x000ea8000c1e1900 */
[----:B------:R0:W2:Y:S01]  /*48b0*/  LDG.E R16, desc[UR6][R6.64+0x38] ;  /* 0x0000380606107981 */ /* 0x0000a2000c1e1900 */
        /* <DEDUP_REMOVED lines=68> */
[----:B------:R-:W-:-:S04]  /*4d00*/  IADD3 R17, PT, PT, R17, 0x10, RZ ;  /* 0x0000001011117810 */ /* 0x000fc80007ffe0ff */
[----:B------:R-:W-:Y:S01]  /*4d10*/  ISETP.GE.AND P0, PT, R17, R22, PT ;  /* 0x000000161100720c */ /* 0x000fe20003f06270 */
[----:B--2---:R-:W-:-:S04]  /*4d20*/  FADD R16, R47, -R16 ;  /* 0x800000102f107221 */ /* 0x004fc80000000000 */
[----:B------:R-:W-:-:S04]  /*4d30*/  FFMA R16, R16, R16, R21 ;  /* 0x0000001010107223 */ /* 0x000fc80000000015 */
[----:B------:R-:W-:-:S04]  /*4d40*/  FADD R6, R7, R16 ;  /* 0x0000001007067221 */ /* 0x000fc80000000000 */
[----:B------:R-:W-:Y:S01]  /*4d50*/  FADD R7, R7, -R6 ;  /* 0x8000000607077221 */ /* 0x000fe20000000000 */
[----:B------:R-:W-:-:S03]  /*4d60*/  FADD R49, R49, -R52 ;  /* 0x8000003431317221 */ /* 0x000fc60000000000 */
[----:B------:R-:W-:-:S04]  /*4d70*/  FADD R16, R16, R7 ;  /* 0x0000000710107221 */ /* 0x000fc80000000000 */
[----:B------:R-:W-:-:S04]  /*4d80*/  FFMA R49, R49, R49, R16 ;  /* 0x0000003131317223 */ /* 0x000fc80000000010 */
[----:B------:R-:W-:-:S04]  /*4d90*/  FADD R15, R6, R49 ;  /* 0x00000031060f7221 */ /* 0x000fc80000000000 */
[----:B------:R-:W-:-:S04]  /*4da0*/  FADD R6, -R6, R15 ;  /* 0x0000000f06067221 */ /* 0x000fc80000000100 */
[----:B------:R-:W-:Y:S01]  /*4db0*/  FADD R16, -R49, R6 ;  /* 0x0000000631107221 */ /* 0x000fe20000000100 */
[----:B------:R-:W-:Y:S06]  /*4dc0*/  @!P0 BRA `(.L_x_24) ;  /* 0xfffffff8002c8947 */ /* 0x000fec000383ffff */
.L_x_23:
[----:B------:R-:W-:Y:S02]  /*4dd0*/  ISETP.GE.AND P0, PT, R17, R24, PT ;  /* 0x000000181100720c */ /* 0x000fe40003f06270 */
[----:B------:R-:W-:-:S11]  /*4de0*/  IADD3 R26, PT, PT, R20, -0x3, RZ ;  /* 0xfffffffd141a7810 */ /* 0x000fd60007ffe0ff */
[----:B------:R-:W-:Y:S05]  /*4df0*/  @P0 BRA `(.L_x_25) ;  /* 0x0000000000f40947 */ /* 0x000fea0003800000 */
.L_x_26:
        /* <DEDUP_REMOVED lines=61> */
.L_x_25:
[----:B------:R-:W-:Y:S02]  /*51d0*/  ISETP.GE.AND P0, PT, R17, R26, PT ;  /* 0x0000001a1100720c */ /* 0x000fe40003f06270 */
[----:B------:R-:W-:Y:S02]  /*51e0*/  MOV R22, R14 ;  /* 0x0000000e00167202 */ /* 0x000fe40000000f00 */
[----:B------:R-:W-:Y:S02]  /*51f0*/  MOV R21, R11 ;  /* 0x0000000b00157202 */ /* 0x000fe40000000f00 */
[----:B------:R-:W-:Y:S02]  /*5200*/  MOV R24, R13 ;  /* 0x0000000d00187202 */ /* 0x000fe40000000f00 */
[----:B------:R-:W-:-:S05]  /*5210*/  MOV R23, R10 ;  /* 0x0000000a00177202 */ /* 0x000fca0000000f00 */
[----:B------:R-:W-:Y:S05]  /*5220*/  @P0 BRA `(.L_x_27) ;  /* 0x0000000c00780947 */ /* 0x000fea0003800000 */
        /* <DEDUP_REMOVED lines=9> */
.L_x_29:
        /* <DEDUP_REMOVED lines=30> */
[----:B------:R-:W2:Y:S01]  /*54a0*/  LDG.E R25, desc[UR6][R6.64+0x30] ;  /* 0x0000300606197981 */ /* 0x000ea2000c1e1900 */
[----:B------:R-:W-:Y:S01]  /*54b0*/  FFMA R16, R43, R43, -R16 ;  /* 0x0000002b2b107223 */ /* 0x000fe20000000810 */
[----:B---3--:R-:W-:Y:S02]  /*54c0*/  FADD R43, R44, -R45 ;  /* 0x8000002d2c2b7221 */ /* 0x008fe40000000000 */
[----:B------:R-:W3:Y:S04]  /*54d0*/  LDG.E R45, desc[UR6][R18.64+0x34] ;  /* 0x00003406122d7981 */ /* 0x000ee8000c1e1900 */
[----:B------:R-:W3:Y:S01]  /*54e0*/  LDG.E R44, desc[UR6][R6.64+0x34] ;  /* 0x00003406062c7981 */ /* 0x000ee2000c1e1900 */
[----:B----4-:R-:W-:Y:S01]  /*54f0*/  FADD R46, R49, -R46 ;  /* 0x8000002e312e7221 */ /* 0x010fe20000000000 */
[----:B-----5:R-:W-:-:S02]  /*5500*/  FADD R49, R47, -R48 ;  /* 0x800000302f317221 */ /* 0x020fc40000000000 */
        /* <DEDUP_REMOVED lines=81> */
.L_x_28:
        /* <DEDUP_REMOVED lines=63> */
.L_x_30:
        /* <DEDUP_REMOVED lines=32> */
.L_x_27:
        /* <DEDUP_REMOVED lines=10> */
.L_x_33:
        /* <DEDUP_REMOVED lines=62> */
.L_x_32:
        /* <DEDUP_REMOVED lines=36> */
.L_x_34:
        /* <DEDUP_REMOVED lines=28> */
.L_x_31:
[-C--:B------:R-:W-:Y:S02]  /*6890*/  FSETP.GEU.AND P0, PT, R15, R10.reuse, PT ;  /* 0x0000000a0f00720b */ /* 0x080fe40003f0e000 */
[----:B------:R-:W-:Y:S02]  /*68a0*/  MOV R14, R13 ;  /* 0x0000000d000e7202 */ /* 0x000fe40000000f00 */
[----:B------:R-:W-:Y:S02]  /*68b0*/  MOV R13, R10 ;  /* 0x0000000a000d7202 */ /* 0x000fe40000000f00 */
[----:B------:R-:W-:Y:S02]  /*68c0*/  MOV R11, R12 ;  /* 0x0000000c000b7202 */ /* 0x000fe40000000f00 */
[----:B------:R-:W-:-:S05]  /*68d0*/  MOV R10, R15 ;  /* 0x0000000f000a7202 */ /* 0x000fca0000000f00 */
[----:B------:R-:W-:Y:S05]  /*68e0*/  @!P0 BRA `(.L_x_20) ;  /* 0x00000000003c8947 */ /* 0x000fea0003800000 */
        /* <DEDUP_REMOVED lines=11> */
[----:B------:R-:W-:Y:S02]  /*69a0*/  @!P0 MOV R14, R15 ;  /* 0x0000000f000e8202 */ /* 0x000fe40000000f00 */
[----:B------:R-:W-:Y:S02]  /*69b0*/  @!P0 MOV R13, R24 ;  /* 0x00000018000d8202 */ /* 0x000fe40000000f00 */
[----:B------:R-:W-:Y:S02]  /*69c0*/  @!P0 MOV R10, R23 ;  /* 0x00000017000a8202 */ /* 0x000fe40000000f00 */
[----:B------:R-:W-:-:S07]  /*69d0*/  @!P0 MOV R11, R21 ;  /* 0x00000015000b8202 */ /* 0x000fce0000000f00 */
.L_x_20:
[----:B------:R-:W0:Y:S01]  /*69e0*/  LDCU UR4, c[0x0][0x3b4] ;  /* 0x00007680ff0477ac */ /* 0x000e220008000800 */
[----:B------:R-:W-:-:S04]  /*69f0*/  IADD3 R12, PT, PT, R12, 0x1, RZ ;  /* 0x000000010c0c7810 */ /* 0x000fc80007ffe0ff */
[----:B0-----:R-:W-:-:S13]  /*6a00*/  ISETP.NE.AND P0, PT, R12, UR4, PT ;  /* 0x000000040c007c0c */ /* 0x001fda000bf05270 */
[----:B------:R-:W-:Y:S05]  /*6a10*/  @P0 BRA `(.L_x_35) ;  /* 0xffffffcc001c0947 */ /* 0x000fea000383ffff */
.L_x_19:
[C---:B------:R-:W-:Y:S02]  /*6a20*/  FSETP.GEU.AND P0, PT, R10.reuse, 3.40282346638528859812e+38, PT ;  /* 0x7f7fffff0a00780b */ /* 0x040fe40003f0e000 */
[----:B------:R-:W-:Y:S02]  /*6a30*/  FMNMX R10, R10, 3.40282346638528859812e+38, PT ;  /* 0x7f7fffff0a0a7809 */ /* 0x000fe40003800000 */
[----:B------:R-:W-:-:S09]  /*6a40*/  SEL R11, R11, 0xffffffff, !P0 ;  /* 0xffffffff0b0b7807 */ /* 0x000fd20004000000 */
.L_x_18:
[----:B------:R-:W-:-:S13]  /*6a50*/  ISETP.NE.AND P0, PT, R8, -0x1, PT ;  /* 0xffffffff0800780c */ /* 0x000fda0003f05270 */
[----:B------:R-:W-:Y:S05]  /*6a60*/  @!P0 BRA `(.L_x_36) ;  /* 0x0000003000a88947 */ /* 0x000fea0003800000 */
[----:B------:R-:W0:Y:S01]  /*6a70*/  LDC.64 R4, c[0x0][0x3a0] ;  /* 0x0000e800ff047b82 */ /* 0x000e220000000a00 */
[----:B------:R-:W1:Y:S01]  /*6a80*/  LDCU UR4, c[0x0][0x3b4] ;  /* 0x00007680ff0477ac */ /* 0x000e620008000800 */
[----:B0-----:R-:W-:-:S06]  /*6a90*/  IMAD.WIDE R4, R8, 0x4, R4 ;  /* 0x0000000408047825 */ /* 0x001fcc00078e0204 */
[----:B------:R-:W1:Y:S02]  /*6aa0*/  LDG.E R4, desc[UR6][R4.64] ;  /* 0x0000000604047981 */ /* 0x000e64000c1e1900 */
[----:B-1----:R-:W-:-:S04]  /*6ab0*/  VIMNMX R6, PT, PT, R4, UR4, PT ;  /* 0x0000000404067c48 */ /* 0x002fc8000bfe0100 */
[----:B------:R-:W-:-:S13]  /*6ac0*/  ISETP.GE.AND P0, PT, R6, 0x1, PT ;  /* 0x000000010600780c */ /* 0x000fda0003f06270 */
[----:B------:R-:W-:Y:S05]  /*6ad0*/  @!P0 BRA `(.L_x_36) ;  /* 0x00000030008c8947 */ /* 0x000fea0003800000 */
[----:B------:R-:W-:-:S07]  /*6ae0*/  HFMA2 R12, -RZ, RZ, 0, 0 ;  /* 0x00000000ff0c7431 */ /* 0x000fce00000001ff */
.L_x_52:
[----:B------:R-:W0:Y:S02]  /*6af0*/  LDC.64 R4, c[0x0][0x398] ;  /* 0x0000e600ff047b82 */ /* 0x000e240000000a00 */
[----:B0-----:R-:W-:-:S06]  /*6b00*/  IMAD.WIDE.U32 R4, R12, 0x4, R4 ;  /* 0x000000040c047825 */ /* 0x001fcc00078e0004 */
[----:B------:R-:W2:Y:S02]  /*6b10*/  LDG.E R5, desc[UR6][R4.64] ;  /* 0x0000000604057981 */ /* 0x000ea4000c1e1900 */
[----:B--2---:R-:W-:-:S13]  /*6b20*/  ISETP.NE.AND P0, PT, R5, R8, PT ;  /* 0x000000080500720c */ /* 0x004fda0003f05270 */
[----:B------:R-:W-:Y:S05]  /*6b30*/  @P0 BRA `(.L_x_37) ;  /* 0x0000003000640947 */ /* 0x000fea0003800000 */
[----:B------:R-:W0:Y:S01]  /*6b40*/  LDC R13, c[0x0][0x3b8] ;  /* 0x0000ee00ff0d7b82 */ /* 0x000e220000000800 */
[----:B------:R-:W-:Y:S01]  /*6b50*/  HFMA2 R15, -RZ, RZ, 0, 0 ;  /* 0x00000000ff0f7431 */ /* 0x000fe200000001ff */
[----:B------:R-:W-:Y:S02]  /*6b60*/  MOV R19, RZ ;  /* 0x000000ff00137202 */ /* 0x000fe40000000f00 */
[----:B------:R-:W-:Y:S02]  /*6b70*/  MOV R29, RZ ;  /* 0x000000ff001d7202 */ /* 0x000fe40000000f00 */
[----:B0-----:R-:W-:-:S13]  /*6b80*/  ISETP.GE.AND P0, PT, R13, 0x20, PT ;  /* 0x000000200d00780c */ /* 0x001fda0003f06270 */
[----:B------:R-:W-:Y:S05]  /*6b90*/  @!P0 BRA `(.L_x_38) ;  /* 0x0000000c00b08947 */ /* 0x000fea0003800000 */
[----:B------:R-:W-:Y:S02]  /*6ba0*/  MOV R15, RZ ;  /* 0x000000ff000f7202 */ /* 0x000fe40000000f00 */
[----:B------:R-:W-:Y:S02]  /*6bb0*/  MOV R29, RZ ;  /* 0x000000ff001d7202 */ /* 0x000fe40000000f00 */
[----:B------:R-:W-:-:S07]  /*6bc0*/  MOV R19, RZ ;  /* 0x000000ff00137202 */ /* 0x000fce0000000f00 */
.L_x_39:
        /* <DEDUP_REMOVED lines=44> */
[----:B----4-:R-:W-:-:S04]  /*6e90*/  FADD R18, R18, -R21 ;  /* 0x8000001512127221 */ /* 0x010fc80000000000 */
[----:B------:R-:W-:Y:S02]  /*6ea0*/  FFMA R19, R18, R18, -R19 ;  /* 0x0000001212137223 */ /* 0x000fe40000000813 */
[----:B------:R-:W3:Y:S01]  /*6eb0*/  LDG.E R18, desc[UR6][R4.64+0x44] ;  /* 0x0000440604127981 */ /* 0x000ee2000c1e1900 */
[----:B-----5:R-:W-:-:S03]  /*6ec0*/  FADD R16, R16, -R36 ;  /* 0x8000002410107221 */ /* 0x020fc60000000000 */
        /* <DEDUP_REMOVED lines=14> */
[----:B------:R-:W4:Y:S04]  /*6fb0*/  LDG.E R47, desc[UR6][R6.64+0x48] ;  /* 0x00004806062f7981 */ /* 0x000f28000c1e1900 */
        /* <DEDUP_REMOVED lines=29> */
[----:B------:R-:W3:Y:S04]  /*7190*/  LDG.E R49, desc[UR6][R6.64+0x68] ;  /* 0x0000680606317981 */ /* 0x000ee8000c1e1900 */
[----:B------:R-:W5:Y:S01]  /*71a0*/  LDG.E R33, desc[UR6][R6.64+0x70] ;  /* 0x0000700606217981 */ /* 0x000f62000c1e1900 */
[----:B----4-:R-:W-:-:S03]  /*71b0*/  FADD R14, R31, -R14 ;  /* 0x8000000e1f0e7221 */ /* 0x010fc60000000000 */
[----:B------:R-:W4:Y:S01]  /*71c0*/  LDG.E R31, desc[UR6][R6.64+0x74] ;  /* 0x00007406061f7981 */ /* 0x000f22000c1e1900 */
[----:B------:R-:W-:-:S03]  /*71d0*/  FADD R17, R36, -R17 ;  /* 0x8000001124117221 */ /* 0x000fc60000000000 */
[----:B------:R0:W2:Y:S02]  /*71e0*/  LDG.E R36, desc[UR6][R6.64+0x6c] ;  /* 0x00006c0606247981 */ /* 0x0000a4000c1e1900 */
        /* <DEDUP_REMOVED lines=11> */
[----:B------:R-:W-:Y:S01]  /*72a0*/  FADD R47, R47, -R32 ;  /* 0x800000202f2f7221 */ /* 0x000fe20000000000 */
[----:B------:R-:W2:Y:S02]  /*72b0*/  LDG.E R7, desc[UR6][R4.64+0x6c] ;  /* 0x00006c0604077981 */ /* 0x000ea4000c1e1900 */
[----:B------:R-:W-:Y:S02]  /*72c0*/  FFMA R6, R41, R41, R6 ;  /* 0x0000002929067223 */ /* 0x000fe40000000006 */
[----:B------:R-:W3:Y:S02]  /*72d0*/  LDG.E R32, desc[UR6][R4.64+0x68] ;  /* 0x0000680604207981 */ /* 0x000ee4000c1e1900 */
[----:B------:R-:W-:-:S04]  /*72e0*/  FADD R16, R19, R6 ;  /* 0x0000000613107221 */ /* 0x000fc80000000000 */
[----:B------:R-:W-:-:S04]  /*72f0*/  FADD R19, R19, -R16 ;  /* 0x8000001013137221 */ /* 0x000fc80000000000 */
[----:B------:R-:W-:Y:S02]  /*7300*/  FADD R19, R6, R19 ;  /* 0x0000001306137221 */ /* 0x000fe40000000000 */
[----:B------:R-:W5:Y:S02]  /*7310*/  LDG.E R6, desc[UR6][R4.64+0x70] ;  /* 0x0000700604067981 */ /* 0x000f64000c1e1900 */
        /* <DEDUP_REMOVED lines=11> */
[----:B------:R-:W-:Y:S02]  /*73d0*/  FADD R27, R27, R16 ;  /* 0x000000101b1b7221 */ /* 0x000fe40000000000 */
[----:B------:R-:W4:Y:S02]  /*73e0*/  LDG.E R16, desc[UR6][R4.64+0x74] ;  /* 0x0000740604107981 */ /* 0x000f24000c1e1900 */
[----:B------:R-:W-:-:S04]  /*73f0*/  FFMA R26, R26, R26, R27 ;  /* 0x0000001a1a1a7223 */ /* 0x000fc8000000001b */
[----:B------:R-:W-:-:S04]  /*7400*/  FADD R28, R19, R26 ;  /* 0x0000001a131c7221 */ /* 0x000fc80000000000 */
[----:B------:R-:W-:-:S04]  /*7410*/  FADD R19, R19, -R28 ;  /* 0x8000001c13137221 */ /* 0x000fc80000000000 */
[----:B------:R-:W-:Y:S02]  /*7420*/  FADD R26, R26, R19 ;  /* 0x000000131a1a7221 */ /* 0x000fe40000000000 */
[----:B------:R-:W4:Y:S02]  /*7430*/  LDG.E R19, desc[UR6][R4.64+0x7c] ;  /* 0x00007c0604137981 */ /* 0x000f24000c1e1900 */
[----:B------:R-:W-:Y:S02]  /*7440*/  FFMA R25, R25, R25, R26 ;  /* 0x0000001919197223 */ /* 0x000fe4000000001a */
[----:B------:R0:W4:Y:S02]  /*7450*/  LDG.E R26, desc[UR6][R4.64+0x78] ;  /* 0x00007806041a7981 */ /* 0x000124000c1e1900 */
        /* <DEDUP_REMOVED lines=81> */
[----:B------:R-:W-:Y:S01]  /*7970*/  FADD R5, R5, R4 ;  /* 0x0000000405057221 */ /* 0x000fe20000000000 */
[----:B------:R-:W-:-:S04]  /*7980*/  FADD R26, R29, -R26 ;  /* 0x8000001a1d1a7221 */ /* 0x000fc80000000000 */
[----:B------:R-:W-:-:S04]  /*7990*/  FFMA R26, R26, R26, R5 ;  /* 0x0000001a1a1a7223 */ /* 0x000fc80000000005 */
[----:B------:R-:W-:Y:S01]  /*79a0*/  FADD R4, R7, R26 ;  /* 0x0000001a07047221 */ /* 0x000fe20000000000 */
[----:B------:R-:W-:Y:S02]  /*79b0*/  IADD3 R6, PT, PT, R13, -0x1f, RZ ;  /* 0xffffffe10d067810 */ /* 0x000fe40007ffe0ff */
[----:B------:R-:W-:Y:S01]  /*79c0*/  IADD3 R15, PT, PT, R15, 0x20, RZ ;  /* 0x000000200f0f7810 */ /* 0x000fe20007ffe0ff */
[----:B------:R-:W-:Y:S01]  /*79d0*/  FADD R7, R7, -R4 ;  /* 0x8000000407077221 */ /* 0x000fe20000000000 */
[----:B------:R-:W-:Y:S02]  /*79e0*/  FADD R19, R48, -R19 ;  /* 0x8000001330137221 */ /* 0x000fe40000000000 */
[----:B------:R-:W-:Y:S01]  /*79f0*/  ISETP.GE.AND P0, PT, R15, R6, PT ;  /* 0x000000060f00720c */ /* 0x000fe20003f06270 */
[----:B------:R-:W-:-:S04]  /*7a00*/  FADD R26, R26, R7 ;  /* 0x000000071a1a7221 */ /* 0x000fc80000000000 */
[----:B------:R-:W-:-:S04]  /*7a10*/  FFMA R19, R19, R19, R26 ;  /* 0x0000001313137223 */ /* 0x000fc8000000001a */
[----:B------:R-:W-:-:S04]  /*7a20*/  FADD R29, R4, R19 ;  /* 0x00000013041d7221 */ /* 0x000fc80000000000 */
[----:B------:R-:W-:-:S04]  /*7a30*/  FADD R4, -R4, R29 ;  /* 0x0000001d04047221 */ /* 0x000fc80000000100 */
[----:B------:R-:W-:Y:S01]  /*7a40*/  FADD R19, -R19, R4 ;  /* 0x0000000413137221 */ /* 0x000fe20000000100 */
[----:B------:R-:W-:Y:S06]  /*7a50*/  @!P0 BRA `(.L_x_39) ;  /* 0xfffffff0005c8947 */ /* 0x000fec000383ffff */
.L_x_38:
[----:B------:R-:W0:Y:S01]  /*7a60*/  LDC.64 R4, c[0x0][0x388] ;  /* 0x0000e200ff047b82 */ /* 0x000e220000000a00 */
[C---:B------:R-:W-:Y:S01]  /*7a70*/  IADD3 R18, PT, PT, R13.reuse, -0xf, RZ ;  /* 0xfffffff10d127810 */ /* 0x040fe20007ffe0ff */
[----:B------:R-:W-:Y:S01]  /*7a80*/  IMAD R7, R12, R13, RZ ;  /* 0x0000000d0c077224 */ /* 0x000fe200078e02ff */
[----:B------:R-:W-:Y:S02]  /*7a90*/  IADD3 R14, PT, PT, R13, -0x7, RZ ;  /* 0xfffffff90d0e7810 */ /* 0x000fe40007ffe0ff */
[----:B------:R-:W-:Y:S01]  /*7aa0*/  ISETP.GE.AND P0, PT, R15, R18, PT ;  /* 0x000000120f00720c */ /* 0x000fe20003f06270 */
[----:B0-----:R-:W-:-:S12]  /*7ab0*/  IMAD.WIDE R4, R7, 0x4, R4 ;  /* 0x0000000407047825 */ /* 0x001fd800078e0204 */
[----:B------:R-:W-:Y:S05]  /*7ac0*/  @P0 BRA `(.L_x_40) ;  /* 0x0000000400d40947 */ /* 0x000fea0003800000 */
.L_x_41:
        /* <DEDUP_REMOVED lines=117> */
.L_x_40:
[----:B------:R-:W-:Y:S02]  /*8220*/  ISETP.GE.AND P0, PT, R15, R14, PT ;  /* 0x0000000e0f00720c */ /* 0x000fe40003f06270 */
[----:B------:R-:W-:-:S11]  /*8230*/  IADD3 R18, PT, PT, R13, -0x3, RZ ;  /* 0xfffffffd0d127810 */ /* 0x000fd60007ffe0ff */
[----:B------:R-:W-:Y:S05]  /*8240*/  @P0 BRA `(.L_x_42) ;  /* 0x0000000000f40947 */ /* 0x000fea0003800000 */
.L_x_43:
        /* <DEDUP_REMOVED lines=61> */
.L_x_42:
[----:B------:R-:W-:-:S13]  /*8620*/  ISETP.GE.AND P0, PT, R15, R18, PT ;  /* 0x000000120f00720c */ /* 0x000fda0003f06270 */
        /* <DEDUP_REMOVED lines=10> */
.L_x_46:
        /* <DEDUP_REMOVED lines=118> */
.L_x_45:
        /* <DEDUP_REMOVED lines=63> */
.L_x_47:
        /* <DEDUP_REMOVED lines=32> */
.L_x_44:
        /* <DEDUP_REMOVED lines=10> */
.L_x_50:
        /* <DEDUP_REMOVED lines=62> */
.L_x_49:
        /* <DEDUP_REMOVED lines=36> */
.L_x_51:
        /* <DEDUP_REMOVED lines=28> */
.L_x_48:
[----:B------:R-:W-:-:S04]  /*9ca0*/  FSETP.GEU.AND P0, PT, R29, R10, PT ;  /* 0x0000000a1d00720b */ /* 0x000fc80003f0e000 */
[----:B------:R-:W-:Y:S02]  /*9cb0*/  FSEL R10, R29, R10, !P0 ;  /* 0x0000000a1d0a7208 */ /* 0x000fe40004000000 */
[----:B------:R-:W-:-:S07]  /*9cc0*/  SEL R11, R12, R11, !P0 ;  /* 0x0000000b0c0b7207 */ /* 0x000fce0004000000 */
.L_x_37:
[----:B------:R-:W0:Y:S01]  /*9cd0*/  LDCU UR4, c[0x0][0x3b4] ;  /* 0x00007680ff0477ac */ /* 0x000e220008000800 */
[----:B------:R-:W-:-:S04]  /*9ce0*/  IADD3 R12, PT, PT, R12, 0x1, RZ ;  /* 0x000000010c0c7810 */ /* 0x000fc80007ffe0ff */
[----:B0-----:R-:W-:-:S13]  /*9cf0*/  ISETP.NE.AND P0, PT, R12, UR4, PT ;  /* 0x000000040c007c0c */ /* 0x001fda000bf05270 */
[----:B------:R-:W-:Y:S05]  /*9d00*/  @P0 BRA `(.L_x_52) ;  /* 0xffffffcc00780947 */ /* 0x000fea000383ffff */
.L_x_36:
        /* <DEDUP_REMOVED lines=10> */
.L_x_69:
        /* <DEDUP_REMOVED lines=14> */
.L_x_56:
        /* <DEDUP_REMOVED lines=233> */
.L_x_55:
[----:B------:R-:W0:Y:S01]  /*ad20*/  LDC.64 R4, c[0x0][0x388] ;  /* 0x0000e200ff047b82 */ /* 0x000e220000000a00 */
[C---:B------:R-:W-:Y:S01]  /*ad30*/  IADD3 R18, PT, PT, R13.reuse, -0xf, RZ ;  /* 0xfffffff10d127810 */ /* 0x040fe20007ffe0ff */
[----:B------:R-:W-:Y:S01]  /*ad40*/  IMAD R7, R12, R13, RZ ;  /* 0x0000000d0c077224 */ /* 0x000fe200078e02ff */
[----:B------:R-:W-:Y:S02]  /*ad50*/  IADD3 R14, PT, PT, R13, -0x7, RZ ;  /* 0xfffffff90d0e7810 */ /* 0x000fe40007ffe0ff */
[----:B------:R-:W-:Y:S01]  /*ad60*/  ISETP.GE.AND P0, PT, R15, R18, PT ;  /* 0x000000120f00720c */ /* 0x000fe20003f06270 */
[----:B0-----:R-:W-:-:S12]  /*ad70*/  IMAD.WIDE R4, R7, 0x4, R4 ;  /* 0x0000000407047825 */ /* 0x001fd800078e0204 */
[----:B------:R-:W-:Y:S05]  /*ad80*/  @P0 BRA `(.L_x_57) ;  /* 0x0000000400d40947 */ /* 0x000fea0003800000 */
.L_x_58:
        /* <DEDUP_REMOVED lines=117> */
.L_x_57:
[----:B------:R-:W-:Y:S02]  /*b4e0*/  ISETP.GE.AND P0, PT, R15, R14, PT ;  /* 0x0000000e0f00720c */ /* 0x000fe40003f06270 */
[----:B------:R-:W-:-:S11]  /*b4f0*/  IADD3 R18, PT, PT, R13, -0x3, RZ ;  /* 0xfffffffd0d127810 */ /* 0x000fd60007ffe0ff */
[----:B------:R-:W-:Y:S05]  /*b500*/  @P0 BRA `(.L_x_59) ;  /* 0x0000000000f40947 */ /* 0x000fea0003800000 */
.L_x_60:
        /* <DEDUP_REMOVED lines=61> */
.L_x_59:
        /* <DEDUP_REMOVED lines=11> */
.L_x_63:
        /* <DEDUP_REMOVED lines=118> */
.L_x_62:
        /* <DEDUP_REMOVED lines=63> */
.L_x_64:
        /* <DEDUP_REMOVED lines=32> */
.L_x_61:
        /* <DEDUP_REMOVED lines=10> */
.L_x_67:
        /* <DEDUP_REMOVED lines=62> */
.L_x_66:
        /* <DEDUP_REMOVED lines=36> */
.L_x_68:
        /* <DEDUP_REMOVED lines=28> */
.L_x_65:
[----:B------:R-:W-:-:S04]  /*cf60*/  FSETP.GEU.AND P0, PT, R29, R10, PT ;  /* 0x0000000a1d00720b */ /* 0x000fc80003f0e000 */
[----:B------:R-:W-:Y:S02]  /*cf70*/  FSEL R10, R29, R10, !P0 ;  /* 0x0000000a1d0a7208 */ /* 0x000fe40004000000 */
[----:B------:R-:W-:-:S07]  /*cf80*/  SEL R11, R12, R11, !P0 ;  /* 0x0000000b0c0b7207 */ /* 0x000fce0004000000 */
.L_x_54:
[----:B------:R-:W0:Y:S01]  /*cf90*/  LDCU UR4, c[0x0][0x3b4] ;  /* 0x00007680ff0477ac */ /* 0x000e220008000800 */
[----:B------:R-:W-:-:S04]  /*cfa0*/  IADD3 R12, PT, PT, R12, 0x1, RZ ;  /* 0x000000010c0c7810 */ /* 0x000fc80007ffe0ff */
[----:B0-----:R-:W-:-:S13]  /*cfb0*/  ISETP.NE.AND P0, PT, R12, UR4, PT ;  /* 0x000000040c007c0c */ /* 0x001fda000bf05270 */
[----:B------:R-:W-:Y:S05]  /*cfc0*/  @P0 BRA `(.L_x_69) ;  /* 0xffffffcc00780947 */ /* 0x000fea000383ffff */
.L_x_53:
[----:B------:R-:W0:Y:S01]  /*cfd0*/  LDCU UR5, c[0x0][0x3b4] ;  /* 0x00007680ff0577ac */ /* 0x000e220008000800 */
[----:B------:R-:W1:Y:S01]  /*cfe0*/  LDCU UR4, c[0x0][0x3bc] ;  /* 0x00007780ff0477ac */ /* 0x000e620008000800 */
[----:B0-----:R-:W-:-:S04]  /*cff0*/  UISETP.GE.AND UP0, UPT, UR5, 0x1, UPT ;  /* 0x000000010500788c */ /* 0x001fc8000bf06270 */
[----:B-1----:R-:W-:-:S09]  /*d000*/  UISETP.LT.OR UP0, UPT, UR4, 0x1, !UP0 ;  /* 0x000000010400788c */ /* 0x002fd2000c701670 */
[----:B------:R-:W-:Y:S05]  /*d010*/  BRA.U UP0, `(.L_x_70) ;  /* 0x0000003100ec7547 */ /* 0x000fea000b800000 */
[----:B------:R-:W-:-:S07]  /*d020*/  HFMA2 R15, -RZ, RZ, 0, 0 ;  /* 0x00000000ff0f7431 */ /* 0x000fce00000001ff */
.L_x_88:
[----:B------:R-:W-:-:S04]  /*d030*/  ISETP.NE.AND P0, PT, R15, R8, PT ;  /* 0x000000080f00720c */ /* 0x000fc80003f05270 */
[----:B------:R-:W-:-:S04]  /*d040*/  ISETP.EQ.OR P0, PT, R15, R9, !P0 ;  /* 0x000000090f00720c */ /* 0x000fc80004702670 */
[----:B------:R-:W-:-:S13]  /*d050*/  ISETP.EQ.OR P0, PT, R15, R0, P0 ;  /* 0x000000000f00720c */ /* 0x000fda0000702670 */
[----:B------:R-:W-:Y:S05]  /*d060*/  @P0 BRA `(.L_x_71) ;  /* 0x0000003000c80947 */ /* 0x000fea0003800000 */
[----:B------:R-:W0:Y:S02]  /*d070*/  LDC.64 R4, c[0x0][0x3a0] ;  /* 0x0000e800ff047b82 */ /* 0x000e240000000a00 */
[----:B0-----:R-:W-:-:S06]  /*d080*/  IMAD.WIDE.U32 R4, R15, 0x4, R4 ;  /* 0x000000040f047825 */ /* 0x001fcc00078e0004 */
[----:B------:R-:W2:Y:S02]  /*d090*/  LDG.E R4, desc[UR6][R4.64] ;  /* 0x0000000604047981 */ /* 0x000ea4000c1e1900 */
[----:B--2---:R-:W-:-:S13]  /*d0a0*/  ISETP.NE.AND P0, PT, R4, RZ, PT ;  /* 0x000000ff0400720c */ /* 0x004fda0003f05270 */
[----:B------:R-:W-:Y:S05]  /*d0b0*/  @!P0 BRA `(.L_x_71) ;  /* 0x0000003000b48947 */ /* 0x000fea0003800000 */
[----:B------:R-:W-:-:S07]  /*d0c0*/  MOV R14, RZ ;  /* 0x000000ff000e7202 */ /* 0x000fce0000000f00 */
.L_x_87:
[----:B------:R-:W0:Y:S02]  /*d0d0*/  LDC.64 R4, c[0x0][0x398] ;  /* 0x0000e600ff047b82 */ /* 0x000e240000000a00 */
[----:B0-----:R-:W-:-:S06]  /*d0e0*/  IMAD.WIDE.U32 R4, R14, 0x4, R4 ;  /* 0x000000040e047825 */ /* 0x001fcc00078e0004 */
[----:B------:R-:W2:Y:S02]  /*d0f0*/  LDG.E R4, desc[UR6][R4.64] ;  /* 0x0000000604047981 */ /* 0x000ea4000c1e1900 */
[----:B--2---:R-:W-:-:S13]  /*d100*/  ISETP.NE.AND P0, PT, R4, R15, PT ;  /* 0x0000000f0400720c */ /* 0x004fda0003f05270 */
[----:B------:R-:W-:Y:S05]  /*d110*/  @P0 BRA `(.L_x_72) ;  /* 0x00000030008c0947 */ /* 0x000fea0003800000 */
[----:B------:R-:W0:Y:S01]  /*d120*/  LDC R17, c[0x0][0x3b8] ;  /* 0x0000ee00ff117b82 */ /* 0x000e220000000800 */
[----:B------:R-:W-:Y:S01]  /*d130*/  HFMA2 R26, -RZ, RZ, 0, 0 ;  /* 0x00000000ff1a7431 */ /* 0x000fe200000001ff */
[----:B------:R-:W-:Y:S01]  /*d140*/  MOV R19, RZ ;  /* 0x000000ff00137202 */ /* 0x000fe20000000f00 */
[----:B------:R-:W-:-:S05]  /*d150*/  HFMA2 R31, -RZ, RZ, 0, 0 ;  /* 0x00000000ff1f7431 */ /* 0x000fca00000001ff */
[----:B------:R-:W1:Y:S01]  /*d160*/  LDC.64 R4, c[0x0][0x388] ;  /* 0x0000e200ff047b82 */ /* 0x000e620000000a00 */
[C---:B0-----:R-:W-:Y:S02]  /*d170*/  ISETP.GE.AND P0, PT, R17.reuse, 0x20, PT ;  /* 0x000000201100780c */ /* 0x041fe40003f06270 */
[----:B------:R-:W-:-:S11]  /*d180*/  IADD3 R16, PT, PT, R17, -0xf, RZ ;  /* 0xfffffff111107810 */ /* 0x000fd60007ffe0ff */
[----:B-1----:R-:W-:Y:S05]  /*d190*/  @!P0 BRA `(.L_x_73) ;  /* 0x0000000c00d88947 */ /* 0x002fea0003800000 */
[----:B------:R-:W0:Y:S01]  /*d1a0*/  S2R R12, SR_CTAID.X ;  /* 0x00000000000c7919 */ /* 0x000e220000002500 */
[----:B------:R-:W1:Y:S01]  /*d1b0*/  LDC.64 R6, c[0x0][0x388] ;  /* 0x0000e200ff067b82 */ /* 0x000e620000000a00 */
[----:B------:R-:W-:Y:S01]  /*d1c0*/  IMAD R13, R14, R17, RZ ;  /* 0x000000110e0d7224 */ /* 0x000fe200078e02ff */
[----:B------:R-:W-:Y:S02]  /*d1d0*/  MOV R31, RZ ;  /* 0x000000ff001f7202 */ /* 0x000fe40000000f00 */
[----:B------:R-:W-:-:S04]  /*d1e0*/  MOV R26, RZ ;  /* 0x000000ff001a7202 */ /* 0x000fc80000000f00 */
[----:B------:R-:W2:Y:S01]  /*d1f0*/  LDC.64 R2, c[0x0][0x380] ;  /* 0x0000e000ff027b82 */ /* 0x000ea20000000a00 */
[----:B-1----:R-:W-:-:S03]  /*d200*/  IMAD.WIDE R6, R13, 0x4, R6 ;  /* 0x000000040d067825 */ /* 0x002fc600078e0206 */
[----:B------:R-:W-:Y:S01]  /*d210*/  IADD3 R6, P1, PT, R6, 0x40, RZ ;  /* 0x0000004006067810 */ /* 0x000fe20007f3e0ff */
[----:B0-----:R-:W-:-:S03]  /*d220*/  IMAD R19, R12, R17, RZ ;  /* 0x000000110c137224 */ /* 0x001fc600078e02ff */
[----:B------:R-:W-:Y:S01]  /*d230*/  IADD3.X R7, PT, PT, RZ, R7, RZ, P1, !PT ;  /* 0x00000007ff077210 */ /* 0x000fe20000ffe4ff */
[----:B--2---:R-:W-:Y:S01]  /*d240*/  IMAD.WIDE R2, R19, 0x4, R2 ;  /* 0x0000000413027825 */ /* 0x004fe200078e0202 */
[----:B------:R-:W-:Y:S02]  /*d250*/  MOV R19, RZ ;  /* 0x000000ff00137202 */ /* 0x000fe40000000f00 */
[----:B------:R-:W-:-:S04]  /*d260*/  IADD3 R12, P0, PT, R2, 0x40, RZ ;  /* 0x00000040020c7810 */ /* 0x000fc80007f1e0ff */
[----:B------:R-:W-:-:S09]  /*d270*/  IADD3.X R13, PT, PT, RZ, R3, RZ, P0, !PT ;  /* 0x00000003ff0d7210 */ /* 0x000fd200007fe4ff */
.L_x_74:
        /* <DEDUP_REMOVED lines=28> */
[----:B--2---:R-:W-:-:S04]  /*d440*/  FADD R29, R29, -R30 ;  /* 0x8000001e1d1d7221 */ /* 0x004fc80000000000 */
[----:B------:R-:W-:Y:S02]  /*d450*/  FFMA R48, R29, R29, -R26 ;  /* 0x0000001d1d307223 */ /* 0x000fe4000000081a */
[----:B------:R-:W2:Y:S02]  /*d460*/  LDG.E R26, desc[UR6][R12.64+-0x8] ;  /* 0xfffff8060c1a7981 */ /* 0x000ea4000c1e1900 */
[--C-:B------:R-:W-:Y:S02]  /*d470*/  FADD R30, R48, R31.reuse ;  /* 0x0000001f301e7221 */ /* 0x100fe40000000000 */
[----:B------:R-:W2:Y:S01]  /*d480*/  LDG.E R29, desc[UR6][R6.64+-0x8] ;  /* 0xfffff806061d7981 */ /* 0x000ea2000c1e1900 */
[----:B---3--:R-:W-:Y:S01]  /*d490*/  FADD R28, R33, -R28 ;  /* 0x8000001c211c7221 */ /* 0x008fe20000000000 */
[----:B------:R-:W-:-:S04]  /*d4a0*/  FADD R31, -R30, R31 ;  /* 0x0000001f1e1f7221 */ /* 0x000fc80000000100 */
[----:B------:R-:W-:-:S04]  /*d4b0*/  FADD R31, R48, R31 ;  /* 0x0000001f301f7221 */ /* 0x000fc80000000000 */
[----:B------:R-:W-:Y:S02]  /*d4c0*/  FFMA R33, R28, R28, R31 ;  /* 0x0000001c1c217223 */ /* 0x000fe4000000001f */
[----:B------:R-:W3:Y:S04]  /*d4d0*/  LDG.E R28, desc[UR6][R12.64+-0x4] ;  /* 0xfffffc060c1c7981 */ /* 0x000ee8000c1e1900 */
[----:B------:R-:W3:Y:S01]  /*d4e0*/  LDG.E R31, desc[UR6][R6.64+-0x4] ;  /* 0xfffffc06061f7981 */ /* 0x000ee2000c1e1900 */
[----:B------:R-:W-:-:S04]  /*d4f0*/  FADD R51, R30, R33 ;  /* 0x000000211e337221 */ /* 0x000fc80000000000 */
[----:B------:R-:W-:-:S04]  /*d500*/  FADD R30, R30, -R51 ;  /* 0x800000331e1e7221 */ /* 0x000fc80000000000 */
[----:B------:R-:W-:Y:S02]  /*d510*/  FADD R53, R33, R30 ;  /* 0x0000001e21357221 */ /* 0x000fe40000000000 */
[----:B------:R-:W3:Y:S04]  /*d520*/  LDG.E R30, desc[UR6][R12.64] ;  /* 0x000000060c1e7981 */ /* 0x000ee8000c1e1900 */
[----:B------:R-:W3:Y:S01]  /*d530*/  LDG.E R33, desc[UR6][R6.64] ;  /* 0x0000000606217981 */ /* 0x000ee2000c1e1900 */
[----:B----4-:R-:W-:Y:S01]  /*d540*/  FADD R32, R35, -R32 ;  /* 0x8000002023207221 */ /* 0x010fe20000000000 */
[----:B-----5:R-:W-:Y:S02]  /*d550*/  FADD R46, R49, -R46 ;  /* 0x8000002e312e7221 */ /* 0x020fe40000000000 */
[----:B------:R-:W4:Y:S01]  /*d560*/  LDG.E R35, desc[UR6][R6.64+0x4] ;  /* 0x0000040606237981 */ /* 0x000f22000c1e1900 */
[----:B------:R-:W-:-:S04]  /*d570*/  FFMA R32, R32, R32, R53 ;  /* 0x0000002020207223 */ /* 0x000fc80000000035 */
[----:B------:R-:W-:-:S04]  /*d580*/  FADD R48, R51, R32 ;  /* 0x0000002033307221 */ /* 0x000fc80000000000 */
[----:B------:R-:W-:-:S04]  /*d590*/  FADD R51, R51, -R48 ;  /* 0x8000003033337221 */ /* 0x000fc80000000000 */
[----:B------:R-:W-:Y:S02]  /*d5a0*/  FADD R51, R32, R51 ;  /* 0x0000003320337221 */ /* 0x000fe40000000000 */
[----:B------:R-:W4:Y:S02]  /*d5b0*/  LDG.E R32, desc[UR6][R12.64+0x4] ;  /* 0x000004060c207981 */ /* 0x000f24000c1e1900 */
[----:B------:R-:W-:-:S04]  /*d5c0*/  FFMA R51, R46, R46, R51 ;  /* 0x0000002e2e337223 */ /* 0x000fc80000000033 */
[----:B------:R-:W-:Y:S01]  /*d5d0*/  FADD R49, R48, R51 ;  /* 0x0000003330317221 */ /* 0x000fe20000000000 */
[----:B------:R-:W-:Y:S02]  /*d5e0*/  FADD R34, R34, -R37 ;  /* 0x8000002522227221 */ /* 0x000fe40000000000 */
[----:B------:R-:W5:Y:S01]  /*d5f0*/  LDG.E R37, desc[UR6][R6.64+0x8] ;  /* 0x0000080606257981 */ /* 0x000f62000c1e1900 */
[----:B------:R-:W-:-:S04]  /*d600*/  FADD R48, R48, -R49 ;  /* 0x8000003130307221 */ /* 0x000fc80000000000 */
[----:B------:R-:W-:-:S04]  /*d610*/  FADD R51, R51, R48 ;  /* 0x0000003033337221 */ /* 0x000fc80000000000 */
[----:B------:R-:W-:Y:S02]  /*d620*/  FFMA R48, R34, R34, R51 ;  /* 0x0000002222307223 */ /* 0x000fe40000000033 */
[----:B------:R-:W5:Y:S02]  /*d630*/  LDG.E R34, desc[UR6][R12.64+0x8] ;  /* 0x000008060c227981 */ /* 0x000f64000c1e1900 */
[C---:B------:R-:W-:Y:S01]  /*d640*/  FADD R46, R49.reuse, R48 ;  /* 0x00000030312e7221 */ /* 0x040fe20000000000 */
[----:B------:R-:W-:Y:S02]  /*d650*/  FADD R36, R36, -R39 ;  /* 0x8000002724247221 */ /* 0x000fe40000000000 */
[----:B------:R-:W5:Y:S01]  /*d660*/  LDG.E R39, desc[UR6][R6.64+0xc] ;  /* 0x00000c0606277981 */ /* 0x000f62000c1e1900 */
[----:B------:R-:W-:-:S04]  /*d670*/  FADD R49, R49, -R46 ;  /* 0x8000002e31317221 */ /* 0x000fc80000000000 */
[----:B------:R-:W-:-:S04]  /*d680*/  FADD R49, R48, R49 ;  /* 0x0000003130317221 */ /* 0x000fc80000000000 */
[----:B------:R-:W-:Y:S02]  /*d690*/  FFMA R51, R36, R36, R49 ;  /* 0x0000002424337223 */ /* 0x000fe40000000031 */
[----:B------:R-:W5:Y:S02]  /*d6a0*/  LDG.E R36, desc[UR6][R12.64+0xc] ;  /* 0x00000c060c247981 */ /* 0x000f64000c1e1900 */
        /* <DEDUP_REMOVED lines=56> */
[----:B------:R-:W-:-:S04]  /*da30*/  FADD R49, R46, R51 ;  /* 0x000000332e317221 */ /* 0x000fc80000000000 */
[----:B------:R-:W-:-:S04]  /*da40*/  FADD R46, R46, -R49 ;  /* 0x800000312e2e7221 */ /* 0x000fc80000000000 */
[----:B------:R-:W-:Y:S01]  /*da50*/  FADD R51, R51, R46 ;  /* 0x0000002e33337221 */ /* 0x000fe20000000000 */
[----:B--2---:R-:W-:Y:S02]  /*da60*/  FADD R26, R26, -R29 ;  /* 0x8000001d1a1a7221 */ /* 0x004fe40000000000 */
[----:B------:R-:W2:Y:S02]  /*da70*/  LDG.E R29, desc[UR6][R12.64+0x30] ;  /* 0x000030060c1d7981 */ /* 0x000ea4000c1e1900 */
[----:B------:R-:W-:Y:S02]  /*da80*/  FFMA R48, R26, R26, R51 ;  /* 0x0000001a1a307223 */ /* 0x000fe40000000033 */
[----:B------:R-:W2:Y:S02]  /*da90*/  LDG.E R26, desc[UR6][R6.64+0x30] ;  /* 0x00003006061a7981 */ /* 0x000ea4000c1e1900 */
[----:B------:R-:W-:-:S04]  /*daa0*/  FADD R46, R49, R48 ;  /* 0x00000030312e7221 */ /* 0x000fc80000000000 */
[----:B------:R-:W-:Y:S01]  /*dab0*/  FADD R49, R49, -R46 ;  /* 0x8000002e31317221 */ /* 0x000fe20000000000 */
[----:B---3--:R-:W-:-:S03]  /*dac0*/  FADD R28, R28, -R31 ;  /* 0x8000001f1c1c7221 */ /* 0x008fc60000000000 */
[----:B------:R-:W-:Y:S01]  /*dad0*/  FADD R49, R48, R49 ;  /* 0x0000003130317221 */ /* 0x000fe20000000000 */
[----:B------:R-:W3:Y:S03]  /*dae0*/  LDG.E R31, desc[UR6][R12.64+0x34] ;  /* 0x000034060c1f7981 */ /* 0x000ee6000c1e1900 */
[----:B------:R-:W-:Y:S02]  /*daf0*/  FFMA R51, R28, R28, R49 ;  /* 0x0000001c1c337223 */ /* 0x000fe40000000031 */
[----:B------:R-:W3:Y:S02]  /*db00*/  LDG.E R28, desc[UR6][R6.64+0x34] ;  /* 0x00003406061c7981 */ /* 0x000ee4000c1e1900 */
[----:B------:R-:W-:-:S04]  /*db10*/  FADD R49, R46, R51 ;  /* 0x000000332e317221 */ /* 0x000fc80000000000 */
[----:B------:R-:W-:Y:S01]  /*db20*/  FADD R46, R46, -R49 ;  /* 0x800000312e2e7221 */ /* 0x000fe20000000000 */
[----:B------:R-:W-:-:S03]  /*db30*/  FADD R30, R30, -R33 ;  /* 0x800000211e1e7221 */ /* 0x000fc60000000000 */
[----:B------:R-:W-:Y:S01]  /*db40*/  FADD R51, R51, R46 ;  /* 0x0000002e33337221 */ /* 0x000fe20000000000 */
[----:B------:R-:W3:Y:S03]  /*db50*/  LDG.E R33, desc[UR6][R12.64+0x38] ;  /* 0x000038060c217981 */ /* 0x000ee6000c1e1900 */
[----:B------:R-:W-:Y:S02]  /*db60*/  FFMA R46, R30, R30, R51 ;  /* 0x0000001e1e2e7223 */ /* 0x000fe40000000033 */
[----:B------:R-:W3:Y:S02]  /*db70*/  LDG.E R30, desc[UR6][R6.64+0x38] ;  /* 0x00003806061e7981 */ /* 0x000ee4000c1e1900 */
[----:B------:R-:W-:-:S04]  /*db80*/  FADD R48, R49, R46 ;  /* 0x0000002e31307221 */ /* 0x000fc80000000000 */
[----:B------:R-:W-:-:S04]  /*db90*/  FADD R49, R49, -R48 ;  /* 0x8000003031317221 */ /* 0x000fc80000000000 */
[----:B------:R-:W-:Y:S02]  /*dba0*/  FADD R51, R46, R49 ;  /* 0x000000312e337221 */ /* 0x000fe40000000000 */
[----:B------:R0:W3:Y:S04]  /*dbb0*/  LDG.E R49, desc[UR6][R12.64+0x3c] ;  /* 0x00003c060c317981 */ /* 0x0000e8000c1e1900 */
[----:B------:R1:W3:Y:S01]  /*dbc0*/  LDG.E R46, desc[UR6][R6.64+0x3c] ;  /* 0x00003c06062e7981 */ /* 0x0002e2000c1e1900 */
[----:B----4-:R-:W-:-:S04]  /*dbd0*/  FADD R32, R32, -R35 ;  /* 0x8000002320207221 */ /* 0x010fc80000000000 */
        /* <DEDUP_REMOVED lines=54> */
[----:B------:R-:W-:Y:S02]  /*df40*/  IADD3 R19, PT, PT, R19, 0x20, RZ ;  /* 0x0000002013137810 */ /* 0x000fe40007ffe0ff */
[----:B------:R-:W-:-:S04]  /*df50*/  IADD3 R20, PT, PT, R17, -0x1f, RZ ;  /* 0xffffffe111147810 */ /* 0x000fc80007ffe0ff */
[----:B------:R-:W-:Y:S02]  /*df60*/  ISETP.GE.AND P0, PT, R19, R20, PT ;  /* 0x000000141300720c */ /* 0x000fe40003f06270 */
[----:B0-----:R-:W-:Y:S02]  /*df70*/  IADD3 R12, P1, PT, R12, 0x80, RZ ;  /* 0x000000800c0c7810 */ /* 0x001fe40007f3e0ff */
[----:B-1----:R-:W-:Y:S01]  /*df80*/  IADD3 R6, P2, PT, R6, 0x80, RZ ;  /* 0x0000008006067810 */ /* 0x002fe20007f5e0ff */
[----:B--2---:R-:W-:-:S04]  /*df90*/  FADD R26, R29, -R26 ;  /* 0x8000001a1d1a7221 */ /* 0x004fc80000000000 */
[----:B------:R-:W-:-:S04]  /*dfa0*/  FFMA R26, R26, R26, R21 ;  /* 0x0000001a1a1a7223 */ /* 0x000fc80000000015 */
[----:B------:R-:W-:-:S04]  /*dfb0*/  FADD R18, R23, R26 ;  /* 0x0000001a17127221 */ /* 0x000fc80000000000 */
[----:B------:R-:W-:-:S04]  /*dfc0*/  FADD R23, R23, -R18 ;  /* 0x8000001217177221 */ /* 0x000fc80000000000 */
[----:B------:R-:W-:Y:S01]  /*dfd0*/  FADD R23, R26, R23 ;  /* 0x000000171a177221 */ /* 0x000fe20000000000 */
[----:B---3--:R-:W-:-:S04]  /*dfe0*/  FADD R28, R31, -R28 ;  /* 0x8000001c1f1c7221 */ /* 0x008fc80000000000 */
[----:B------:R-:W-:-:S04]  /*dff0*/  FFMA R23, R28, R28, R23 ;  /* 0x0000001c1c177223 */ /* 0x000fc80000000017 */
[----:B------:R-:W-:-:S04]  /*e000*/  FADD R21, R18, R23 ;  /* 0x0000001712157221 */ /* 0x000fc80000000000 */
[----:B------:R-:W-:-:S04]  /*e010*/  FADD R18, R18, -R21 ;  /* 0x8000001512127221 */ /* 0x000fc80000000000 */
[----:B------:R-:W-:Y:S01]  /*e020*/  FADD R23, R23, R18 ;  /* 0x0000001217177221 */ /* 0x000fe20000000000 */
[----:B------:R-:W-:-:S04]  /*e030*/  FADD R30, R33, -R30 ;  /* 0x8000001e211e7221 */ /* 0x000fc80000000000 */
[----:B------:R-:W-:-:S04]  /*e040*/  FFMA R30, R30, R30, R23 ;  /* 0x0000001e1e1e7223 */ /* 0x000fc80000000017 */
[----:B------:R-:W-:-:S04]  /*e050*/  FADD R18, R21, R30 ;  /* 0x0000001e15127221 */ /* 0x000fc80000000000 */
[----:B------:R-:W-:Y:S01]  /*e060*/  FADD R21, R21, -R18 ;  /* 0x8000001215157221 */ /* 0x000fe20000000000 */
[----:B------:R-:W-:-:S03]  /*e070*/  FADD R46, R49, -R46 ;  /* 0x8000002e312e7221 */ /* 0x000fc60000000000 */
[----:B------:R-:W-:-:S04]  /*e080*/  FADD R21, R30, R21 ;  /* 0x000000151e157221 */ /* 0x000fc80000000000 */
[----:B------:R-:W-:-:S04]  /*e090*/  FFMA R21, R46, R46, R21 ;  /* 0x0000002e2e157223 */ /* 0x000fc80000000015 */
[----:B------:R-:W-:-:S04]  /*e0a0*/  FADD R31, R18, R21 ;  /* 0x00000015121f7221 */ /* 0x000fc80000000000 */
[----:B------:R-:W-:Y:S01]  /*e0b0*/  FADD R18, -R18, R31 ;  /* 0x0000001f12127221 */ /* 0x000fe20000000100 */
[----:B------:R-:W-:Y:S02]  /*e0c0*/  IADD3.X R13, PT, PT, RZ, R13, RZ, P1, !PT ;  /* 0x0000000dff0d7210 */ /* 0x000fe40000ffe4ff */
[----:B------:R-:W-:Y:S01]  /*e0d0*/  IADD3.X R7, PT, PT, RZ, R7, RZ, P2, !PT ;  /* 0x00000007ff077210 */ /* 0x000fe200017fe4ff */
[----:B------:R-:W-:Y:S01]  /*e0e0*/  FADD R26, -R21, R18 ;  /* 0x00000012151a7221 */ /* 0x000fe20000000100 */
[----:B------:R-:W-:Y:S06]  /*e0f0*/  @!P0 BRA `(.L_x_74) ;  /* 0xfffffff000608947 */ /* 0x000fec000383ffff */
.L_x_73:
[----:B------:R-:W-:Y:S01]  /*e100*/  ISETP.GE.AND P0, PT, R19, R16, PT ;  /* 0x000000101300720c */ /* 0x000fe20003f06270 */
[----:B------:R-:W-:Y:S01]  /*e110*/  IMAD R7, R14, R17, RZ ;  /* 0x000000110e077224 */ /* 0x000fe200078e02ff */
[----:B------:R-:W-:-:S03]  /*e120*/  IADD3 R18, PT, PT, R17, -0x7, RZ ;  /* 0xfffffff911127810 */ /* 0x000fc60007ffe0ff */
[----:B------:R-:W-:-:S08]  /*e130*/  IMAD.WIDE R4, R7, 0x4, R4 ;  /* 0x0000000407047825 */ /* 0x000fd000078e0204 */
[----:B------:R-:W-:Y:S05]  /*e140*/  @P0 BRA `(.L_x_75) ;  /* 0x0000000400d40947 */ /* 0x000fea0003800000 */
.L_x_76:
        /* <DEDUP_REMOVED lines=117> */
.L_x_75:
[----:B------:R-:W-:Y:S02]  /*e8a0*/  ISETP.GE.AND P0, PT, R19, R18, PT ;  /* 0x000000121300720c */ /* 0x000fe40003f06270 */
[----:B------:R-:W-:-:S11]  /*e8b0*/  IADD3 R16, PT, PT, R17, -0x3, RZ ;  /* 0xfffffffd11107810 */ /* 0x000fd60007ffe0ff */
[----:B------:R-:W-:Y:S05]  /*e8c0*/  @P0 BRA `(.L_x_77) ;  /* 0x0000000000f40947 */ /* 0x000fea0003800000 */
.L_x_78:
        /* <DEDUP_REMOVED lines=61> */
.L_x_77:
        /* <DEDUP_REMOVED lines=11> */
.L_x_81:
        /* <DEDUP_REMOVED lines=104> */
[----:B------:R-:W-:-:S06]  /*f3d0*/  UIADD3 UR4, UPT, UPT, UR4, 0x4, URZ ;  /* 0x0000000404047890 */ /* 0x000fcc000fffe0ff */
[----:B------:R-:W-:Y:S02]  /*f3e0*/  ISETP.NE.AND P0, PT, R16, UR4, PT ;  /* 0x0000000410007c0c */ /* 0x000fe4000bf05270 */
[----:B------:R-:W-:Y:S01]  /*f3f0*/  IADD3 R19, PT, PT, R19, 0x10, RZ ;  /* 0x0000001013137810 */ /* 0x000fe20007ffe0ff */
        /* <DEDUP_REMOVED lines=10> */
[----:B------:R-:W-:Y:S06]  /*f4a0*/  @P0 BRA `(.L_x_81) ;  /* 0xfffffff800280947 */ /* 0x000fec000383ffff */
.L_x_80:
        /* <DEDUP_REMOVED lines=63> */
.L_x_82:
        /* <DEDUP_REMOVED lines=32> */
.L_x_79:
        /* <DEDUP_REMOVED lines=10> */
.L_x_85:
        /* <DEDUP_REMOVED lines=62> */
.L_x_84:
        /* <DEDUP_REMOVED lines=36> */
.L_x_86:
        /* <DEDUP_REMOVED lines=28> */
.L_x_83:
[----:B------:R-:W-:-:S04]  /*10320*/  FSETP.GEU.AND P0, PT, R31, R10, PT ;  /* 0x0000000a1f00720b */ /* 0x000fc80003f0e000 */
[----:B------:R-:W-:Y:S02]  /*10330*/  FSEL R10, R31, R10, !P0 ;  /* 0x0000000a1f0a7208 */ /* 0x000fe40004000000 */
[----:B------:R-:W-:-:S07]  /*10340*/  SEL R11, R14, R11, !P0 ;  /* 0x0000000b0e0b7207 */ /* 0x000fce0004000000 */
.L_x_72:
[----:B------:R-:W0:Y:S01]  /*10350*/  LDCU UR4, c[0x0][0x3b4] ;  /* 0x00007680ff0477ac */ /* 0x000e220008000800 */
[----:B------:R-:W-:-:S04]  /*10360*/  IADD3 R14, PT, PT, R14, 0x1, RZ ;  /* 0x000000010e0e7810 */ /* 0x000fc80007ffe0ff */
[----:B0-----:R-:W-:-:S13]  /*10370*/  ISETP.NE.AND P0, PT, R14, UR4, PT ;  /* 0x000000040e007c0c */ /* 0x001fda000bf05270 */
[----:B------:R-:W-:Y:S05]  /*10380*/  @P0 BRA `(.L_x_87) ;  /* 0xffffffcc00500947 */ /* 0x000fea000383ffff */
.L_x_71:
[----:B------:R-:W0:Y:S01]  /*10390*/  LDCU UR4, c[0x0][0x3bc] ;  /* 0x00007780ff0477ac */ /* 0x000e220008000800 */
[----:B------:R-:W-:-:S04]  /*103a0*/  IADD3 R15, PT, PT, R15, 0x1, RZ ;  /* 0x000000010f0f7810 */ /* 0x000fc80007ffe0ff */
[----:B0-----:R-:W-:-:S13]  /*103b0*/  ISETP.NE.AND P0, PT, R15, UR4, PT ;  /* 0x000000040f007c0c */ /* 0x001fda000bf05270 */
[----:B------:R-:W-:Y:S05]  /*103c0*/  @P0 BRA `(.L_x_88) ;  /* 0xffffffcc00180947 */ /* 0x000fea000383ffff */
.L_x_70:
[----:B------:R-:W0:Y:S01]  /*103d0*/  S2R R5, SR_CTAID.X ;  /* 0x0000000000057919 */ /* 0x000e220000002500 */
[----:B------:R-:W0:Y:S02]  /*103e0*/  LDC.64 R2, c[0x0][0x3a8] ;  /* 0x0000ea00ff027b82 */ /* 0x000e240000000a00 */
[----:B0-----:R-:W-:-:S05]  /*103f0*/  IMAD.WIDE.U32 R2, R5, 0x4, R2 ;  /* 0x0000000405027825 */ /* 0x001fca00078e0002 */
[----:B------:R-:W-:Y:S01]  /*10400*/  STG.E desc[UR6][R2.64], R11 ;  /* 0x0000000b02007986 */ /* 0x000fe2000c101906 */
[----:B------:R-:W-:Y:S05]  /*10410*/  EXIT ;  /* 0x000000000000794d */ /* 0x000fea0003800000 */
.L_x_0:
[----:B------:R-:W1:Y:S01]  /*10420*/  S2R R3, SR_TID.X ;  /* 0x0000000000037919 */ /* 0x000e620000002100 */
[----:B------:R-:W1:Y:S08]  /*10430*/  S2UR UR5, SR_CTAID.X ;  /* 0x00000000000579c3 */ /* 0x000e700000002500 */
[----:B------:R-:W1:Y:S02]  /*10440*/  LDC R8, c[0x0][0x360] ;  /* 0x0000d800ff087b82 */ /* 0x000e640000000800 */
[----:B-1----:R-:W-:-:S05]  /*10450*/  IMAD R8, R8, UR5, R3 ;  /* 0x0000000508087c24 */ /* 0x002fca000f8e0203 */
[----:B------:R-:W-:-:S13]  /*10460*/  ISETP.GE.AND P0, PT, R8, UR4, PT ;  /* 0x0000000408007c0c */ /* 0x000fda000bf06270 */
[----:B0-----:R-:W-:Y:S05]  /*10470*/  @P0 EXIT ;  /* 0x000000000000094d */ /* 0x001fea0003800000 */
[----:B------:R-:W0:Y:S01]  /*10480*/  LDCU.64 UR4, c[0x0][0x3b8] ;  /* 0x00007700ff0477ac */ /* 0x000e220008000a00 */
[----:B------:R-:W1:Y:S01]  /*10490*/  LDC.64 R6, c[0x0][0x380] ;  /* 0x0000e000ff067b82 */ /* 0x000e620000000a00 */
[----:B------:R-:W-:Y:S02]  /*104a0*/  UIADD3 UR8, UPT, UPT, UR8, 0x20, URZ ;  /* 0x0000002008087890 */ /* 0x000fe4000fffe0ff */
[----:B0-----:R-:W-:Y:S01]  /*104b0*/  UISETP.GE.AND UP0, UPT, UR5, 0x1, UPT ;  /* 0x000000010500788c */ /* 0x001fe2000bf06270 */
[----:B------:R-:W-:-:S04]  /*104c0*/  IMAD R3, R8, UR4, RZ ;  /* 0x0000000408037c24 */ /* 0x000fc8000f8e02ff */
[----:B-1----:R-:W-:-:S04]  /*104d0*/  IMAD.WIDE R6, R3, 0x4, R6 ;  /* 0x0000000403067825 */ /* 0x002fc800078e0206 */
[----:B------:R-:W-:Y:S05]  /*104e0*/  BRA.U !UP0, `(.L_x_89) ;  /* 0x0000003108787547 */ /* 0x000fea000b800000 */
[----:B------:R-:W-:-:S07]  /*104f0*/  HFMA2 R0, -RZ, RZ, 0, 0 ;  /* 0x00000000ff007431 */ /* 0x000fce00000001ff */
.L_x_104:
[----:B------:R-:W0:Y:S01]  /*10500*/  LDC R9, c[0x0][0x3b8] ;  /* 0x0000ee00ff097b82 */ /* 0x000e220000000800 */
[----:B------:R-:W-:Y:S02]  /*10510*/  MOV R17, RZ ;  /* 0x000000ff00117202 */ /* 0x000fe40000000f00 */
[----:B------:R-:W-:Y:S02]  /*10520*/  MOV R13, RZ ;  /* 0x000000ff000d7202 */ /* 0x000fe40000000f00 */
[----:B------:R-:W-:-:S03]  /*10530*/  MOV R26, RZ ;  /* 0x000000ff001a7202 */ /* 0x000fc60000000f00 */
[----:B------:R-:W1:Y:S01]  /*10540*/  LDC.64 R2, c[0x0][0x390] ;  /* 0x0000e400ff027b82 */ /* 0x000e620000000a00 */
[----:B0-----:R-:W-:-:S13]  /*10550*/  ISETP.GE.AND P0, PT, R9, 0x20, PT ;  /* 0x000000200900780c */ /* 0x001fda0003f06270 */
[----:B-1----:R-:W-:Y:S05]  /*10560*/  @!P0 BRA `(.L_x_90) ;  /* 0x0000000c00b08947 */ /* 0x002fea0003800000 */
[----:B------:R-:W-:Y:S01]  /*10570*/  HFMA2 R26, -RZ, RZ, 0, 0 ;  /* 0x00000000ff1a7431 */ /* 0x000fe200000001ff */
[----:B------:R-:W-:Y:S02]  /*10580*/  MOV R13, RZ ;  /* 0x000000ff000d7202 */ /* 0x000fe40000000f00 */
[----:B------:R-:W-:-:S07]  /*10590*/  MOV R17, RZ ;  /* 0x000000ff00117202 */ /* 0x000fce0000000f00 */
.L_x_91:
[----:B------:R-:W0:Y:S01]  /*105a0*/  LDC.64 R4, c[0x0][0x390] ;  /* 0x0000e400ff047b82 */ /* 0x000e220000000a00 */
[----:B------:R-:W-:-:S04]  /*105b0*/  IMAD R11, R0, R9, RZ ;  /* 0x00000009000b7224 */ /* 0x000fc800078e02ff */
[----:B0-----:R-:W-:-:S04]  /*105c0*/  IMAD.WIDE R4, R11, 0x4, R4 ;  /* 0x000000040b047825 */ /* 0x001fc800078e0204 */
        /* <DEDUP_REMOVED lines=55> */
[----:B------:R-:W5:Y:S01]  /*10940*/  LDG.E R18, desc[UR6][R4.64+0x58] ;  /* 0x0000580604127981 */ /* 0x000f62000c1e1900 */
[----:B------:R-:W-:-:S03]  /*10950*/  FADD R28, R28, -R37 ;  /* 0x800000251c1c7221 */ /* 0x000fc60000000000 */
[----:B------:R-:W5:Y:S01]  /*10960*/  LDG.E R37, desc[UR6][R10.64+0x58] ;  /* 0x000058060a257981 */ /* 0x000f62000c1e1900 */
[----:B------:R-:W-:Y:S01]  /*10970*/  FADD R15, R44, -R15 ;  /* 0x8000000f2c0f7221 */ /* 0x000fe20000000000 */
[----:B------:R-:W-:Y:S02]  /*10980*/  FADD R48, R48, -R51 ;  /* 0x8000003330307221 */ /* 0x000fe40000000000 */
[----:B------:R-:W5:Y:S01]  /*10990*/  LDG.E R51, desc[UR6][R10.64+0x5c] ;  /* 0x00005c060a337981 */ /* 0x000f62000c1e1900 */
[----:B------:R-:W-:-:S03]  /*109a0*/  FADD R44, R42, -R27 ;  /* 0x8000001b2a2c7221 */ /* 0x000fc60000000000 */
[----:B------:R-:W5:Y:S04]  /*109b0*/  LDG.E R42, desc[UR6][R10.64+0x60] ;  /* 0x000060060a2a7981 */ /* 0x000f68000c1e1900 */
[----:B------:R-:W5:Y:S01]  /*109c0*/  LDG.E R27, desc[UR6][R4.64+0x60] ;  /* 0x00006006041b7981 */ /* 0x000f62000c1e1900 */
        /* <DEDUP_REMOVED lines=13> */
[----:B--2---:R-:W-:Y:S01]  /*10aa0*/  FADD R12, R25, -R12 ;  /* 0x8000000c190c7221 */ /* 0x004fe20000000000 */
[----:B------:R-:W-:-:S04]  /*10ab0*/  FADD R25, R17, R26 ;  /* 0x0000001a11197221 */ /* 0x000fc80000000000 */
[----:B------:R-:W-:Y:S02]  /*10ac0*/  FADD R52, -R25, R26 ;  /* 0x0000001a19347221 */ /* 0x000fe40000000100 */
[----:B------:R0:W2:Y:S02]  /*10ad0*/  LDG.E R26, desc[UR6][R10.64+0x78] ;  /* 0x000078060a1a7981 */ /* 0x0000a4000c1e1900 */
        /* <DEDUP_REMOVED lines=16> */
[----:B------:R-:W-:Y:S02]  /*10be0*/  FADD R19, R19, R10 ;  /* 0x0000000a13137221 */ /* 0x000fe40000000000 */
[----:B------:R-:W2:Y:S02]  /*10bf0*/  LDG.E R10, desc[UR6][R4.64+0x64] ;  /* 0x00006406040a7981 */ /* 0x000ea4000c1e1900 */
        /* <DEDUP_REMOVED lines=9> */
[----:B------:R-:W3:Y:S02]  /*10c90*/  LDG.E R11, desc[UR6][R4.64+0x70] ;  /* 0x00007006040b7981 */ /* 0x000ee4000c1e1900 */
[----:B------:R-:W-:Y:S02]  /*10ca0*/  FFMA R30, R29, R29, R14 ;  /* 0x0000001d1d1e7223 */ /* 0x000fe4000000000e */
[----:B------:R-:W3:Y:S02]  /*10cb0*/  LDG.E R14, desc[UR6][R4.64+0x68] ;  /* 0x00006806040e7981 */ /* 0x000ee4000c1e1900 */
[C---:B------:R-:W-:Y:S02]  /*10cc0*/  FADD R38, R17.reuse, R30 ;  /* 0x0000001e11267221 */ /* 0x040fe40000000000 */
[----:B------:R-:W3:Y:S02]  /*10cd0*/  LDG.E R20, desc[UR6][R4.64+0x6c] ;  /* 0x00006c0604147981 */ /* 0x000ee4000c1e1900 */
[----:B------:R-:W-:-:S04]  /*10ce0*/  FADD R17, R17, -R38 ;  /* 0x8000002611117221 */ /* 0x000fc80000000000 */
[----:B------:R-:W-:-:S04]  /*10cf0*/  FADD R17, R30, R17 ;  /* 0x000000111e117221 */ /* 0x000fc80000000000 */
[----:B------:R-:W-:Y:S02]  /*10d00*/  FFMA R17, R28, R28, R17 ;  /* 0x0000001c1c117223 */ /* 0x000fe40000000011 */
[----:B------:R-:W3:Y:S02]  /*10d10*/  LDG.E R28, desc[UR6][R4.64+0x74] ;  /* 0x00007406041c7981 */ /* 0x000ee4000c1e1900 */
        /* <DEDUP_REMOVED lines=11> */
[----:B------:R-:W-:Y:S02]  /*10dd0*/  FFMA R30, R15, R15, R30 ;  /* 0x0000000f0f1e7223 */ /* 0x000fe4000000001e */
[----:B------:R-:W3:Y:S02]  /*10de0*/  LDG.E R15, desc[UR6][R4.64+0x78] ;  /* 0x00007806040f7981 */ /* 0x000ee4000c1e1900 */
[----:B------:R-:W-:-:S04]  /*10df0*/  FADD R38, R17, R30 ;  /* 0x0000001e11267221 */ /* 0x000fc80000000000 */
[----:B------:R-:W-:-:S04]  /*10e00*/  FADD R17, R17, -R38 ;  /* 0x8000002611117221 */ /* 0x000fc80000000000 */
[----:B------:R-:W-:-:S04]  /*10e10*/  FADD R17, R30, R17 ;  /* 0x000000111e117221 */ /* 0x000fc80000000000 */
[----:B------:R-:W-:Y:S02]  /*10e20*/  FFMA R19, R44, R44, R17 ;  /* 0x0000002c2c137223 */ /* 0x000fe40000000011 */
[----:B------:R0:W3:Y:S02]  /*10e30*/  LDG.E R17, desc[UR6][R4.64+0x7c] ;  /* 0x00007c0604117981 */ /* 0x0000e4000c1e1900 */
        /* <DEDUP_REMOVED lines=59> */
[----:B------:R-:W-:-:S04]  /*111f0*/  FADD R5, R5, -R4 ;  /* 0x8000000405057221 */ /* 0x000fc80000000000 */
[----:B------:R-:W-:Y:S01]  /*11200*/  FADD R5, R10, R5 ;  /* 0x000000050a057221 */ /* 0x000fe20000000000 */
[----:B---3--:R-:W-:-:S04]  /*11210*/  FADD R14, R47, -R14 ;  /* 0x8000000e2f0e7221 */ /* 0x008fc80000000000 */
        /* <DEDUP_REMOVED lines=19> */
[----:B------:R-:W-:-:S04]  /*11350*/  FADD R15, R26, -R15 ;  /* 0x8000000f1a0f7221 */ /* 0x000fc80000000000 */
[----:B------:R-:W-:-:S04]  /*11360*/  FFMA R15, R15, R15, R28 ;  /* 0x0000000f0f0f7223 */ /* 0x000fc8000000001c */
[C---:B------:R-:W-:Y:S01]  /*11370*/  FADD R5, R4.reuse, R15 ;  /* 0x0000000f04057221 */ /* 0x040fe20000000000 */
[----:B------:R-:W-:Y:S02]  /*11380*/  IADD3 R10, PT, PT, R9, -0x1f, RZ ;  /* 0xffffffe1090a7810 */ /* 0x000fe40007ffe0ff */
[----:B------:R-:W-:Y:S01]  /*11390*/  IADD3 R13, PT, PT, R13, 0x20, RZ ;  /* 0x000000200d0d7810 */ /* 0x000fe20007ffe0ff */
[----:B------:R-:W-:Y:S01]  /*113a0*/  FADD R4, R4, -R5 ;  /* 0x8000000504047221 */ /* 0x000fe20000000000 */
[----:B------:R-:W-:-:S03]  /*113b0*/  FADD R17, R50, -R17 ;  /* 0x8000001132117221 */ /* 0x000fc60000000000 */
[----:B------:R-:W-:Y:S01]  /*113c0*/  FADD R4, R15, R4 ;  /* 0x000000040f047221 */ /* 0x000fe20000000000 */
[----:B------:R-:W-:-:S03]  /*113d0*/  ISETP.GE.AND P0, PT, R13, R10, PT ;  /* 0x0000000a0d00720c */ /* 0x000fc60003f06270 */
[----:B------:R-:W-:-:S04]  /*113e0*/  FFMA R4, R17, R17, R4 ;  /* 0x0000001111047223 */ /* 0x000fc80000000004 */
[----:B------:R-:W-:-:S04]  /*113f0*/  FADD R26, R5, R4 ;  /* 0x00000004051a7221 */ /* 0x000fc80000000000 */
[----:B------:R-:W-:-:S04]  /*11400*/  FADD R5, -R5, R26 ;  /* 0x0000001a05057221 */ /* 0x000fc80000000100 */
[----:B------:R-:W-:Y:S01]  /*11410*/  FADD R17, -R4, R5 ;  /* 0x0000000504117221 */ /* 0x000fe20000000100 */
[----:B------:R-:W-:Y:S06]  /*11420*/  @!P0 BRA `(.L_x_91) ;  /* 0xfffffff0005c8947 */ /* 0x000fec000383ffff */
.L_x_90:
[C---:B------:R-:W-:Y:S01]  /*11430*/  IADD3 R14, PT, PT, R9.reuse, -0xf, RZ ;  /* 0xfffffff1090e7810 */ /* 0x040fe20007ffe0ff */
[----:B------:R-:W-:Y:S01]  /*11440*/  IMAD R5, R0, R9, RZ ;  /* 0x0000000900057224 */ /* 0x000fe200078e02ff */
[----:B------:R-:W-:Y:S02]  /*11450*/  IADD3 R12, PT, PT, R9, -0x7, RZ ;  /* 0xfffffff9090c7810 */ /* 0x000fe40007ffe0ff */
[----:B------:R-:W-:Y:S01]  /*11460*/  ISETP.GE.AND P0, PT, R13, R14, PT ;  /* 0x0000000e0d00720c */ /* 0x000fe20003f06270 */
[----:B------:R-:W-:-:S12]  /*11470*/  IMAD.WIDE R2, R5, 0x4, R2 ;  /* 0x0000000405027825 */ /* 0x000fd800078e0202 */
[----:B------:R-:W-:Y:S05]  /*11480*/  @P0 BRA `(.L_x_92) ;  /* 0x0000000400d40947 */ /* 0x000fea0003800000 */
.L_x_93:
        /* <DEDUP_REMOVED lines=117> */
.L_x_92:
[----:B------:R-:W-:Y:S02]  /*11be0*/  ISETP.GE.AND P0, PT, R13, R12, PT ;  /* 0x0000000c0d00720c */ /* 0x000fe40003f06270 */
[----:B------:R-:W-:-:S11]  /*11bf0*/  IADD3 R10, PT, PT, R9, -0x3, RZ ;  /* 0xfffffffd090a7810 */ /* 0x000fd60007ffe0ff */
[----:B------:R-:W-:Y:S05]  /*11c00*/  @P0 BRA `(.L_x_94) ;  /* 0x0000000000f40947 */ /* 0x000fea0003800000 */
.L_x_95:
        /* <DEDUP_REMOVED lines=61> */
.L_x_94:
        /* <DEDUP_REMOVED lines=11> */
.L_x_98:
        /* <DEDUP_REMOVED lines=118> */
.L_x_97:
        /* <DEDUP_REMOVED lines=63> */
.L_x_99:
        /* <DEDUP_REMOVED lines=32> */
.L_x_96:
        /* <DEDUP_REMOVED lines=10> */
.L_x_102:
        /* <DEDUP_REMOVED lines=62> */
.L_x_101:
        /* <DEDUP_REMOVED lines=36> */
.L_x_103:
        /* <DEDUP_REMOVED lines=28> */
.L_x_100:
[----:B------:R-:W0:Y:S01]  /*13660*/  LDCU UR5, c[0x0][0x3bc] ;  /* 0x00007780ff0577ac */ /* 0x000e220008000800 */
[----:B------:R-:W-:-:S05]  /*13670*/  LEA R3, R0, UR15, 0x2 ;  /* 0x0000000f00037c11 */ /* 0x000fca000f8e10ff */
[----:B------:R-:W-:Y:S04]  /*13680*/  STL [R3], R26 ;  /* 0x0000001a03007387 */ /* 0x000fe80000100800 */
[----:B------:R1:W-:Y:S02]  /*13690*/  STL [R3+0x20], R0 ;  /* 0x0000200003007387 */ /* 0x0003e40000100800 */
[----:B-1----:R-:W-:-:S04]  /*136a0*/  IADD3 R0, PT, PT, R0, 0x1, RZ ;  /* 0x0000000100007810 */ /* 0x002fc80007ffe0ff */
[----:B0-----:R-:W-:-:S13]  /*136b0*/  ISETP.NE.AND P0, PT, R0, UR5, PT ;  /* 0x0000000500007c0c */ /* 0x001fda000bf05270 */
[----:B------:R-:W-:Y:S05]  /*136c0*/  @P0 BRA `(.L_x_104) ;  /* 0xffffffcc008c0947 */ /* 0x000fea000383ffff */
.L_x_89:
[----:B------:R-:W-:-:S09]  /*136d0*/  UISETP.GE.AND UP0, UPT, UR5, 0x2, UPT ;  /* 0x000000020500788c */ /* 0x000fd2000bf06270 */
[----:B------:R-:W-:Y:S05]  /*136e0*/  BRA.U !UP0, `(.L_x_105) ;  /* 0x0000001508347547 */ /* 0x000fea000b800000 */
[----:B------:R-:W-:Y:S01]  /*136f0*/  PRMT R0, RZ, 0x7610, R0 ;  /* 0x00007610ff007816 */ /* 0x000fe20000000000 */
[----:B------:R-:W0:Y:S01]  /*13700*/  LDCU.U16 UR12, c[0x0][0x3bc] ;  /* 0x00007780ff0c77ac */ /* 0x000e220008000400 */
[----:B------:R-:W-:Y:S01]  /*13710*/  PRMT R2, RZ, 0x7610, R2 ;  /* 0x00007610ff027816 */ /* 0x000fe20000000002 */
[----:B------:R-:W-:Y:S01]  /*13720*/  UIADD3 UR10, UPT, UPT, UR5, -0x1, URZ ;  /* 0xffffffff050a7890 */ /* 0x000fe2000fffe0ff */
[----:B------:R-:W-:-:S11]  /*13730*/  UMOV UR4, URZ ;  /* 0x000000ff00047c82 */ /* 0x000fd60008000000 */
.L_x_111:
[----:B-1----:R-:W1:Y:S01]  /*13740*/  LDCU UR5, c[0x0][0x3bc] ;  /* 0x00007780ff0577ac */ /* 0x002e620008000800 */
[----:B------:R-:W-:Y:S02]  /*13750*/  UIADD3 UR9, UPT, UPT, UR4, 0x1, URZ ;  /* 0x0000000104097890 */ /* 0x000fe4000fffe0ff */
[----:B------:R-:W-:Y:S02]  /*13760*/  UIADD3 UR11, UPT, UPT, -UR4, UR10, URZ ;  /* 0x0000000a040b7290 */ /* 0x000fe4000fffe1ff */
[----:B------:R-:W-:Y:S02]  /*13770*/  ULEA UR13, UR4, UR8, 0x2 ;  /* 0x00000008040d7291 */ /* 0x000fe4000f8e10ff */
[----:B------:R-:W-:Y:S02]  /*13780*/  UISETP.NE.AND UP0, UPT, UR9, UR10, UPT ;  /* 0x0000000a0900728c */ /* 0x000fe4000bf05270 */
[----:B------:R-:W-:Y:S02]  /*13790*/  ULOP3.LUT UP1, URZ, UR11, 0xf, URZ, 0xc0, !UPT ;  /* 0x0000000f0bff7892 */ /* 0x000fe4000f82c0ff */
[----:B-1----:R-:W-:-:S03]  /*137a0*/  UIADD3 UR5, UPT, UPT, -UR4, -0x2, UR5 ;  /* 0xfffffffe04057890 */ /* 0x002fc6000fffe105 */
[----:B------:R-:W-:Y:S01]  /*137b0*/  UMOV UR4, UR9 ;  /* 0x0000000900047c82 */ /* 0x000fe20008000000 */
[----:B------:R-:W-:-:S09]  /*137c0*/  UISETP.GE.U32.AND UP2, UPT, UR5, 0xf, UPT ;  /* 0x0000000f0500788c */ /* 0x000fd2000bf46070 */
[----:B0-2---:R-:W-:Y:S05]  /*137d0*/  BRA.U !UP2, `(.L_x_106) ;  /* 0x000000090a607547 */ /* 0x005fea000b800000 */
[----:B------:R-:W-:Y:S01]  /*137e0*/  ULOP3.LUT UR11, UR11, 0xfffffff0, URZ, 0xc0, !UPT ;  /* 0xfffffff00b0b7892 */ /* 0x000fe2000f8ec0ff */
[----:B------:R-:W-:Y:S01]  /*137f0*/  UMOV UR5, URZ ;  /* 0x000000ff00057c82 */ /* 0x000fe20008000000 */
[----:B------:R-:W-:-:S10]  /*13800*/  UMOV UR9, UR4 ;  /* 0x0000000400097c82 */ /* 0x000fd40008000000 */
.L_x_107:
[----:B------:R-:W-:Y:S01]  /*13810*/  ULEA UR14, UR9, UR8, 0x2 ;  /* 0x00000008090e7291 */ /* 0x000fe2000f8e10ff */
[----:B-1----:R-:W2:Y:S08]  /*13820*/  LDL R3, [UR13] ;  /* 0x0000000dff037983 */ /* 0x002eb00008100800 */
[----:B------:R-:W3:Y:S01]  /*13830*/  LDL R12, [UR14] ;  /* 0x0000000eff0c7983 */ /* 0x000ee20008100800 */
[----:B--2---:R-:W-:-:S05]  /*13840*/  LEA R5, R3, UR15, 0x2 ;  /* 0x0000000f03057c11 */ /* 0x004fca000f8e10ff */
[----:B------:R-:W2:Y:S01]  /*13850*/  LDL R4, [R5] ;  /* 0x0000000005047983 */ /* 0x000ea20000100800 */
[----:B---3--:R-:W-:-:S06]  /*13860*/  LEA R9, R12, UR15, 0x2 ;  /* 0x0000000f0c097c11 */ /* 0x008fcc000f8e10ff */
[----:B------:R-:W2:Y:S02]  /*13870*/  LDL R9, [R9] ;  /* 0x0000000009097983 */ /* 0x000ea40000100800 */
[----:B--2---:R-:W-:-:S13]  /*13880*/  FSETP.GT.AND P0, PT, R4, R9, PT ;  /* 0x000000090400720b */ /* 0x004fda0003f04000 */
[----:B------:R-:W-:Y:S04]  /*13890*/  @P0 STL [UR13], R12 ;  /* 0x0000000cff000987 */ /* 0x000fe8000810080d */
[----:B------:R1:W-:Y:S04]  /*138a0*/  @P0 STL [UR14], R3 ;  /* 0x00000003ff000987 */ /* 0x0003e8000810080e */
[----:B------:R-:W2:Y:S04]  /*138b0*/  LDL R13, [UR14+0x4] ;  /* 0x0000040eff0d7983 */ /* 0x000ea80008100800 */
[----:B-1----:R-:W3:Y:S01]  /*138c0*/  @P0 LDL R3, [UR13] ;  /* 0x0000000dff030983 */ /* 0x002ee20008100800 */
[----:B--2---:R-:W-:-:S02]  /*138d0*/  LEA R11, R13, UR15, 0x2 ;  /* 0x0000000f0d0b7c11 */ /* 0x004fc4000f8e10ff */
[----:B---3--:R-:W-:-:S04]  /*138e0*/  @P0 LEA R10, R3, UR15, 0x2 ;  /* 0x0000000f030a0c11 */ /* 0x008fc8000f8e10ff */
[----:B------:R-:W2:Y:S04]  /*138f0*/  LDL R11, [R11] ;  /* 0x000000000b0b7983 */ /* 0x000ea80000100800 */
[----:B------:R-:W2:Y:S02]  /*13900*/  @P0 LDL R4, [R10] ;  /* 0x000000000a040983 */ /* 0x000ea40000100800 */
[----:B--2---:R-:W-:-:S13]  /*13910*/  FSETP.GT.AND P0, PT, R4, R11, PT ;  /* 0x0000000b0400720b */ /* 0x004fda0003f04000 */
[----:B------:R-:W-:Y:S04]  /*13920*/  @P0 STL [UR13], R13 ;  /* 0x0000000dff000987 */ /* 0x000fe8000810080d */
[----:B------:R1:W-:Y:S04]  /*13930*/  @P0 STL [UR14+0x4], R3 ;  /* 0x00000403ff000987 */ /* 0x0003e8000810080e */
        /* <DEDUP_REMOVED lines=122> */
[----:B------:R-:W2:Y:S01]  /*140e0*/  @P0 LDL R4, [R10] ;  /* 0x000000000a040983 */ /* 0x000ea20000100800 */
[----:B------:R-:W-:-:S04]  /*140f0*/  UIADD3 UR5, UPT, UPT, UR5, 0x10, URZ ;  /* 0x0000001005057890 */ /* 0x000fc8000fffe0ff */
[----:B------:R-:W-:Y:S02]  /*14100*/  UISETP.NE.AND UP2, UPT, UR5, UR11, UPT ;  /* 0x0000000b0500728c */ /* 0x000fe4000bf45270 */
[----:B------:R-:W-:Y:S01]  /*14110*/  UIADD3 UR9, UPT, UPT, UR9, 0x10, URZ ;  /* 0x0000001009097890 */ /* 0x000fe2000fffe0ff */
[----:B--2---:R-:W-:-:S13]  /*14120*/  FSETP.GT.AND P0, PT, R4, R11, PT ;  /* 0x0000000b0400720b */ /* 0x004fda0003f04000 */
[----:B------:R1:W-:Y:S04]  /*14130*/  @P0 STL [UR13], R13 ;  /* 0x0000000dff000987 */ /* 0x0003e8000810080d */
[----:B------:R1:W-:Y:S01]  /*14140*/  @P0 STL [UR14+0x3c], R3 ;  /* 0x00003c03ff000987 */ /* 0x0003e2000810080e */
[----:B------:R-:W-:Y:S05]  /*14150*/  BRA.U UP2, `(.L_x_107) ;  /* 0xfffffff502ac7547 */ /* 0x000fea000b83ffff */
.L_x_106:
[----:B------:R-:W-:Y:S05]  /*14160*/  BRA.U !UP1, `(.L_x_108) ;  /* 0x0000000909887547 */ /* 0x000fea000b800000 */
[----:B-1----:R-:W-:-:S04]  /*14170*/  LOP3.LUT R3, RZ, R2, RZ, 0x33, !PT ;  /* 0x00000002ff037212 */ /* 0x002fc800078e33ff */
[----:B0-----:R-:W-:-:S04]  /*14180*/  IADD3 R3, PT, PT, R3, UR12, RZ ;  /* 0x0000000c03037c10 */ /* 0x001fc8000fffe0ff */
[----:B------:R-:W-:-:S04]  /*14190*/  LOP3.LUT R3, R3, 0xf, RZ, 0xc0, !PT ;  /* 0x0000000f03037812 */ /* 0x000fc800078ec0ff */
[C---:B------:R-:W-:Y:S02]  /*141a0*/  IADD3 R4, PT, PT, R3.reuse, -0x1, RZ ;  /* 0xffffffff03047810 */ /* 0x040fe40007ffe0ff */
[----:B------:R-:W-:Y:S02]  /*141b0*/  LOP3.LUT P0, RZ, R3, 0x7, RZ, 0xc0, !PT ;  /* 0x0000000703ff7812 */ /* 0x000fe4000780c0ff */
[----:B------:R-:W-:-:S13]  /*141c0*/  ISETP.GE.U32.AND P1, PT, R4, 0x7, PT ;  /* 0x000000070400780c */ /* 0x000fda0003f26070 */
[----:B------:R-:W-:Y:S05]  /*141d0*/  @!P1 BRA `(.L_x_109) ;  /* 0x0000000400289947 */ /* 0x000fea0003800000 */
[----:B------:R-:W-:Y:S01]  /*141e0*/  ULEA UR5, UR9, UR8, 0x2 ;  /* 0x0000000809057291 */ /* 0x000fe2000f8e10ff */
[----:B------:R-:W2:Y:S08]  /*141f0*/  LDL R5, [UR13] ;  /* 0x0000000dff057983 */ /* 0x000eb00008100800 */
        /* <DEDUP_REMOVED lines=9> */
[----:B0-----:R-:W3:Y:S01]  /*14290*/  @P1 LDL R5, [UR13] ;  /* 0x0000000dff051983 */ /* 0x001ee20008100800 */
[----:B--2---:R-:W-:-:S02]  /*142a0*/  LEA R11, R14, UR15, 0x2 ;  /* 0x0000000f0e0b7c11 */ /* 0x004fc4000f8e10ff */
[----:B---3--:R-:W-:-:S03]  /*142b0*/  @P1 LEA R10, R5, UR15, 0x2 ;  /* 0x0000000f050a1c11 */ /* 0x008fc6000f8e10ff */
[----:B------:R-:W2:Y:S04]  /*142c0*/  LDL R12, [R11] ;  /* 0x000000000b0c7983 */ /* 0x000ea80000100800 */
[----:B------:R-:W2:Y:S02]  /*142d0*/  @P1 LDL R9, [R10] ;  /* 0x000000000a091983 */ /* 0x000ea40000100800 */
[----:B--2---:R-:W-:-:S13]  /*142e0*/  FSETP.GT.AND P1, PT, R9, R12, PT ;  /* 0x0000000c0900720b */ /* 0x004fda0003f24000 */
[----:B------:R-:W-:Y:S04]  /*142f0*/  @P1 STL [UR13], R14 ;  /* 0x0000000eff001987 */ /* 0x000fe8000810080d */
[----:B------:R0:W-:Y:S04]  /*14300*/  @P1 STL [UR5+0x4], R5 ;  /* 0x00000405ff001987 */ /* 0x0001e80008100805 */
[----:B------:R-:W2:Y:S04]  /*14310*/  LDL R13, [UR5+0x8] ;  /* 0x00000805ff0d7983 */ /* 0x000ea80008100800 */
[----:B0-----:R-:W3:Y:S01]  /*14320*/  @P1 LDL R5, [UR13] ;  /* 0x0000000dff051983 */ /* 0x001ee20008100800 */
        /* <DEDUP_REMOVED lines=48> */
[----:B------:R-:W2:Y:S01]  /*14630*/  @P1 LDL R9, [R10] ;  /* 0x000000000a091983 */ /* 0x000ea20000100800 */
[----:B------:R-:W-:Y:S01]  /*14640*/  UIADD3 UR9, UPT, UPT, UR9, 0x8, URZ ;  /* 0x0000000809097890 */ /* 0x000fe2000fffe0ff */
[----:B--2---:R-:W-:-:S13]  /*14650*/  FSETP.GT.AND P1, PT, R9, R12, PT ;  /* 0x0000000c0900720b */ /* 0x004fda0003f24000 */
[----:B------:R0:W-:Y:S04]  /*14660*/  @P1 STL [UR13], R14 ;  /* 0x0000000eff001987 */ /* 0x0001e8000810080d */
[----:B------:R0:W-:Y:S02]  /*14670*/  @P1 STL [UR5+0x1c], R5 ;  /* 0x00001c05ff001987 */ /* 0x0001e40008100805 */
.L_x_109:
[----:B------:R-:W-:Y:S05]  /*14680*/  @!P0 BRA `(.L_x_108) ;  /* 0x0000000400408947 */ /* 0x000fea0003800000 */
[----:B------:R-:W-:-:S04]  /*14690*/  LOP3.LUT R3, RZ, R0, RZ, 0x33, !PT ;  /* 0x00000000ff037212 */ /* 0x000fc800078e33ff */
[----:B------:R-:W-:-:S04]  /*146a0*/  IADD3 R3, PT, PT, R3, UR12, RZ ;  /* 0x0000000c03037c10 */ /* 0x000fc8000fffe0ff */
[----:B------:R-:W-:-:S04]  /*146b0*/  LOP3.LUT R3, R3, 0xffff, RZ, 0xc0, !PT ;  /* 0x0000ffff03037812 */ /* 0x000fc800078ec0ff */
[C---:B------:R-:W-:Y:S02]  /*146c0*/  LOP3.LUT R4, R3.reuse, 0x7, RZ, 0xc0, !PT ;  /* 0x0000000703047812 */ /* 0x040fe400078ec0ff */
[----:B------:R-:W-:Y:S02]  /*146d0*/  LOP3.LUT R13, R3, 0x3, RZ, 0xc0, !PT ;  /* 0x00000003030d7812 */ /* 0x000fe400078ec0ff */
[----:B------:R-:W-:Y:S02]  /*146e0*/  IADD3 R4, PT, PT, R4, -0x1, RZ ;  /* 0xffffffff04047810 */ /* 0x000fe40007ffe0ff */
[----:B------:R-:W-:Y:S02]  /*146f0*/  ISETP.NE.AND P0, PT, R13, RZ, PT ;  /* 0x000000ff0d00720c */ /* 0x000fe40003f05270 */
[----:B------:R-:W-:-:S13]  /*14700*/  ISETP.GE.U32.AND P1, PT, R4, 0x3, PT ;  /* 0x000000030400780c */ /* 0x000fda0003f26070 */
[----:B------:R-:W-:Y:S05]  /*14710*/  @!P1 BRA `(.L_x_110) ;  /* 0x0000000000989947 */ /* 0x000fea0003800000 */
[----:B------:R-:W-:Y:S01]  /*14720*/  ULEA UR5, UR9, UR8, 0x2 ;  /* 0x0000000809057291 */ /* 0x000fe2000f8e10ff */
[----:B0-----:R-:W2:Y:S08]  /*14730*/  LDL R5, [UR13] ;  /* 0x0000000dff057983 */ /* 0x001eb00008100800 */
        /* <DEDUP_REMOVED lines=36> */
.L_x_110:
[----:B------:R-:W-:Y:S05]  /*14980*/  @!P0 BRA `(.L_x_108) ;  /* 0x0000000000808947 */ /* 0x000fea0003800000 */
[----:B------:R-:W-:Y:S01]  /*14990*/  ULEA UR5, UR9, UR8, 0x2 ;  /* 0x0000000809057291 */ /* 0x000fe2000f8e10ff */
[----:B01----:R-:W2:Y:S08]  /*149a0*/  LDL R5, [UR13] ;  /* 0x0000000dff057983 */ /* 0x003eb00008100800 */
[----:B------:R-:W3:Y:S01]  /*149b0*/  LDL R9, [UR5] ;  /* 0x00000005ff097983 */ /* 0x000ee20008100800 */
[----:B--2---:R-:W-:-:S06]  /*149c0*/  LEA R3, R5, UR15, 0x2 ;  /* 0x0000000f05037c11 */ /* 0x004fcc000f8e10ff */
[----:B------:R-:W2:Y:S01]  /*149d0*/  LDL R3, [R3] ;  /* 0x0000000003037983 */ /* 0x000ea20000100800 */
[----:B---3--:R-:W-:-:S06]  /*149e0*/  LEA R4, R9, UR15, 0x2 ;  /* 0x0000000f09047c11 */ /* 0x008fcc000f8e10ff */
[----:B------:R-:W2:Y:S02]  /*149f0*/  LDL R4, [R4] ;  /* 0x0000000004047983 */ /* 0x000ea40000100800 */
[----:B--2---:R-:W-:-:S13]  /*14a00*/  FSETP.GT.AND P0, PT, R3, R4, PT ;  /* 0x000000040300720b */ /* 0x004fda0003f04000 */
[----:B------:R2:W-:Y:S04]  /*14a10*/  @P0 STL [UR13], R9 ;  /* 0x00000009ff000987 */ /* 0x0005e8000810080d */
[----:B------:R2:W-:Y:S01]  /*14a20*/  @P0 STL [UR5], R5 ;  /* 0x00000005ff000987 */ /* 0x0005e20008100805 */
[----:B------:R-:W-:-:S13]  /*14a30*/  ISETP.NE.AND P0, PT, R13, 0x1, PT ;  /* 0x000000010d00780c */ /* 0x000fda0003f05270 */
[----:B--2---:R-:W-:Y:S05]  /*14a40*/  @!P0 BRA `(.L_x_108) ;  /* 0x0000000000508947 */ /* 0x004fea0003800000 */
[----:B------:R-:W2:Y:S04]  /*14a50*/  LDL R5, [UR13] ;  /* 0x0000000dff057983 */ /* 0x000ea80008100800 */
[----:B------:R-:W3:Y:S01]  /*14a60*/  LDL R9, [UR5+0x4] ;  /* 0x00000405ff097983 */ /* 0x000ee20008100800 */
[----:B--2---:R-:W-:Y:S02]  /*14a70*/  LEA R3, R5, UR15, 0x2 ;  /* 0x0000000f05037c11 */ /* 0x004fe4000f8e10ff */
[----:B---3--:R-:W-:-:S04]  /*14a80*/  LEA R4, R9, UR15, 0x2 ;  /* 0x0000000f09047c11 */ /* 0x008fc8000f8e10ff */
[----:B------:R-:W2:Y:S04]  /*14a90*/  LDL R3, [R3] ;  /* 0x0000000003037983 */ /* 0x000ea80000100800 */
[----:B------:R-:W2:Y:S02]  /*14aa0*/  LDL R4, [R4] ;  /* 0x0000000004047983 */ /* 0x000ea40000100800 */
[----:B--2---:R-:W-:-:S13]  /*14ab0*/  FSETP.GT.AND P0, PT, R3, R4, PT ;  /* 0x000000040300720b */ /* 0x004fda0003f04000 */
[----:B------:R2:W-:Y:S04]  /*14ac0*/  @P0 STL [UR13], R9 ;  /* 0x00000009ff000987 */ /* 0x0005e8000810080d */
[----:B------:R2:W-:Y:S01]  /*14ad0*/  @P0 STL [UR5+0x4], R5 ;  /* 0x00000405ff000987 */ /* 0x0005e20008100805 */
        /* <DEDUP_REMOVED lines=10> */
[----:B------:R2:W-:Y:S02]  /*14b80*/  @P0 STL [UR5+0x8], R5 ;  /* 0x00000805ff000987 */ /* 0x0005e40008100805 */
.L_x_108:
[----:B------:R-:W-:Y:S02]  /*14b90*/  IADD3 R2, PT, PT, R2, 0x1, RZ ;  /* 0x0000000102027810 */ /* 0x000fe40007ffe0ff */
[----:B------:R-:W-:Y:S01]  /*14ba0*/  IADD3 R0, PT, PT, R0, 0x1, RZ ;  /* 0x0000000100007810 */ /* 0x000fe20007ffe0ff */
[----:B------:R-:W-:Y:S06]  /*14bb0*/  BRA.U UP0, `(.L_x_111) ;  /* 0xffffffe900e07547 */ /* 0x000fec000b83ffff */
.L_x_105:
[----:B--2---:R-:W2:Y:S01]  /*14bc0*/  LDL R9, [R1+0x20] ;  /* 0x0000200001097983 */ /* 0x004ea20000100800 */
[----:B-1----:R-:W2:Y:S02]  /*14bd0*/  LDC.64 R2, c[0x0][0x3a0] ;  /* 0x0000e800ff027b82 */ /* 0x002ea40000000a00 */
[----:B--2---:R-:W-:-:S06]  /*14be0*/  IMAD.WIDE R2, R9, 0x4, R2 ;  /* 0x0000000409027825 */ /* 0x004fcc00078e0202 */
[----:B------:R-:W2:Y:S01]  /*14bf0*/  LDG.E R2, desc[UR6][R2.64] ;  /* 0x0000000602027981 */ /* 0x000ea2000c1e1900 */
[----:B------:R-:W-:Y:S01]  /*14c00*/  BSSY.RECONVERGENT B0, `(.L_x_112) ;  /* 0x0000692000007945 */ /* 0x000fe20003800200 */
[----:B--2---:R-:W-:-:S13]  /*14c10*/  ISETP.GE.AND P0, PT, R2, 0x1, PT ;  /* 0x000000010200780c */ /* 0x004fda0003f06270 */
[----:B------:R-:W-:Y:S05]  /*14c20*/  @!P0 BRA `(.L_x_113) ;  /* 0x0000003400288947 */ /* 0x000fea0003800000 */
[----:B------:R-:W1:Y:S01]  /*14c30*/  LDCU UR4, c[0x0][0x3b4] ;  /* 0x00007680ff0477ac */ /* 0x000e620008000800 */
[----:B------:R-:W-:Y:S02]  /*14c40*/  MOV R0, 0xffffffff ;  /* 0xffffffff00007802 */ /* 0x000fe40000000f00 */
[----:B------:R-:W-:Y:S02]  /*14c50*/  MOV R2, 0x7f7fffff ;  /* 0x7f7fffff00027802 */ /* 0x000fe40000000f00 */
[----:B-1----:R-:W-:-:S04]  /*14c60*/  MOV R3, UR4 ;  /* 0x0000000400037c02 */ /* 0x002fc80008000f00 */
[----:B------:R-:W-:-:S13]  /*14c70*/  ISETP.GE.AND P0, PT, R3, 0x1, PT ;  /* 0x000000010300780c */ /* 0x000fda0003f06270 */
[----:B------:R-:W-:Y:S05]  /*14c80*/  @!P0 BRA `(.L_x_114) ;  /* 0x0000003400088947 */ /* 0x000fea0003800000 */
[----:B------:R-:W-:Y:S01]  /*14c90*/  HFMA2 R16, -RZ, RZ, 0, 0 ;  /* 0x00000000ff107431 */ /* 0x000fe200000001ff */
[----:B------:R-:W-:Y:S02]  /*14ca0*/  MOV R2, 0x7f7fffff ;  /* 0x7f7fffff00027802 */ /* 0x000fe40000000f00 */
[----:B------:R-:W-:Y:S02]  /*14cb0*/  MOV R0, 0xffffffff ;  /* 0xffffffff00007802 */ /* 0x000fe40000000f00 */
[----:B------:R-:W-:Y:S02]  /*14cc0*/  MOV R17, 0x7f7fffff ;  /* 0x7f7fffff00117802 */ /* 0x000fe40000000f00 */
[----:B------:R-:W-:-:S07]  /*14cd0*/  MOV R18, 0x7f7fffff ;  /* 0x7f7fffff00127802 */ /* 0x000fce0000000f00 */
.L_x_131:
[----:B0-----:R-:W0:Y:S02]  /*14ce0*/  LDC.64 R4, c[0x0][0x398] ;  /* 0x0000e600ff047b82 */ /* 0x001e240000000a00 */
[----:B0-----:R-:W-:-:S06]  /*14cf0*/  IMAD.WIDE.U32 R4, R16, 0x4, R4 ;  /* 0x0000000410047825 */ /* 0x001fcc00078e0004 */
[----:B------:R-:W2:Y:S01]  /*14d00*/  LDG.E R4, desc[UR6][R4.64] ;  /* 0x0000000604047981 */ /* 0x000ea2000c1e1900 */
[----:B------:R-:W-:Y:S01]  /*14d10*/  BSSY.RECONVERGENT B1, `(.L_x_115) ;  /* 0x0000334000017945 */ /* 0x000fe20003800200 */
        /* <DEDUP_REMOVED lines=10> */
[----:B------:R-:W-:Y:S02]  /*14dc0*/  MOV R19, RZ ;  /* 0x000000ff00137202 */ /* 0x000fe40000000f00 */
[----:B------:R-:W-:Y:S02]  /*14dd0*/  MOV R25, RZ ;  /* 0x000000ff00197202 */ /* 0x000fe40000000f00 */
[----:B------:R-:W-:-:S07]  /*14de0*/  MOV R23, RZ ;  /* 0x000000ff00177202 */ /* 0x000fce0000000f00 */
.L_x_118:
        /* <DEDUP_REMOVED lines=35> */
[----:B------:R-:W2:Y:S04]  /*15020*/  LDG.E R23, desc[UR6][R12.64+0x38] ;  /* 0x000038060c177981 */ /* 0x000ea8000c1e1900 */
[----:B------:R-:W2:Y:S01]  /*15030*/  LDG.E R24, desc[UR6][R10.64+0x38] ;  /* 0x000038060a187981 */ /* 0x000ea2000c1e1900 */
[----:B------:R-:W-:-:S04]  /*15040*/  FADD R50, R26, R25 ;  /* 0x000000191a327221 */ /* 0x000fc80000000000 */
[----:B------:R-:W-:-:S04]  /*15050*/  FADD R25, -R50, R25 ;  /* 0x0000001932197221 */ /* 0x000fc80000000100 */
[----:B------:R-:W-:Y:S02]  /*15060*/  FADD R52, R26, R25 ;  /* 0x000000191a347221 */ /* 0x000fe40000000000 */
[----:B------:R-:W2:Y:S04]  /*15070*/  LDG.E R25, desc[UR6][R12.64+0x3c] ;  /* 0x00003c060c197981 */ /* 0x000ea8000c1e1900 */
[----:B------:R-:W2:Y:S01]  /*15080*/  LDG.E R26, desc[UR6][R10.64+0x3c] ;  /* 0x00003c060a1a7981 */ /* 0x000ea2000c1e1900 */
[----:B---3--:R-:W-:Y:S01]  /*15090*/  FADD R47, R48, -R47 ;  /* 0x8000002f302f7221 */ /* 0x008fe20000000000 */
[----:B----4-:R-:W-:Y:S02]  /*150a0*/  FADD R27, R27, -R28 ;  /* 0x8000001c1b1b7221 */ /* 0x010fe40000000000 */
[----:B------:R-:W3:Y:S01]  /*150b0*/  LDG.E R28, desc[UR6][R10.64+0x40] ;  /* 0x000040060a1c7981 */ /* 0x000ee2000c1e1900 */
[----:B------:R-:W-:-:S04]  /*150c0*/  FFMA R49, R47, R47, R52 ;  /* 0x0000002f2f317223 */ /* 0x000fc80000000034 */
[----:B------:R-:W-:-:S04]  /*150d0*/  FADD R47, R50, R49 ;  /* 0x00000031322f7221 */ /* 0x000fc80000000000 */
[----:B------:R-:W-:-:S04]  /*150e0*/  FADD R50, R50, -R47 ;  /* 0x8000002f32327221 */ /* 0x000fc80000000000 */
[----:B------:R-:W-:-:S04]  /*150f0*/  FADD R50, R49, R50 ;  /* 0x0000003231327221 */ /* 0x000fc80000000000 */
[----:B------:R-:W-:Y:S02]  /*15100*/  FFMA R50, R27, R27, R50 ;  /* 0x0000001b1b327223 */ /* 0x000fe40000000032 */
[----:B------:R-:W3:Y:S02]  /*15110*/  LDG.E R27, desc[UR6][R12.64+0x40] ;  /* 0x000040060c1b7981 */ /* 0x000ee4000c1e1900 */
[----:B------:R-:W-:-:S04]  /*15120*/  FADD R48, R47, R50 ;  /* 0x000000322f307221 */ /* 0x000fc80000000000 */
[----:B------:R-:W-:Y:S01]  /*15130*/  FADD R47, R47, -R48 ;  /* 0x800000302f2f7221 */ /* 0x000fe20000000000 */
[----:B-----5:R-:W-:Y:S02]  /*15140*/  FADD R29, R30, -R29 ;  /* 0x8000001d1e1d7221 */ /* 0x020fe40000000000 */
[----:B------:R-:W4:Y:S01]  /*15150*/  LDG.E R30, desc[UR6][R10.64+0x44] ;  /* 0x000044060a1e7981 */ /* 0x000f22000c1e1900 */
[----:B------:R-:W-:-:S04]  /*15160*/  FADD R50, R50, R47 ;  /* 0x0000002f32327221 */ /* 0x000fc80000000000 */
[----:B------:R-:W-:Y:S02]  /*15170*/  FFMA R49, R29, R29, R50 ;  /* 0x0000001d1d317223 */ /* 0x000fe40000000032 */
[----:B------:R-:W4:Y:S02]  /*15180*/  LDG.E R29, desc[UR6][R12.64+0x44] ;  /* 0x000044060c1d7981 */ /* 0x000f24000c1e1900 */
[----:B------:R-:W-:-:S04]  /*15190*/  FADD R47, R48, R49 ;  /* 0x00000031302f7221 */ /* 0x000fc80000000000 */
[----:B------:R-:W-:Y:S01]  /*151a0*/  FADD R48, R48, -R47 ;  /* 0x8000002f30307221 */ /* 0x000fe20000000000 */
[----:B------:R-:W-:Y:S02]  /*151b0*/  FADD R31, R31, -R32 ;  /* 0x800000201f1f7221 */ /* 0x000fe40000000000 */
[----:B------:R-:W5:Y:S01]  /*151c0*/  LDG.E R32, desc[UR6][R10.64+0x48] ;  /* 0x000048060a207981 */ /* 0x000f62000c1e1900 */
[----:B------:R-:W-:-:S04]  /*151d0*/  FADD R48, R49, R48 ;  /* 0x0000003031307221 */ /* 0x000fc80000000000 */
[----:B------:R-:W-:Y:S02]  /*151e0*/  FFMA R50, R31, R31, R48 ;  /* 0x0000001f1f327223 */ /* 0x000fe40000000030 */
[----:B------:R-:W5:Y:S02]  /*151f0*/  LDG.E R31, desc[UR6][R12.64+0x48] ;  /* 0x000048060c1f7981 */ /* 0x000f64000c1e1900 */
        /* <DEDUP_REMOVED lines=38> */
[----:B------:R0:W5:Y:S01]  /*15460*/  LDG.E R44, desc[UR6][R12.64+0x60] ;  /* 0x000060060c2c7981 */ /* 0x000162000c1e1900 */
[----:B------:R-:W-:-:S04]  /*15470*/  FADD R48, R49, R48 ;  /* 0x0000003031307221 */ /* 0x000fc80000000000 */
[----:B------:R-:W-:Y:S02]  /*15480*/  FFMA R50, R43, R43, R48 ;  /* 0x0000002b2b327223 */ /* 0x000fe40000000030 */
[----:B------:R-:W5:Y:S02]  /*15490*/  LDG.E R43, desc[UR6][R10.64+0x60] ;  /* 0x000060060a2b7981 */ /* 0x000f64000c1e1900 */
[----:B------:R-:W-:-:S04]  /*154a0*/  FADD R48, R47, R50 ;  /* 0x000000322f307221 */ /* 0x000fc80000000000 */
[----:B------:R-:W-:-:S04]  /*154b0*/  FADD R47, R47, -R48 ;  /* 0x800000302f2f7221 */ /* 0x000fc80000000000 */
[----:B------:R-:W-:Y:S01]  /*154c0*/  FADD R50, R50, R47 ;  /* 0x0000002f32327221 */ /* 0x000fe20000000000 */
[----:B------:R-:W-:Y:S01]  /*154d0*/  FADD R47, R15, -R14 ;  /* 0x8000000e0f2f7221 */ /* 0x000fe20000000000 */
[----:B------:R-:W-:-:S04]  /*154e0*/  IMAD.WIDE.U32 R14, R19, 0x4, R6 ;  /* 0x00000004130e7825 */ /* 0x000fc800078e0006 */
[----:B------:R-:W-:Y:S02]  /*154f0*/  FFMA R51, R47, R47, R50 ;  /* 0x0000002f2f337223 */ /* 0x000fe40000000032 */
[----:B------:R-:W5:Y:S04]  /*15500*/  LDG.E R47, desc[UR6][R10.64+0x64] ;  /* 0x000064060a2f7981 */ /* 0x000f68000c1e1900 */
[----:B------:R-:W5:Y:S01]  /*15510*/  LDG.E R14, desc[UR6][R14.64+0x64] ;  /* 0x000064060e0e7981 */ /* 0x000f62000c1e1900 */
[----:B------:R-:W-:Y:S01]  /*15520*/  FADD R49, R48, R51 ;  /* 0x0000003330317221 */ /* 0x000fe20000000000 */
[----:B------:R-:W-:-:S03]  /*15530*/  FADD R37, R38, -R37 ;  /* 0x8000002526257221 */ /* 0x000fc60000000000 */
[----:B------:R-:W-:Y:S01]  /*15540*/  FADD R48, R48, -R49 ;  /* 0x8000003130307221 */ /* 0x000fe20000000000 */
[----:B0-----:R-:W-:-:S04]  /*15550*/  IMAD.WIDE.U32 R12, R19, 0x4, R6 ;  /* 0x00000004130c7825 */ /* 0x001fc800078e0006 */
[----:B------:R-:W-:Y:S01]  /*15560*/  FADD R48, R51, R48 ;  /* 0x0000003033307221 */ /* 0x000fe20000000000 */
[----:B------:R-:W-:Y:S01]  /*15570*/  FADD R21, R21, -R22 ;  /* 0x8000001615157221 */ /* 0x000fe20000000000 */
[----:B------:R-:W5:Y:S02]  /*15580*/  LDG.E R38, desc[UR6][R12.64+0x68] ;  /* 0x000068060c267981 */ /* 0x000f64000c1e1900 */
[----:B------:R-:W-:Y:S02]  /*15590*/  FFMA R50, R37, R37, R48 ;  /* 0x0000002525327223 */ /* 0x000fe40000000030 */
[----:B------:R-:W5:Y:S02]  /*155a0*/  LDG.E R37, desc[UR6][R10.64+0x68] ;  /* 0x000068060a257981 */ /* 0x000f64000c1e1900 */
[C---:B------:R-:W-:Y:S02]  /*155b0*/  FADD R48, R49.reuse, R50 ;  /* 0x0000003231307221 */ /* 0x040fe40000000000 */
[----:B------:R-:W5:Y:S02]  /*155c0*/  LDG.E R22, desc[UR6][R12.64+0x6c] ;  /* 0x00006c060c167981 */ /* 0x000f64000c1e1900 */
[----:B------:R-:W-:-:S02]  /*155d0*/  FADD R49, R49, -R48 ;  /* 0x8000003031317221 */ /* 0x000fc40000000000 */
[----:B------:R-:W5:Y:S02]  /*155e0*/  LDG.E R15, desc[UR6][R10.64+0x6c] ;  /* 0x00006c060a0f7981 */ /* 0x000f64000c1e1900 */
[----:B------:R-:W-:-:S04]  /*155f0*/  FADD R50, R50, R49 ;  /* 0x0000003132327221 */ /* 0x000fc80000000000 */
[----:B------:R-:W-:-:S04]  /*15600*/  FFMA R21, R21, R21, R50 ;  /* 0x0000001515157223 */ /* 0x000fc80000000032 */
[----:B------:R-:W-:-:S04]  /*15610*/  FADD R49, R48, R21 ;  /* 0x0000001530317221 */ /* 0x000fc80000000000 */
[----:B------:R-:W-:-:S04]  /*15620*/  FADD R48, R48, -R49 ;  /* 0x8000003130307221 */ /* 0x000fc80000000000 */
[----:B------:R-:W-:Y:S02]  /*15630*/  FADD R48, R21, R48 ;  /* 0x0000003015307221 */ /* 0x000fe40000000000 */
[----:B------:R-:W5:Y:S01]  /*15640*/  LDG.E R21, desc[UR6][R10.64+0x70] ;  /* 0x000070060a157981 */ /* 0x000f62000c1e1900 */
[----:B--2---:R-:W-:-:S03]  /*15650*/  FADD R23, R23, -R24 ;  /* 0x8000001817177221 */ /* 0x004fc60000000000 */
[----:B------:R-:W2:Y:S01]  /*15660*/  LDG.E R24, desc[UR6][R12.64+0x70] ;  /* 0x000070060c187981 */ /* 0x000ea2000c1e1900 */
[----:B------:R-:W-:-:S03]  /*15670*/  FFMA R50, R23, R23, R48 ;  /* 0x0000001717327223 */ /* 0x000fc60000000030 */
[----:B------:R-:W2:Y:S01]  /*15680*/  LDG.E R23, desc[UR6][R10.64+0x74] ;  /* 0x000074060a177981 */ /* 0x000ea2000c1e1900 */
[----:B------:R-:W-:-:S04]  /*15690*/  FADD R48, R49, R50 ;  /* 0x0000003231307221 */ /* 0x000fc80000000000 */
[----:B------:R-:W-:Y:S01]  /*156a0*/  FADD R49, R49, -R48 ;  /* 0x8000003031317221 */ /* 0x000fe20000000000 */
[----:B------:R-:W-:-:S03]  /*156b0*/  FADD R25, R25, -R26 ;  /* 0x8000001a19197221 */ /* 0x000fc60000000000 */
[----:B------:R-:W-:Y:S01]  /*156c0*/  FADD R50, R50, R49 ;  /* 0x0000003132327221 */ /* 0x000fe20000000000 */
[----:B------:R-:W2:Y:S03]  /*156d0*/  LDG.E R26, desc[UR6][R12.64+0x74] ;  /* 0x000074060c1a7981 */ /* 0x000ea6000c1e1900 */
[----:B------:R-:W-:Y:S01]  /*156e0*/  FFMA R25, R25, R25, R50 ;  /* 0x0000001919197223 */ /* 0x000fe20000000032 */
[----:B------:R-:W2:Y:S03]  /*156f0*/  LDG.E R49, desc[UR6][R12.64+0x7c] ;  /* 0x00007c060c317981 */ /* 0x000ea6000c1e1900 */
[C---:B------:R-:W-:Y:S01]  /*15700*/  FADD R51, R48.reuse, R25 ;  /* 0x0000001930337221 */ /* 0x040fe20000000000 */
[----:B------:R-:W2:Y:S03]  /*15710*/  LDG.E R50, desc[UR6][R10.64+0x7c] ;  /* 0x00007c060a327981 */ /* 0x000ea6000c1e1900 */
[----:B------:R-:W-:-:S04]  /*15720*/  FADD R48, R48, -R51 ;  /* 0x8000003330307221 */ /* 0x000fc80000000000 */
[----:B------:R-:W-:Y:S02]  /*15730*/  FADD R52, R25, R48 ;  /* 0x0000003019347221 */ /* 0x000fe40000000000 */
[----:B------:R-:W2:Y:S04]  /*15740*/  LDG.E R48, desc[UR6][R12.64+0x78] ;  /* 0x000078060c307981 */ /* 0x000ea8000c1e1900 */
[----:B------:R0:W2:Y:S01]  /*15750*/  LDG.E R25, desc[UR6][R10.64+0x78] ;  /* 0x000078060a197981 */ /* 0x0000a2000c1e1900 */
[----:B---3--:R-:W-:-:S04]  /*15760*/  FADD R27, R27, -R28 ;  /* 0x8000001c1b1b7221 */ /* 0x008fc80000000000 */
        /* <DEDUP_REMOVED lines=76> */
[----:B------:R-:W-:Y:S01]  /*15c30*/  FFMA R23, R49, R49, R12 ;  /* 0x0000003131177223 */ /* 0x000fe2000000000c */
[----:B------:R-:W-:-:S04]  /*15c40*/  IADD3 R12, PT, PT, R3, -0x1f, RZ ;  /* 0xffffffe1030c7810 */ /* 0x000fc80007ffe0ff */
[----:B------:R-:W-:Y:S01]  /*15c50*/  ISETP.GE.AND P0, PT, R19, R12, PT ;  /* 0x0000000c1300720c */ /* 0x000fe20003f06270 */
[----:B------:R-:W-:-:S04]  /*15c60*/  FADD R25, R10, R23 ;  /* 0x000000170a197221 */ /* 0x000fc80000000000 */
[----:B------:R-:W-:-:S04]  /*15c70*/  FADD R10, -R10, R25 ;  /* 0x000000190a0a7221 */ /* 0x000fc80000000100 */
[----:B------:R-:W-:-:S04]  /*15c80*/  FADD R23, -R23, R10 ;  /* 0x0000000a17177221 */ /* 0x000fc80000000100 */
[----:B------:R-:W-:Y:S05]  /*15c90*/  @!P0 BRA `(.L_x_118) ;  /* 0xfffffff000548947 */ /* 0x000fea000383ffff */
.L_x_117:
[----:B------:R-:W-:Y:S01]  /*15ca0*/  ISETP.GE.AND P0, PT, R19, R20, PT ;  /* 0x000000141300720c */ /* 0x000fe20003f06270 */
[----:B------:R-:W-:Y:S01]  /*15cb0*/  IMAD R11, R16, R3, RZ ;  /* 0x00000003100b7224 */ /* 0x000fe200078e02ff */
[----:B------:R-:W-:-:S03]  /*15cc0*/  IADD3 R14, PT, PT, R3, -0x7, RZ ;  /* 0xfffffff9030e7810 */ /* 0x000fc60007ffe0ff */
[----:B------:R-:W-:-:S08]  /*15cd0*/  IMAD.WIDE R4, R11, 0x4, R4 ;  /* 0x000000040b047825 */ /* 0x000fd000078e0204 */
[----:B------:R-:W-:Y:S05]  /*15ce0*/  @P0 BRA `(.L_x_119) ;  /* 0x0000000400d40947 */ /* 0x000fea0003800000 */
.L_x_120:
        /* <DEDUP_REMOVED lines=117> */
.L_x_119:
[----:B------:R-:W-:Y:S02]  /*16440*/  ISETP.GE.AND P0, PT, R19, R14, PT ;  /* 0x0000000e1300720c */ /* 0x000fe40003f06270 */
[----:B------:R-:W-:-:S11]  /*16450*/  IADD3 R22, PT, PT, R3, -0x3, RZ ;  /* 0xfffffffd03167810 */ /* 0x000fd60007ffe0ff */
[----:B------:R-:W-:Y:S05]  /*16460*/  @P0 BRA `(.L_x_121) ;  /* 0x0000000000f40947 */ /* 0x000fea0003800000 */
.L_x_122:
        /* <DEDUP_REMOVED lines=61> */
.L_x_121:
        /* <DEDUP_REMOVED lines=15> */
.L_x_125:
        /* <DEDUP_REMOVED lines=34> */
[----:B---3--:R-:W-:Y:S01]  /*16b50*/  FADD R46, R49, -R46 ;  /* 0x8000002e312e7221 */ /* 0x008fe20000000000 */
[----:B----4-:R-:W-:Y:S02]  /*16b60*/  FADD R49, R47, -R48 ;  /* 0x800000302f317221 */ /* 0x010fe40000000000 */
[----:B------:R-:W3:Y:S04]  /*16b70*/  LDG.E R48, desc[UR6][R12.64+0x38] ;  /* 0x000038060c307981 */ /* 0x000ee8000c1e1900 */
[----:B------:R0:W3:Y:S01]  /*16b80*/  LDG.E R47, desc[UR6][R10.64+0x38] ;  /* 0x000038060a2f7981 */ /* 0x0000e2000c1e1900 */
        /* <DEDUP_REMOVED lines=80> */
.L_x_124:
        /* <DEDUP_REMOVED lines=63> */
.L_x_126:
        /* <DEDUP_REMOVED lines=32> */
.L_x_123:
        /* <DEDUP_REMOVED lines=10> */
.L_x_129:
        /* <DEDUP_REMOVED lines=62> */
.L_x_128:
        /* <DEDUP_REMOVED lines=36> */
.L_x_130:
        /* <DEDUP_REMOVED lines=28> */
.L_x_127:
        /* <DEDUP_REMOVED lines=21> */
.L_x_116:
[----:B------:R-:W-:Y:S05]  /*18050*/  BSYNC.RECONVERGENT B1 ;  /* 0x0000000000017941 */ /* 0x000fea0003800200 */
.L_x_115:
[----:B------:R-:W0:Y:S01]  /*18060*/  LDCU UR4, c[0x0][0x3b4] ;  /* 0x00007680ff0477ac */ /* 0x000e220008000800 */
[----:B------:R-:W-:Y:S02]  /*18070*/  IADD3 R16, PT, PT, R16, 0x1, RZ ;  /* 0x0000000110107810 */ /* 0x000fe40007ffe0ff */
[----:B0-----:R-:W-:-:S04]  /*18080*/  MOV R3, UR4 ;  /* 0x0000000400037c02 */ /* 0x001fc80008000f00 */
[----:B------:R-:W-:-:S13]  /*18090*/  ISETP.NE.AND P0, PT, R16, R3, PT ;  /* 0x000000031000720c */ /* 0x000fda0003f05270 */
[----:B------:R-:W-:Y:S05]  /*180a0*/  @P0 BRA `(.L_x_131) ;  /* 0xffffffcc000c0947 */ /* 0x000fea000383ffff */
.L_x_114:
[----:B------:R-:W-:-:S13]  /*180b0*/  FSETP.GEU.AND P0, PT, R2, 3.40282346638528859812e+38, PT ;  /* 0x7f7fffff0200780b */ /* 0x000fda0003f0e000 */
[----:B------:R-:W-:Y:S05]  /*180c0*/  @!P0 BRA `(.L_x_132) ;  /* 0x0000003400148947 */ /* 0x000fea0003800000 */
.L_x_113:
[----:B------:R-:W2:Y:S01]  /*180d0*/  LDL R9, [R1+0x24] ;  /* 0x0000240001097983 */ /* 0x000ea20000100800 */
[----:B0-----:R-:W2:Y:S01]  /*180e0*/  LDC.64 R4, c[0x0][0x3a0] ;  /* 0x0000e800ff047b82 */ /* 0x001ea20000000a00 */
[----:B------:R-:W0:Y:S01]  /*180f0*/  LDCU UR4, c[0x0][0x3b4] ;  /* 0x00007680ff0477ac */ /* 0x000e220008000800 */
[----:B--2---:R-:W-:-:S06]  /*18100*/  IMAD.WIDE R4, R9, 0x4, R4 ;  /* 0x0000000409047825 */ /* 0x004fcc00078e0204 */
[----:B------:R-:W2:Y:S01]  /*18110*/  LDG.E R4, desc[UR6][R4.64] ;  /* 0x0000000604047981 */ /* 0x000ea2000c1e1900 */
[----:B0-----:R-:W-:Y:S02]  /*18120*/  MOV R3, UR4 ;  /* 0x0000000400037c02 */ /* 0x001fe40008000f00 */
[----:B------:R-:W-:Y:S02]  /*18130*/  MOV R2, 0x7f7fffff ;  /* 0x7f7fffff00027802 */ /* 0x000fe40000000f00 */
[----:B--2---:R-:W-:-:S04]  /*18140*/  VIMNMX R0, PT, PT, R4, R3, PT ;  /* 0x0000000304007248 */ /* 0x004fc80003fe0100 */
[----:B------:R-:W-:Y:S02]  /*18150*/  ISETP.GE.AND P0, PT, R0, 0x1, PT ;  /* 0x000000010000780c */ /* 0x000fe40003f06270 */
[----:B------:R-:W-:-:S11]  /*18160*/  MOV R0, 0xffffffff ;  /* 0xffffffff00007802 */ /* 0x000fd60000000f00 */
[----:B------:R-:W-:Y:S05]  /*18170*/  @!P0 BRA `(.L_x_132) ;  /* 0x0000003000e88947 */ /* 0x000fea0003800000 */
[----:B------:R-:W-:Y:S01]  /*18180*/  HFMA2 R12, -RZ, RZ, 0, 0 ;  /* 0x00000000ff0c7431 */ /* 0x000fe200000001ff */
[----:B------:R-:W-:Y:S02]  /*18190*/  MOV R2, 0x7f7fffff ;  /* 0x7f7fffff00027802 */ /* 0x000fe40000000f00 */
[----:B------:R-:W-:-:S07]  /*181a0*/  MOV R0, 0xffffffff ;  /* 0xffffffff00007802 */ /* 0x000fce0000000f00 */
.L_x_157:
[----:B------:R-:W0:Y:S02]  /*181b0*/  LDC.64 R4, c[0x0][0x398] ;  /* 0x0000e600ff047b82 */ /* 0x000e240000000a00 */
[----:B0-----:R-:W-:-:S06]  /*181c0*/  IMAD.WIDE.U32 R4, R12, 0x4, R4 ;  /* 0x000000040c047825 */ /* 0x001fcc00078e0004 */
[----:B------:R-:W2:Y:S01]  /*181d0*/  LDG.E R4, desc[UR6][R4.64] ;  /* 0x0000000604047981 */ /* 0x000ea2000c1e1900 */
[----:B------:R-:W-:Y:S01]  /*181e0*/  BSSY.RECONVERGENT B1, `(.L_x_133) ;  /* 0x000032e000017945 */ /* 0x000fe20003800200 */
        /* <DEDUP_REMOVED lines=8> */
[----:B------:R-:W-:Y:S01]  /*18270*/  BSSY.RECONVERGENT B2, `(.L_x_135) ;  /* 0x00000ed000027945 */ /* 0x000fe20003800200 */
[----:B------:R-:W-:Y:S02]  /*18280*/  MOV R13, RZ ;  /* 0x000000ff000d7202 */ /* 0x000fe40000000f00 */
[----:B------:R-:W-:Y:S02]  /*18290*/  MOV R15, RZ ;  /* 0x000000ff000f7202 */ /* 0x000fe40000000f00 */
[----:B------:R-:W-:-:S07]  /*182a0*/  MOV R18, RZ ;  /* 0x000000ff00127202 */ /* 0x000fce0000000f00 */
.L_x_136:
        /* <DEDUP_REMOVED lines=8> */
[----:B------:R-:W4:Y:S04]  /*18330*/  LDG.E R24, desc[UR6][R10.64+0x8] ;  /* 0x000008060a187981 */ /* 0x000f28000c1e1900 */
[----:B------:R-:W3:Y:S04]  /*18340*/  LDG.E R23, desc[UR6][R4.64+0x4] ;  /* 0x0000040604177981 */ /* 0x000ee8000c1e1900 */
        /* <DEDUP_REMOVED lines=32> */
[----:B------:R-:W-:Y:S01]  /*18550*/  FFMA R18, R21, R21, -R18 ;  /* 0x0000001515127223 */ /* 0x000fe20000000812 */
[----:B---3--:R-:W-:Y:S01]  /*18560*/  FADD R20, R22, -R23 ;  /* 0x8000001716147221 */ /* 0x008fe20000000000 */
[----:B----4-:R-:W-:Y:S02]  /*18570*/  FADD R21, R24, -R25 ;  /* 0x8000001918157221 */ /* 0x010fe40000000000 */
[----:B------:R-:W2:Y:S01]  /*18580*/  LDG.E R25, desc[UR6][R10.64+0x40] ;  /* 0x000040060a197981 */ /* 0x000ea2000c1e1900 */
[----:B-----5:R-:W-:-:S03]  /*18590*/  FADD R23, R28, -R29 ;  /* 0x8000001d1c177221 */ /* 0x020fc60000000000 */
[----:B------:R-:W3:Y:S01]  /*185a0*/  LDG.E R28, desc[UR6][R10.64+0x4c] ;  /* 0x00004c060a1c7981 */ /* 0x000ee2000c1e1900 */
[----:B------:R-:W-:-:S03]  /*185b0*/  FADD R24, R30, -R31 ;  /* 0x8000001f1e187221 */ /* 0x000fc60000000000 */
[----:B------:R-:W3:Y:S04]  /*185c0*/  LDG.E R31, desc[UR6][R4.64+0x4c] ;  /* 0x00004c06041f7981 */ /* 0x000ee8000c1e1900 */
[----:B------:R-:W2:Y:S01]  /*185d0*/  LDG.E R30, desc[UR6][R4.64+0x40] ;  /* 0x00004006041e7981 */ /* 0x000ea2000c1e1900 */
[----:B------:R-:W-:-:S03]  /*185e0*/  FADD R22, R26, -R27 ;  /* 0x8000001b1a167221 */ /* 0x000fc60000000000 */
[----:B------:R-:W4:Y:S04]  /*185f0*/  LDG.E R26, desc[UR6][R10.64+0x44] ;  /* 0x000044060a1a7981 */ /* 0x000f28000c1e1900 */
[----:B------:R-:W5:Y:S04]  /*18600*/  LDG.E R27, desc[UR6][R10.64+0x48] ;  /* 0x000048060a1b7981 */ /* 0x000f68000c1e1900 */
        /* <DEDUP_REMOVED lines=23> */
[----:B---3--:R-:W-:Y:S01]  /*18780*/  FADD R31, R28, -R31 ;  /* 0x8000001f1c1f7221 */ /* 0x008fe20000000000 */
[----:B------:R-:W-:-:S04]  /*18790*/  FADD R28, R18, R15 ;  /* 0x0000000f121c7221 */ /* 0x000fc80000000000 */
[----:B------:R-:W-:Y:S01]  /*187a0*/  FADD R53, -R28, R15 ;  /* 0x0000000f1c357221 */ /* 0x000fe20000000100 */
[----:B--2---:R-:W-:Y:S01]  /*187b0*/  FADD R25, R25, -R30 ;  /* 0x8000001e19197221 */ /* 0x004fe20000000000 */
[----:B------:R-:W2:Y:S02]  /*187c0*/  LDG.E R15, desc[UR6][R10.64+0x78] ;  /* 0x000078060a0f7981 */ /* 0x000ea4000c1e1900 */
[----:B------:R-:W-:Y:S02]  /*187d0*/  FADD R53, R18, R53 ;  /* 0x0000003512357221 */ /* 0x000fe40000000000 */
[----:B------:R-:W3:Y:S02]  /*187e0*/  LDG.E R30, desc[UR6][R10.64+0x70] ;  /* 0x000070060a1e7981 */ /* 0x000ee4000c1e1900 */
        /* <DEDUP_REMOVED lines=8> */
[----:B----4-:R-:W-:Y:S01]  /*18870*/  FADD R26, R26, -R29 ;  /* 0x8000001d1a1a7221 */ /* 0x010fe20000000000 */
[----:B-----5:R-:W-:Y:S01]  /*18880*/  FADD R27, R27, -R32 ;  /* 0x800000201b1b7221 */ /* 0x020fe20000000000 */
[----:B------:R-:W4:Y:S01]  /*18890*/  LDG.E R29, desc[UR6][R10.64+0x74] ;  /* 0x000074060a1d7981 */ /* 0x000f22000c1e1900 */
[----:B------:R-:W-:-:S03]  /*188a0*/  FFMA R22, R22, R22, R21 ;  /* 0x0000001616167223 */ /* 0x000fc60000000015 */
        /* <DEDUP_REMOVED lines=40> */
[----:B------:R-:W-:-:S04]  /*18b30*/  FADD R35, R35, -R18 ;  /* 0x8000001223237221 */ /* 0x000fc80000000000 */
[----:B------:R-:W-:Y:S02]  /*18b40*/  FADD R44, R44, R35 ;  /* 0x000000232c2c7221 */ /* 0x000fe40000000000 */
[----:B------:R0:W4:Y:S02]  /*18b50*/  LDG.E R35, desc[UR6][R4.64+0x7c] ;  /* 0x00007c0604237981 */ /* 0x000124000c1e1900 */
        /* <DEDUP_REMOVED lines=79> */
[----:B------:R-:W-:-:S03]  /*19050*/  FADD R15, R15, -R16 ;  /* 0x800000100f0f7221 */ /* 0x000fc60000000000 */
[----:B------:R-:W-:-:S04]  /*19060*/  FADD R10, R10, R5 ;  /* 0x000000050a0a7221 */ /* 0x000fc80000000000 */
[----:B------:R-:W-:-:S04]  /*19070*/  FFMA R15, R15, R15, R10 ;  /* 0x0000000f0f0f7223 */ /* 0x000fc8000000000a */
[C---:B------:R-:W-:Y:S01]  /*19080*/  FADD R5, R4.reuse, R15 ;  /* 0x0000000f04057221 */ /* 0x040fe20000000000 */
        /* <DEDUP_REMOVED lines=11> */
[----:B------:R-:W-:Y:S05]  /*19140*/  BSYNC.RECONVERGENT B2 ;  /* 0x0000000000027941 */ /* 0x000fea0003800200 */
.L_x_135:
[----:B------:R-:W0:Y:S01]  /*19150*/  LDC.64 R4, c[0x0][0x388] ;  /* 0x0000e200ff047b82 */ /* 0x000e220000000a00 */
[C---:B------:R-:W-:Y:S01]  /*19160*/  IADD3 R20, PT, PT, R3.reuse, -0xf, RZ ;  /* 0xfffffff103147810 */ /* 0x040fe20007ffe0ff */
[----:B------:R-:W-:Y:S01]  /*19170*/  IMAD R11, R12, R3, RZ ;  /* 0x000000030c0b7224 */ /* 0x000fe200078e02ff */
[----:B------:R-:W-:Y:S01]  /*19180*/  BSSY.RECONVERGENT B2, `(.L_x_137) ;  /* 0x000007a000027945 */ /* 0x000fe20003800200 */
[----:B------:R-:W-:Y:S02]  /*19190*/  IADD3 R14, PT, PT, R3, -0x7, RZ ;  /* 0xfffffff9030e7810 */ /* 0x000fe40007ffe0ff */
[----:B------:R-:W-:Y:S01]  /*191a0*/  ISETP.GE.AND P0, PT, R13, R20, PT ;  /* 0x000000140d00720c */ /* 0x000fe20003f06270 */
[----:B0-----:R-:W-:-:S12]  /*191b0*/  IMAD.WIDE R4, R11, 0x4, R4 ;  /* 0x000000040b047825 */ /* 0x001fd800078e0204 */
[----:B------:R-:W-:Y:S05]  /*191c0*/  @P0 BRA `(.L_x_138) ;  /* 0x0000000400d40947 */ /* 0x000fea0003800000 */
.L_x_139:
        /* <DEDUP_REMOVED lines=117> */
.L_x_138:
[----:B------:R-:W-:Y:S05]  /*19920*/  BSYNC.RECONVERGENT B2 ;  /* 0x0000000000027941 */ /* 0x000fea0003800200 */
.L_x_137:
[----:B------:R-:W-:Y:S01]  /*19930*/  ISETP.GE.AND P0, PT, R13, R14, PT ;  /* 0x0000000e0d00720c */ /* 0x000fe20003f06270 */
[----:B------:R-:W-:Y:S01]  /*19940*/  BSSY.RECONVERGENT B2, `(.L_x_140) ;  /* 0x0000040000027945 */ /* 0x000fe20003800200 */
[----:B------:R-:W-:-:S11]  /*19950*/  IADD3 R20, PT, PT, R3, -0x3, RZ ;  /* 0xfffffffd03147810 */ /* 0x000fd60007ffe0ff */
[----:B------:R-:W-:Y:S05]  /*19960*/  @P0 BRA `(.L_x_141) ;  /* 0x0000000000f40947 */ /* 0x000fea0003800000 */
.L_x_142:
        /* <DEDUP_REMOVED lines=61> */
.L_x_141:
[----:B------:R-:W-:Y:S05]  /*19d40*/  BSYNC.RECONVERGENT B2 ;  /* 0x0000000000027941 */ /* 0x000fea0003800200 */
.L_x_140:
[----:B------:R-:W-:Y:S01]  /*19d50*/  ISETP.GE.AND P0, PT, R13, R20, PT ;  /* 0x000000140d00720c */ /* 0x000fe20003f06270 */
[----:B------:R-:W-:-:S12]  /*19d60*/  BSSY.RECONVERGENT B2, `(.L_x_143) ;  /* 0x00000e4000027945 */ /* 0x000fd80003800200 */
[----:B------:R-:W-:Y:S05]  /*19d70*/  @P0 BRA `(.L_x_144) ;  /* 0x0000000c00880947 */ /* 0x000fea0003800000 */
[----:B------:R-:W-:Y:S01]  /*19d80*/  VIADDMNMX R19, R13, 0x4, R20, !PT ;  /* 0x000000040d137846 */ /* 0x000fe20007800114 */
[----:B------:R-:W-:Y:S01]  /*19d90*/  BSSY.RECONVERGENT B3, `(.L_x_145) ;  /* 0x000007f000037945 */ /* 0x000fe20003800200 */
[----:B------:R-:W-:-:S04]  /*19da0*/  LOP3.LUT R10, RZ, R13, RZ, 0x33, !PT ;  /* 0x0000000dff0a7212 */ /* 0x000fc800078e33ff */
[----:B------:R-:W-:-:S04]  /*19db0*/  IADD3 R19, PT, PT, R19, R10, RZ ;  /* 0x0000000a13137210 */ /* 0x000fc80007ffe0ff */
[C---:B------:R-:W-:Y:S02]  /*19dc0*/  ISETP.GE.U32.AND P0, PT, R19.reuse, 0xc, PT ;  /* 0x0000000c1300780c */ /* 0x040fe40003f06070 */
[----:B------:R-:W-:-:S04]  /*19dd0*/  LEA.HI R21, R19, 0x1, RZ, 0x1e ;  /* 0x0000000113157811 */ /* 0x000fc800078ff0ff */
[----:B------:R-:W-:-:S07]  /*19de0*/  LOP3.LUT P1, R50, R21, 0x3, RZ, 0xc0, !PT ;  /* 0x0000000315327812 */ /* 0x000fce000782c0ff */
[----:B------:R-:W-:Y:S06]  /*19df0*/  @!P0 BRA `(.L_x_146) ;  /* 0x0000000400e08947 */ /* 0x000fec0003800000 */
[----:B------:R-:W-:Y:S01]  /*19e00*/  HFMA2 R14, -RZ, RZ, 0, 0 ;  /* 0x00000000ff0e7431 */ /* 0x000fe200000001ff */
[----:B------:R-:W-:-:S07]  /*19e10*/  LOP3.LUT R21, R21, 0x7ffffffc, RZ, 0xc0, !PT ;  /* 0x7ffffffc15157812 */ /* 0x000fce00078ec0ff */
.L_x_147:
        /* <DEDUP_REMOVED lines=106> */
[----:B------:R-:W-:Y:S02]  /*1a4c0*/  ISETP.NE.AND P0, PT, R14, R21, PT ;  /* 0x000000150e00720c */ /* 0x000fe40003f05270 */
        /* <DEDUP_REMOVED lines=11> */
.L_x_146:
[----:B------:R-:W-:Y:S05]  /*1a580*/  BSYNC.RECONVERGENT B3 ;  /* 0x0000000000037941 */ /* 0x000fea0003800200 */
.L_x_145:
[----:B------:R-:W-:Y:S05]  /*1a590*/  @!P1 BRA `(.L_x_144) ;  /* 0x0000000400809947 */ /* 0x000fea0003800000 */
[----:B------:R-:W-:Y:S01]  /*1a5a0*/  ISETP.NE.AND P1, PT, R50, 0x1, PT ;  /* 0x000000013200780c */ /* 0x000fe20003f25270 */
[----:B------:R-:W-:Y:S01]  /*1a5b0*/  BSSY.RECONVERGENT B3, `(.L_x_148) ;  /* 0x000003e000037945 */ /* 0x000fe20003800200 */
        /* <DEDUP_REMOVED lines=61> */
.L_x_149:
[----:B------:R-:W-:Y:S05]  /*1a990*/  BSYNC.RECONVERGENT B3 ;  /* 0x0000000000037941 */ /* 0x000fea0003800200 */
.L_x_148:
        /* <DEDUP_REMOVED lines=32> */
.L_x_144:
[----:B------:R-:W-:Y:S05]  /*1aba0*/  BSYNC.RECONVERGENT B2 ;  /* 0x0000000000027941 */ /* 0x000fea0003800200 */
.L_x_143:
[----:B------:R-:W-:Y:S01]  /*1abb0*/  ISETP.GE.AND P0, PT, R13, R3, PT ;  /* 0x000000030d00720c */ /* 0x000fe20003f06270 */
[----:B------:R-:W-:-:S12]  /*1abc0*/  BSSY.RECONVERGENT B2, `(.L_x_150) ;  /* 0x000008c000027945 */ /* 0x000fd80003800200 */
[----:B------:R-:W-:Y:S05]  /*1abd0*/  @P0 BRA `(.L_x_151) ;  /* 0x0000000800280947 */ /* 0x000fea0003800000 */
[CC--:B------:R-:W-:Y:S01]  /*1abe0*/  IADD3 R14, PT, PT, -R13.reuse, R3.reuse, RZ ;  /* 0x000000030d0e7210 */ /* 0x0c0fe20007ffe1ff */
[----:B------:R-:W-:Y:S01]  /*1abf0*/  BSSY.RECONVERGENT B3, `(.L_x_152) ;  /* 0x0000046000037945 */ /* 0x000fe20003800200 */
[----:B------:R-:W-:Y:S02]  /*1ac00*/  IADD3 R3, PT, PT, R13, -R3, RZ ;  /* 0x800000030d037210 */ /* 0x000fe40007ffe0ff */
[----:B------:R-:W-:Y:S02]  /*1ac10*/  LOP3.LUT R35, R14, 0x7, RZ, 0xc0, !PT ;  /* 0x000000070e237812 */ /* 0x000fe400078ec0ff */
[----:B------:R-:W-:Y:S02]  /*1ac20*/  ISETP.GT.U32.AND P0, PT, R3, -0x8, PT ;  /* 0xfffffff80300780c */ /* 0x000fe40003f04070 */
[----:B------:R-:W-:-:S11]  /*1ac30*/  ISETP.NE.AND P1, PT, R35, RZ, PT ;  /* 0x000000ff2300720c */ /* 0x000fd60003f25270 */
[----:B------:R-:W-:Y:S05]  /*1ac40*/  @P0 BRA `(.L_x_153) ;  /* 0x0000000400000947 */ /* 0x000fea0003800000 */
[----:B------:R-:W-:Y:S02]  /*1ac50*/  LOP3.LUT R20, R14, 0xfffffff8, RZ, 0xc0, !PT ;  /* 0xfffffff80e147812 */ /* 0x000fe400078ec0ff */
[----:B------:R-:W-:-:S07]  /*1ac60*/  MOV R3, RZ ;  /* 0x000000ff00037202 */ /* 0x000fce0000000f00 */
.L_x_154:
        /* <DEDUP_REMOVED lines=18> */
[----:B------:R-:W-:-:S02]  /*1ad90*/  IADD3 R3, PT, PT, R3, 0x8, RZ ;  /* 0x0000000803037810 */ /* 0x000fc40007ffe0ff */
[----:B------:R-:W-:Y:S02]  /*1ada0*/  IADD3 R13, PT, PT, R13, 0x8, RZ ;  /* 0x000000080d0d7810 */ /* 0x000fe40007ffe0ff */
[----:B------:R-:W-:Y:S01]  /*1adb0*/  ISETP.NE.AND P0, PT, R3, R20, PT ;  /* 0x000000140300720c */ /* 0x000fe20003f05270 */
        /* <DEDUP_REMOVED lines=41> */
.L_x_153:
[----:B------:R-:W-:Y:S05]  /*1b050*/  BSYNC.RECONVERGENT B3 ;  /* 0x0000000000037941 */ /* 0x000fea0003800200 */
.L_x_152:
[----:B------:R-:W-:Y:S05]  /*1b060*/  @!P1 BRA `(.L_x_151) ;  /* 0x0000000400049947 */ /* 0x000fea0003800000 */
[----:B------:R-:W-:Y:S01]  /*1b070*/  ISETP.GE.U32.AND P0, PT, R35, 0x4, PT ;  /* 0x000000042300780c */ /* 0x000fe20003f06070 */
[----:B------:R-:W-:Y:S01]  /*1b080*/  BSSY.RECONVERGENT B3, `(.L_x_155) ;  /* 0x0000023000037945 */ /* 0x000fe20003800200 */
        /* <DEDUP_REMOVED lines=34> */
.L_x_156:
[----:B------:R-:W-:Y:S05]  /*1b2b0*/  BSYNC.RECONVERGENT B3 ;  /* 0x0000000000037941 */ /* 0x000fea0003800200 */
.L_x_155:
        /* <DEDUP_REMOVED lines=28> */
.L_x_151:
[----:B------:R-:W-:Y:S05]  /*1b480*/  BSYNC.RECONVERGENT B2 ;  /* 0x0000000000027941 */ /* 0x000fea0003800200 */
.L_x_150:
[----:B------:R-:W-:-:S04]  /*1b490*/  FSETP.GEU.AND P0, PT, R15, R2, PT ;  /* 0x000000020f00720b */ /* 0x000fc80003f0e000 */
[----:B------:R-:W-:Y:S02]  /*1b4a0*/  FSEL R2, R15, R2, !P0 ;  /* 0x000000020f027208 */ /* 0x000fe40004000000 */
[----:B------:R-:W-:-:S07]  /*1b4b0*/  SEL R0, R12, R0, !P0 ;  /* 0x000000000c007207 */ /* 0x000fce0004000000 */
.L_x_134:
[----:B------:R-:W-:Y:S05]  /*1b4c0*/  BSYNC.RECONVERGENT B1 ;  /* 0x0000000000017941 */ /* 0x000fea0003800200 */
.L_x_133:
[----:B------:R-:W0:Y:S01]  /*1b4d0*/  LDCU UR4, c[0x0][0x3b4] ;  /* 0x00007680ff0477ac */ /* 0x000e220008000800 */
[----:B------:R-:W-:Y:S02]  /*1b4e0*/  IADD3 R12, PT, PT, R12, 0x1, RZ ;  /* 0x000000010c0c7810 */ /* 0x000fe40007ffe0ff */
[----:B0-----:R-:W-:-:S04]  /*1b4f0*/  MOV R3, UR4 ;  /* 0x0000000400037c02 */ /* 0x001fc80008000f00 */
[----:B------:R-:W-:-:S13]  /*1b500*/  ISETP.NE.AND P0, PT, R12, R3, PT ;  /* 0x000000030c00720c */ /* 0x000fda0003f05270 */
[----:B------:R-:W-:Y:S05]  /*1b510*/  @P0 BRA `(.L_x_157) ;  /* 0xffffffcc00240947 */ /* 0x000fea000383ffff */
.L_x_132:
[----:B0-----:R-:W-:Y:S05]  /*1b520*/  BSYNC.RECONVERGENT B0 ;  /* 0x0000000000007941 */ /* 0x001fea0003800200 */
.L_x_112:
[----:B------:R-:W-:Y:S01]  /*1b530*/  FSETP.NEU.AND P0, PT, R2, 3.40282346638528859812e+38, PT ;  /* 0x7f7fffff0200780b */ /* 0x000fe20003f0d000 */
[----:B------:R-:W-:-:S12]  /*1b540*/  BSSY.RECONVERGENT B0, `(.L_x_158) ;  /* 0x0002cf8000007945 */ /* 0x000fd80003800200 */
[----:B------:R-:W-:Y:S05]  /*1b550*/  @P0 BRA `(.L_x_159) ;  /* 0x000002cc00d80947 */ /* 0x000fea0003800000 */
[----:B------:R-:W-:Y:S02]  /*1b560*/  ISETP.GE.AND P0, PT, R3, 0x1, PT ;  /* 0x000000010300780c */ /* 0x000fe40003f06270 */
[----:B------:R-:W-:-:S11]  /*1b570*/  MOV R2, 0x7f7fffff ;  /* 0x7f7fffff00027802 */ /* 0x000fd60000000f00 */
[----:B------:R-:W-:Y:S05]  /*1b580*/  @!P0 BRA `(.L_x_159) ;  /* 0x000002cc00cc8947 */ /* 0x000fea0003800000 */
[----:B------:R-:W0:Y:S02]  /*1b590*/  LDC.64 R2, c[0x0][0x3b8] ;  /* 0x0000ee00ff027b82 */ /* 0x000e240000000a00 */
[----:B0-----:R-:W-:Y:S01]  /*1b5a0*/  ISETP.GT.AND P0, PT, R3, 0x2, PT ;  /* 0x000000020300780c */ /* 0x001fe20003f04270 */
[----:B------:R-:W-:Y:S01]  /*1b5b0*/  HFMA2 R3, -RZ, RZ, 0, 1.1920928955078125e-07 ;  /* 0x00000002ff037431 */ /* 0x000fe200000001ff */
[C---:B------:R-:W-:Y:S02]  /*1b5c0*/  IADD3 R9, PT, PT, R2.reuse, -0x7, RZ ;  /* 0xfffffff902097810 */ /* 0x040fe40007ffe0ff */
[C---:B------:R-:W-:Y:S02]  /*1b5d0*/  IADD3 R12, PT, PT, R2.reuse, -0x3, RZ ;  /* 0xfffffffd020c7810 */ /* 0x040fe40007ffe0ff */
[----:B------:R-:W-:Y:S02]  /*1b5e0*/  IADD3 R13, PT, PT, R2, -0xf, RZ ;  /* 0xfffffff1020d7810 */ /* 0x000fe40007ffe0ff */
[----:B------:R-:W-:-:S05]  /*1b5f0*/  MOV R2, 0x7f7fffff ;  /* 0x7f7fffff00027802 */ /* 0x000fca0000000f00 */
[----:B------:R-:W-:Y:S05]  /*1b600*/  @!P0 BRA `(.L_x_160) ;  /* 0x0000006400788947 */ /* 0x000fea0003800000 */
[----:B------:R-:W2:Y:S01]  /*1b610*/  LDL R15, [R1+0x28] ;  /* 0x00002800010f7983 */ /* 0x000ea20000100800 */
[----:B------:R-:W2:Y:S02]  /*1b620*/  LDC.64 R4, c[0x0][0x3a0] ;  /* 0x0000e800ff047b82 */ /* 0x000ea40000000a00 */
[----:B--2---:R-:W-:-:S06]  /*1b630*/  IMAD.WIDE R4, R15, 0x4, R4 ;  /* 0x000000040f047825 */ /* 0x004fcc00078e0204 */
[----:B------:R-:W2:Y:S01]  /*1b640*/  LDG.E R4, desc[UR6][R4.64] ;  /* 0x0000000604047981 */ /* 0x000ea2000c1e1900 */
[----:B------:R-:W-:Y:S01]  /*1b650*/  BSSY.RECONVERGENT B1, `(.L_x_161) ;  /* 0x0000329000017945 */ /* 0x000fe20003800200 */
[----:B------:R-:W-:Y:S02]  /*1b660*/  MOV R3, 0x2 ;  /* 0x0000000200037802 */ /* 0x000fe40000000f00 */
[----:B------:R-:W-:Y:S02]  /*1b670*/  MOV R2, 0x7f7fffff ;  /* 0x7f7fffff00027802 */ /* 0x000fe40000000f00 */
[----:B--2---:R-:W-:-:S13]  /*1b680*/  ISETP.NE.AND P0, PT, R4, RZ, PT ;  /* 0x000000ff0400720c */ /* 0x004fda0003f05270 */
[----:B------:R-:W-:Y:S05]  /*1b690*/  @!P0 BRA `(.L_x_162) ;  /* 0x0000003000908947 */ /* 0x000fea0003800000 */
[----:B------:R-:W-:Y:S01]  /*1b6a0*/  HFMA2 R3, -RZ, RZ, 0, 0 ;  /* 0x00000000ff037431 */ /* 0x000fe200000001ff */
[----:B------:R-:W-:-:S07]  /*1b6b0*/  MOV R2, 0x7f7fffff ;  /* 0x7f7fffff00027802 */ /* 0x000fce0000000f00 */
.L_x_179:
[----:B------:R-:W0:Y:S02]  /*1b6c0*/  LDC.64 R4, c[0x0][0x398] ;  /* 0x0000e600ff047b82 */ /* 0x000e240000000a00 */
[----:B0-----:R-:W-:-:S06]  /*1b6d0*/  IMAD.WIDE.U32 R4, R3, 0x4, R4 ;  /* 0x0000000403047825 */ /* 0x001fcc00078e0004 */
[----:B------:R-:W2:Y:S01]  /*1b6e0*/  LDG.E R4, desc[UR6][R4.64] ;  /* 0x0000000604047981 */ /* 0x000ea2000c1e1900 */
[----:B------:R-:W-:Y:S01]  /*1b6f0*/  BSSY.RECONVERGENT B2, `(.L_x_163) ;  /* 0x0000319000027945 */ /* 0x000fe20003800200 */
[----:B--2---:R-:W-:-:S13]  /*1b700*/  ISETP.NE.AND P0, PT, R4, R15, PT ;  /* 0x0000000f0400720c */ /* 0x004fda0003f05270 */
[----:B------:R-:W-:Y:S05]  /*1b710*/  @P0 BRA `(.L_x_164) ;  /* 0x0000003000580947 */ /* 0x000fea0003800000 */
[----:B------:R-:W0:Y:S01]  /*1b720*/  LDCU UR5, c[0x0][0x3b8] ;  /* 0x00007700ff0577ac */ /* 0x000e220008000800 */
[----:B------:R-:W-:Y:S01]  /*1b730*/  HFMA2 R19, -RZ, RZ, 0, 0 ;  /* 0x00000000ff137431 */ /* 0x000fe200000001ff */
[----:B------:R-:W-:Y:S02]  /*1b740*/  MOV R14, RZ ;  /* 0x000000ff000e7202 */ /* 0x000fe40000000f00 */
[----:B------:R-:W-:Y:S01]  /*1b750*/  MOV R17, RZ ;  /* 0x000000ff00117202 */ /* 0x000fe20000000f00 */
[----:B0-----:R-:W-:-:S09]  /*1b760*/  UISETP.GE.AND UP0, UPT, UR5, 0x20, UPT ;  /* 0x000000200500788c */ /* 0x001fd2000bf06270 */
[----:B------:R-:W-:Y:S05]  /*1b770*/  BRA.U !UP0, `(.L_x_165) ;  /* 0x0000000d08b07547 */ /* 0x000fea000b800000 */
[----:B------:R-:W-:Y:S02]  /*1b780*/  MOV R19, RZ ;  /* 0x000000ff00137202 */ /* 0x000fe40000000f00 */
[----:B------:R-:W-:Y:S02]  /*1b790*/  MOV R17, RZ ;  /* 0x000000ff00117202 */ /* 0x000fe40000000f00 */
[----:B------:R-:W-:-:S07]  /*1b7a0*/  MOV R14, RZ ;  /* 0x000000ff000e7202 */ /* 0x000fce0000000f00 */
.L_x_166:
[----:B------:R-:W0:Y:S01]  /*1b7b0*/  LDC.64 R4, c[0x0][0x388] ;  /* 0x0000e200ff047b82 */ /* 0x000e220000000a00 */
[----:B------:R-:W-:-:S04]  /*1b7c0*/  IMAD R11, R3, UR5, RZ ;  /* 0x00000005030b7c24 */ /* 0x000fc8000f8e02ff */
        /* <DEDUP_REMOVED lines=39> */
[----:B------:R-:W2:Y:S01]  /*1ba40*/  LDG.E R21, desc[UR6][R4.64+0x40] ;  /* 0x0000400604157981 */ /* 0x000ea2000c1e1900 */
[----:B---3--:R-:W-:-:S03]  /*1ba50*/  FADD R16, R18, -R23 ;  /* 0x8000001712107221 */ /* 0x008fc60000000000 */
[----:B------:R-:W2:Y:S04]  /*1ba60*/  LDG.E R18, desc[UR6][R10.64+0x40] ;  /* 0x000040060a127981 */ /* 0x000ea8000c1e1900 */
[----:B------:R-:W3:Y:S01]  /*1ba70*/  LDG.E R23, desc[UR6][R4.64+0x44] ;  /* 0x0000440604177981 */ /* 0x000ee2000c1e1900 */
[----:B----4-:R-:W-:-:S03]  /*1ba80*/  FADD R39, R39, -R50 ;  /* 0x8000003227277221 */ /* 0x010fc60000000000 */
[----:B------:R-:W4:Y:S01]  /*1ba90*/  LDG.E R50, desc[UR6][R10.64+0x60] ;  /* 0x000060060a327981 */ /* 0x000f22000c1e1900 */
        /* <DEDUP_REMOVED lines=26> */
[----:B--2---:R-:W-:-:S03]  /*1bc40*/  FADD R18, R18, -R21 ;  /* 0x8000001512127221 */ /* 0x004fc60000000000 */
[----:B------:R-:W2:Y:S01]  /*1bc50*/  LDG.E R21, desc[UR6][R10.64+0x64] ;  /* 0x000064060a157981 */ /* 0x000ea2000c1e1900 */
[----:B---3--:R-:W-:-:S03]  /*1bc60*/  FADD R23, R20, -R23 ;  /* 0x8000001714177221 */ /* 0x008fc60000000000 */
[----:B------:R-:W2:Y:S01]  /*1bc70*/  LDG.E R20, desc[UR6][R4.64+0x64] ;  /* 0x0000640604147981 */ /* 0x000ea2000c1e1900 */
[----:B----4-:R-:W-:Y:S01]  /*1bc80*/  FADD R45, R50, -R45 ;  /* 0x8000002d322d7221 */ /* 0x010fe20000000000 */
[----:B------:R-:W-:-:S04]  /*1bc90*/  FADD R50, R14, R17 ;  /* 0x000000110e327221 */ /* 0x000fc80000000000 */
[----:B------:R-:W-:Y:S02]  /*1bca0*/  FADD R53, -R50, R17 ;  /* 0x0000001132357221 */ /* 0x000fe40000000100 */
[----:B------:R-:W3:Y:S02]  /*1bcb0*/  LDG.E R17, desc[UR6][R10.64+0x78] ;  /* 0x000078060a117981 */ /* 0x000ee4000c1e1900 */
        /* <DEDUP_REMOVED lines=9> */
[----:B-----5:R-:W-:Y:S01]  /*1bd50*/  FADD R35, R35, -R38 ;  /* 0x8000002623237221 */ /* 0x020fe20000000000 */
[----:B------:R-:W-:Y:S01]  /*1bd60*/  FADD R36, R36, -R37 ;  /* 0x8000002524247221 */ /* 0x000fe20000000000 */
[----:B------:R-:W4:Y:S01]  /*1bd70*/  LDG.E R38, desc[UR6][R10.64+0x74] ;  /* 0x000074060a267981 */ /* 0x000f22000c1e1900 */
[----:B------:R-:W-:-:S03]  /*1bd80*/  FFMA R53, R24, R24, R53 ;  /* 0x0000001818357223 */ /* 0x000fc60000000035 */
[----:B------:R-:W5:Y:S01]  /*1bd90*/  LDG.E R37, desc[UR6][R10.64+0x6c] ;  /* 0x00006c060a257981 */ /* 0x000f62000c1e1900 */
[----:B------:R-:W-:-:S03]  /*1bda0*/  FADD R46, R47, -R46 ;  /* 0x8000002e2f2e7221 */ /* 0x000fc60000000000 */
[----:B------:R-:W3:Y:S01]  /*1bdb0*/  LDG.E R47, desc[UR6][R10.64+0x70] ;  /* 0x000070060a2f7981 */ /* 0x000ee2000c1e1900 */
[----:B------:R-:W-:-:S03]  /*1bdc0*/  FADD R44, R49, -R44 ;  /* 0x8000002c312c7221 */ /* 0x000fc60000000000 */
[----:B------:R0:W4:Y:S02]  /*1bdd0*/  LDG.E R49, desc[UR6][R10.64+0x7c] ;  /* 0x00007c060a317981 */ /* 0x000124000c1e1900 */
        /* <DEDUP_REMOVED lines=15> */
[----:B------:R-:W5:Y:S01]  /*1bed0*/  LDG.E R28, desc[UR6][R4.64+0x68] ;  /* 0x00006806041c7981 */ /* 0x000f62000c1e1900 */
[----:B------:R-:W-:Y:S01]  /*1bee0*/  FADD R25, R10, R25 ;  /* 0x000000190a197221 */ /* 0x000fe20000000000 */
[----:B------:R-:W-:Y:S02]  /*1bef0*/  FADD R27, R27, -R30 ;  /* 0x8000001e1b1b7221 */ /* 0x000fe40000000000 */
[----:B------:R-:W3:Y:S01]  /*1bf00*/  LDG.E R30, desc[UR6][R4.64+0x6c] ;  /* 0x00006c06041e7981 */ /* 0x000ee2000c1e1900 */
[----:B------:R-:W-:-:S03]  /*1bf10*/  FFMA R25, R32, R32, R25 ;  /* 0x0000002020197223 */ /* 0x000fc60000000019 */
[----:B------:R-:W4:Y:S01]  /*1bf20*/  LDG.E R10, desc[UR6][R4.64+0x70] ;  /* 0x00007006040a7981 */ /* 0x000f22000c1e1900 */
        /* <DEDUP_REMOVED lines=8> */
[----:B------:R-:W-:Y:S01]  /*1bfb0*/  FFMA R11, R34, R34, R11 ;  /* 0x00000022220b7223 */ /* 0x000fe2000000000b */
[----:B--2---:R-:W-:-:S03]  /*1bfc0*/  FADD R20, R21, -R20 ;  /* 0x8000001415147221 */ /* 0x004fc60000000000 */
[----:B------:R-:W-:-:S04]  /*1bfd0*/  FADD R21, R16, R11 ;  /* 0x0000000b10157221 */ /* 0x000fc80000000000 */
[----:B------:R-:W-:-:S04]  /*1bfe0*/  FADD R16, R16, -R21 ;  /* 0x8000001510107221 */ /* 0x000fc80000000000 */
[----:B------:R-:W-:Y:S02]  /*1bff0*/  FADD R16, R11, R16 ;  /* 0x000000100b107221 */ /* 0x000fe40000000000 */
[----:B------:R-:W2:Y:S02]  /*1c000*/  LDG.E R11, desc[UR6][R4.64+0x74] ;  /* 0x00007406040b7981 */ /* 0x000ea4000c1e1900 */
[----:B------:R-:W-:-:S04]  /*1c010*/  FFMA R16, R39, R39, R16 ;  /* 0x0000002727107223 */ /* 0x000fc80000000010 */
[----:B------:R-:W-:-:S04]  /*1c020*/  FADD R22, R21, R16 ;  /* 0x0000001015167221 */ /* 0x000fc80000000000 */
[----:B------:R-:W-:-:S04]  /*1c030*/  FADD R21, R21, -R22 ;  /* 0x8000001615157221 */ /* 0x000fc80000000000 */
[----:B------:R-:W-:Y:S02]  /*1c040*/  FADD R21, R16, R21 ;  /* 0x0000001510157221 */ /* 0x000fe40000000000 */
[----:B------:R0:W2:Y:S02]  /*1c050*/  LDG.E R16, desc[UR6][R4.64+0x7c] ;  /* 0x00007c0604107981 */ /* 0x0000a4000c1e1900 */
        /* <DEDUP_REMOVED lines=79> */
[----:B------:R-:W-:-:S03]  /*1c550*/  FADD R14, R17, -R14 ;  /* 0x8000000e110e7221 */ /* 0x000fc60000000000 */
[----:B------:R-:W-:-:S04]  /*1c560*/  FADD R11, R11, R4 ;  /* 0x000000040b0b7221 */ /* 0x000fc80000000000 */
[----:B------:R-:W-:Y:S01]  /*1c570*/  FFMA R14, R14, R14, R11 ;  /* 0x0000000e0e0e7223 */ /* 0x000fe2000000000b */
[----:B------:R-:W-:-:S03]  /*1c580*/  UIADD3 UR4, UPT, UPT, UR5, -0x1f, URZ ;  /* 0xffffffe105047890 */ /* 0x000fc6000fffe0ff */
        /* <DEDUP_REMOVED lines=11> */
.L_x_165:
[----:B------:R-:W0:Y:S01]  /*1c640*/  LDC.64 R4, c[0x0][0x388] ;  /* 0x0000e200ff047b82 */ /* 0x000e220000000a00 */
[----:B------:R-:W-:Y:S01]  /*1c650*/  ISETP.GE.AND P0, PT, R19, R13, PT ;  /* 0x0000000d1300720c */ /* 0x000fe20003f06270 */
[----:B------:R-:W-:-:S04]  /*1c660*/  IMAD R11, R3, UR5, RZ ;  /* 0x00000005030b7c24 */ /* 0x000fc8000f8e02ff */
[----:B0-----:R-:W-:-:S08]  /*1c670*/  IMAD.WIDE R4, R11, 0x4, R4 ;  /* 0x000000040b047825 */ /* 0x001fd000078e0204 */
[----:B------:R-:W-:Y:S05]  /*1c680*/  @P0 BRA `(.L_x_167) ;  /* 0x0000000400d40947 */ /* 0x000fea0003800000 */
.L_x_168:
        /* <DEDUP_REMOVED lines=117> */
.L_x_167:
[----:B------:R-:W-:-:S13]  /*1cde0*/  ISETP.GE.AND P0, PT, R19, R9, PT ;  /* 0x000000091300720c */ /* 0x000fda0003f06270 */
[----:B------:R-:W-:Y:S05]  /*1cdf0*/  @P0 BRA `(.L_x_169) ;  /* 0x0000000000f40947 */ /* 0x000fea0003800000 */
.L_x_170:
        /* <DEDUP_REMOVED lines=61> */
.L_x_169:
        /* <DEDUP_REMOVED lines=11> */
.L_x_173:
        /* <DEDUP_REMOVED lines=118> */
.L_x_172:
        /* <DEDUP_REMOVED lines=63> */
.L_x_174:
        /* <DEDUP_REMOVED lines=32> */
.L_x_171:
[----:B------:R-:W-:-:S13]  /*1dfd0*/  ISETP.GE.AND P0, PT, R19, UR5, PT ;  /* 0x0000000513007c0c */ /* 0x000fda000bf06270 */
[----:B------:R-:W-:Y:S05]  /*1dfe0*/  @P0 BRA `(.L_x_175) ;  /* 0x0000000800180947 */ /* 0x000fea0003800000 */
[----:B------:R-:W-:-:S04]  /*1dff0*/  IADD3 R16, PT, PT, -R19, UR5, RZ ;  /* 0x0000000513107c10 */ /* 0x000fc8000fffe1ff */
[C---:B------:R-:W-:Y:S02]  /*1e000*/  IADD3 R10, PT, PT, R16.reuse, -0x1, RZ ;  /* 0xffffffff100a7810 */ /* 0x040fe40007ffe0ff */
[----:B------:R-:W-:Y:S02]  /*1e010*/  LOP3.LUT R38, R16, 0x7, RZ, 0xc0, !PT ;  /* 0x0000000710267812 */ /* 0x000fe400078ec0ff */
[----:B------:R-:W-:Y:S02]  /*1e020*/  ISETP.GE.U32.AND P0, PT, R10, 0x7, PT ;  /* 0x000000070a00780c */ /* 0x000fe40003f06070 */
[----:B------:R-:W-:-:S11]  /*1e030*/  ISETP.NE.AND P1, PT, R38, RZ, PT ;  /* 0x000000ff2600720c */ /* 0x000fd60003f25270 */
[----:B------:R-:W-:Y:S05]  /*1e040*/  @!P0 BRA `(.L_x_176) ;  /* 0x0000000400008947 */ /* 0x000fea0003800000 */
[----:B------:R-:W-:Y:S01]  /*1e050*/  LOP3.LUT R36, R16, 0xfffffff8, RZ, 0xc0, !PT ;  /* 0xfffffff810247812 */ /* 0x000fe200078ec0ff */
[----:B------:R-:W-:-:S06]  /*1e060*/  UMOV UR4, URZ ;  /* 0x000000ff00047c82 */ /* 0x000fcc0008000000 */
.L_x_177:
        /* <DEDUP_REMOVED lines=62> */
.L_x_176:
        /* <DEDUP_REMOVED lines=36> */
.L_x_178:
        /* <DEDUP_REMOVED lines=28> */
.L_x_175:
[----:B------:R-:W-:-:S04]  /*1e850*/  FSETP.GEU.AND P0, PT, R17, R2, PT ;  /* 0x000000021100720b */ /* 0x000fc80003f0e000 */
[----:B------:R-:W-:Y:S02]  /*1e860*/  FSEL R2, R17, R2, !P0 ;  /* 0x0000000211027208 */ /* 0x000fe40004000000 */
[----:B------:R-:W-:-:S07]  /*1e870*/  SEL R0, R3, R0, !P0 ;  /* 0x0000000003007207 */ /* 0x000fce0004000000 */
.L_x_164:
[----:B------:R-:W-:Y:S05]  /*1e880*/  BSYNC.RECONVERGENT B2 ;  /* 0x0000000000027941 */ /* 0x000fea0003800200 */
.L_x_163:
[----:B------:R-:W0:Y:S01]  /*1e890*/  LDCU UR4, c[0x0][0x3b4] ;  /* 0x00007680ff0477ac */ /* 0x000e220008000800 */
[----:B------:R-:W-:-:S04]  /*1e8a0*/  IADD3 R3, PT, PT, R3, 0x1, RZ ;  /* 0x0000000103037810 */ /* 0x000fc80007ffe0ff */
[----:B0-----:R-:W-:-:S13]  /*1e8b0*/  ISETP.NE.AND P0, PT, R3, UR4, PT ;  /* 0x0000000403007c0c */ /* 0x001fda000bf05270 */
[----:B------:R-:W-:Y:S05]  /*1e8c0*/  @P0 BRA `(.L_x_179) ;  /* 0xffffffcc007c0947 */ /* 0x000fea000383ffff */
[----:B------:R-:W-:-:S07]  /*1e8d0*/  HFMA2 R3, -RZ, RZ, 0, 1.78813934326171875e-07 ;  /* 0x00000003ff037431 */ /* 0x000fce00000001ff */
.L_x_162:
[----:B------:R-:W-:Y:S05]  /*1e8e0*/  BSYNC.RECONVERGENT B1 ;  /* 0x0000000000017941 */ /* 0x000fea0003800200 */
.L_x_161:
[----:B------:R-:W0:Y:S01]  /*1e8f0*/  LDCU UR4, c[0x0][0x3bc] ;  /* 0x00007780ff0477ac */ /* 0x000e220008000800 */
[----:B------:R-:W-:Y:S01]  /*1e900*/  BSSY.RECONVERGENT B1, `(.L_x_160) ;  /* 0x000032e000017945 */ /* 0x000fe20003800200 */
[----:B0-----:R-:W-:-:S09]  /*1e910*/  UISETP.NE.AND UP0, UPT, UR4, 0x3, UPT ;  /* 0x000000030400788c */ /* 0x001fd2000bf05270 */
[----:B------:R-:W-:Y:S05]  /*1e920*/  BRA.U !UP0, `(.L_x_180) ;  /* 0x0000003108ac7547 */ /* 0x000fea000b800000 */
[----:B------:R-:W2:Y:S01]  /*1e930*/  LDL R19, [R1+0x2c] ;  /* 0x00002c0001137983 */ /* 0x000ea20000100800 */
[----:B------:R-:W2:Y:S02]  /*1e940*/  LDC.64 R4, c[0x0][0x3a0] ;  /* 0x0000e800ff047b82 */ /* 0x000ea40000000a00 */
[----:B--2---:R-:W-:-:S06]  /*1e950*/  IMAD.WIDE R4, R19, 0x4, R4 ;  /* 0x0000000413047825 */ /* 0x004fcc00078e0204 */
[----:B------:R-:W2:Y:S02]  /*1e960*/  LDG.E R4, desc[UR6][R4.64] ;  /* 0x0000000604047981 */ /* 0x000ea4000c1e1900 */
[----:B--2---:R-:W-:-:S13]  /*1e970*/  ISETP.NE.AND P0, PT, R4, RZ, PT ;  /* 0x000000ff0400720c */ /* 0x004fda0003f05270 */
[----:B------:R-:W-:Y:S05]  /*1e980*/  @!P0 BRA `(.L_x_180) ;  /* 0x0000003000948947 */ /* 0x000fea0003800000 */
[----:B------:R-:W-:-:S07]  /*1e990*/  MOV R21, RZ ;  /* 0x000000ff00157202 */ /* 0x000fce0000000f00 */
.L_x_197:
[----:B------:R-:W0:Y:S02]  /*1e9a0*/  LDC.64 R4, c[0x0][0x398] ;  /* 0x0000e600ff047b82 */ /* 0x000e240000000a00 */
[----:B0-----:R-:W-:-:S06]  /*1e9b0*/  IMAD.WIDE.U32 R4, R21, 0x4, R4 ;  /* 0x0000000415047825 */ /* 0x001fcc00078e0004 */
[----:B------:R-:W2:Y:S01]  /*1e9c0*/  LDG.E R4, desc[UR6][R4.64] ;  /* 0x0000000604047981 */ /* 0x000ea2000c1e1900 */
[----:B------:R-:W-:Y:S01]  /*1e9d0*/  BSSY.RECONVERGENT B2, `(.L_x_181) ;  /* 0x000031b000027945 */ /* 0x000fe20003800200 */
[----:B--2---:R-:W-:-:S13]  /*1e9e0*/  ISETP.NE.AND P0, PT, R4, R19, PT ;  /* 0x000000130400720c */ /* 0x004fda0003f05270 */
[----:B------:R-:W-:Y:S05]  /*1e9f0*/  @P0 BRA `(.L_x_182) ;  /* 0x0000003000600947 */ /* 0x000fea0003800000 */
[----:B------:R-:W0:Y:S01]  /*1ea00*/  LDCU UR5, c[0x0][0x3b8] ;  /* 0x00007700ff0577ac */ /* 0x000e220008000800 */
[----:B------:R-:W1:Y:S01]  /*1ea10*/  LDC.64 R4, c[0x0][0x388] ;  /* 0x0000e200ff047b82 */ /* 0x000e620000000a00 */
[----:B------:R-:W-:Y:S01]  /*1ea20*/  HFMA2 R20, -RZ, RZ, 0, 0 ;  /* 0x00000000ff147431 */ /* 0x000fe200000001ff */
[----:B------:R-:W-:Y:S01]  /*1ea30*/  MOV R23, RZ ;  /* 0x000000ff00177202 */ /* 0x000fe20000000f00 */
[----:B------:R-:W-:Y:S01]  /*1ea40*/  HFMA2 R29, -RZ, RZ, 0, 0 ;  /* 0x00000000ff1d7431 */ /* 0x000fe200000001ff */
[----:B0-----:R-:W-:-:S09]  /*1ea50*/  UISETP.GE.AND UP0, UPT, UR5, 0x20, UPT ;  /* 0x000000200500788c */ /* 0x001fd2000bf06270 */
[----:B------:R-:W-:Y:S05]  /*1ea60*/  BRA.U !UP0, `(.L_x_183) ;  /* 0x0000000d08b87547 */ /* 0x000fea000b800000 */
[----:B------:R-:W-:Y:S02]  /*1ea70*/  MOV R23, RZ ;  /* 0x000000ff00177202 */ /* 0x000fe40000000f00 */
[----:B------:R-:W-:Y:S02]  /*1ea80*/  MOV R29, RZ ;  /* 0x000000ff001d7202 */ /* 0x000fe40000000f00 */
[----:B------:R-:W-:-:S07]  /*1ea90*/  MOV R20, RZ ;  /* 0x000000ff00147202 */ /* 0x000fce0000000f00 */
.L_x_184:
        /* <DEDUP_REMOVED lines=140> */
[----:B------:R-:W-:-:S03]  /*1f360*/  FADD R22, R22, -R29 ;  /* 0x8000001d16167221 */ /* 0x000fc60000000000 */
[----:B------:R-:W-:Y:S01]  /*1f370*/  FADD R51, R20, R51 ;  /* 0x0000003314337221 */ /* 0x000fe20000000000 */
[----:B------:R-:W2:Y:S04]  /*1f380*/  LDG.E R29, desc[UR6][R14.64+0x74] ;  /* 0x000074060e1d7981 */ /* 0x000ea8000c1e1900 */
[----:B------:R-:W2:Y:S01]  /*1f390*/  LDG.E R20, desc[UR6][R10.64+0x74] ;  /* 0x000074060a147981 */ /* 0x000ea2000c1e1900 */
[----:B------:R-:W-:-:S03]  /*1f3a0*/  FFMA R51, R22, R22, R51 ;  /* 0x0000001616337223 */ /* 0x000fc60000000033 */
[----:B------:R0:W2:Y:S01]  /*1f3b0*/  LDG.E R22, desc[UR6][R10.64+0x78] ;  /* 0x000078060a167981 */ /* 0x0000a2000c1e1900 */
[----:B------:R-:W-:-:S04]  /*1f3c0*/  FADD R48, R46, R51 ;  /* 0x000000332e307221 */ /* 0x000fc80000000000 */
        /* <DEDUP_REMOVED lines=31> */
[----:B-1----:R-:W-:-:S04]  /*1f5c0*/  FADD R15, R10, R11 ;  /* 0x0000000b0a0f7221 */ /* 0x002fc80000000000 */
        /* <DEDUP_REMOVED lines=32> */
[----:B------:R-:W-:Y:S01]  /*1f7d0*/  UIADD3 UR4, UPT, UPT, UR5, -0x1f, URZ ;  /* 0xffffffe105047890 */ /* 0x000fe2000fffe0ff */
[----:B------:R-:W-:-:S05]  /*1f7e0*/  IADD3 R23, PT, PT, R23, 0x20, RZ ;  /* 0x0000002017177810 */ /* 0x000fca0007ffe0ff */
[----:B------:R-:W-:Y:S01]  /*1f7f0*/  ISETP.GE.AND P0, PT, R23, UR4, PT ;  /* 0x0000000417007c0c */ /* 0x000fe2000bf06270 */
[----:B--2---:R-:W-:-:S04]  /*1f800*/  FADD R18, R27, -R18 ;  /* 0x800000121b127221 */ /* 0x004fc80000000000 */
        /* <DEDUP_REMOVED lines=20> */
.L_x_183:
[----:B------:R-:W-:Y:S01]  /*1f950*/  ISETP.GE.AND P0, PT, R23, R13, PT ;  /* 0x0000000d1700720c */ /* 0x000fe20003f06270 */
[----:B------:R-:W-:-:S04]  /*1f960*/  IMAD R11, R21, UR5, RZ ;  /* 0x00000005150b7c24 */ /* 0x000fc8000f8e02ff */
[----:B-1----:R-:W-:-:S08]  /*1f970*/  IMAD.WIDE R4, R11, 0x4, R4 ;  /* 0x000000040b047825 */ /* 0x002fd000078e0204 */
[----:B------:R-:W-:Y:S05]  /*1f980*/  @P0 BRA `(.L_x_185) ;  /* 0x0000000400d40947 */ /* 0x000fea0003800000 */
.L_x_186:
        /* <DEDUP_REMOVED lines=117> */
.L_x_185:
[----:B------:R-:W-:-:S13]  /*200e0*/  ISETP.GE.AND P0, PT, R23, R9, PT ;  /* 0x000000091700720c */ /* 0x000fda0003f06270 */
[----:B------:R-:W-:Y:S05]  /*200f0*/  @P0 BRA `(.L_x_187) ;  /* 0x0000000000f40947 */ /* 0x000fea0003800000 */
.L_x_188:
        /* <DEDUP_REMOVED lines=61> */
.L_x_187:
        /* <DEDUP_REMOVED lines=11> */
.L_x_191:
        /* <DEDUP_REMOVED lines=35> */
[----:B------:R0:W3:Y:S04]  /*207b0*/  LDG.E R51, desc[UR6][R14.64+0x38] ;  /* 0x000038060e337981 */ /* 0x0000e8000c1e1900 */
[----:B------:R1:W3:Y:S01]  /*207c0*/  LDG.E R53, desc[UR6][R10.64+0x3c] ;  /* 0x00003c060a357981 */ /* 0x0002e2000c1e1900 */
[----:B------:R-:W-:-:S04]  /*207d0*/  FADD R52, R20, R29 ;  /* 0x0000001d14347221 */ /* 0x000fc80000000000 */
[----:B------:R-:W-:-:S04]  /*207e0*/  FADD R29, -R52, R29 ;  /* 0x0000001d341d7221 */ /* 0x000fc80000000100 */
        /* <DEDUP_REMOVED lines=79> */
.L_x_190:
        /* <DEDUP_REMOVED lines=63> */
.L_x_192:
        /* <DEDUP_REMOVED lines=32> */
.L_x_189:
        /* <DEDUP_REMOVED lines=10> */
.L_x_195:
        /* <DEDUP_REMOVED lines=62> */
.L_x_194:
        /* <DEDUP_REMOVED lines=36> */
.L_x_196:
        /* <DEDUP_REMOVED lines=28> */
.L_x_193:
[----:B------:R-:W-:-:S04]  /*21b50*/  FSETP.GEU.AND P0, PT, R29, R2, PT ;  /* 0x000000021d00720b */ /* 0x000fc80003f0e000 */
[----:B------:R-:W-:Y:S02]  /*21b60*/  FSEL R2, R29, R2, !P0 ;  /* 0x000000021d027208 */ /* 0x000fe40004000000 */
[----:B------:R-:W-:-:S07]  /*21b70*/  SEL R0, R21, R0, !P0 ;  /* 0x0000000015007207 */ /* 0x000fce0004000000 */
.L_x_182:
[----:B------:R-:W-:Y:S05]  /*21b80*/  BSYNC.RECONVERGENT B2 ;  /* 0x0000000000027941 */ /* 0x000fea0003800200 */
.L_x_181:
[----:B------:R-:W0:Y:S01]  /*21b90*/  LDCU UR4, c[0x0][0x3b4] ;  /* 0x00007680ff0477ac */ /* 0x000e220008000800 */
[----:B------:R-:W-:-:S04]  /*21ba0*/  IADD3 R21, PT, PT, R21, 0x1, RZ ;  /* 0x0000000115157810 */ /* 0x000fc80007ffe0ff */
[----:B0-----:R-:W-:-:S13]  /*21bb0*/  ISETP.NE.AND P0, PT, R21, UR4, PT ;  /* 0x0000000415007c0c */ /* 0x001fda000bf05270 */
[----:B------:R-:W-:Y:S05]  /*21bc0*/  @P0 BRA `(.L_x_197) ;  /* 0xffffffcc00740947 */ /* 0x000fea000383ffff */
[----:B------:R-:W-:-:S07]  /*21bd0*/  IADD3 R3, PT, PT, R3, 0x1, RZ ;  /* 0x0000000103037810 */ /* 0x000fce0007ffe0ff */
.L_x_180:
[----:B------:R-:W-:Y:S05]  /*21be0*/  BSYNC.RECONVERGENT B1 ;  /* 0x0000000000017941 */ /* 0x000fea0003800200 */
.L_x_160:
[----:B------:R-:W-:-:S13]  /*21bf0*/  FSETP.NEU.AND P0, PT, R2, 3.40282346638528859812e+38, PT ;  /* 0x7f7fffff0200780b */ /* 0x000fda0003f0d000 */
[----:B------:R-:W-:Y:S05]  /*21c00*/  @P0 BRA `(.L_x_159) ;  /* 0x00000268002c0947 */ /* 0x000fea0003800000 */
[----:B------:R-:W0:Y:S01]  /*21c10*/  LDCU UR4, c[0x0][0x3bc] ;  /* 0x00007780ff0477ac */ /* 0x000e220008000800 */
[----:B------:R-:W-:Y:S01]  /*21c20*/  BSSY.RECONVERGENT B1, `(.L_x_198) ;  /* 0x0000cd0000017945 */ /* 0x000fe20003800200 */
[----:B------:R-:W-:Y:S02]  /*21c30*/  MOV R2, 0x7f7fffff ;  /* 0x7f7fffff00027802 */ /* 0x000fe40000000f00 */
[----:B------:R-:W-:Y:S02]  /*21c40*/  MOV R4, R3 ;  /* 0x0000000300047202 */ /* 0x000fe40000000f00 */
[----:B0-----:R-:W-:-:S13]  /*21c50*/  ISETP.GE.AND P0, PT, R3, UR4, PT ;  /* 0x0000000403007c0c */ /* 0x001fda000bf06270 */
[----:B------:R-:W-:Y:S05]  /*21c60*/  @P0 BRA `(.L_x_199) ;  /* 0x000000cc002c0947 */ /* 0x000fea0003800000 */
[----:B------:R-:W-:Y:S01]  /*21c70*/  LEA R18, R3, UR8, 0x2 ;  /* 0x0000000803127c11 */ /* 0x000fe2000f8e10ff */
[----:B------:R-:W0:Y:S05]  /*21c80*/  LDC.64 R10, c[0x0][0x3a0] ;  /* 0x0000e800ff0a7b82 */ /* 0x000e2a0000000a00 */
[----:B------:R-:W0:Y:S02]  /*21c90*/  LDL R18, [R18] ;  /* 0x0000000012127983 */ /* 0x000e240000100800 */
[----:B0-----:R-:W-:-:S06]  /*21ca0*/  IMAD.WIDE R10, R18, 0x4, R10 ;  /* 0x00000004120a7825 */ /* 0x001fcc00078e020a */
[----:B------:R-:W2:Y:S01]  /*21cb0*/  LDG.E R10, desc[UR6][R10.64] ;  /* 0x000000060a0a7981 */ /* 0x000ea2000c1e1900 */
[----:B------:R-:W-:Y:S01]  /*21cc0*/  BSSY.RECONVERGENT B2, `(.L_x_200) ;  /* 0x000032b000027945 */ /* 0x000fe20003800200 */
[----:B------:R-:W-:Y:S02]  /*21cd0*/  MOV R2, 0x7f7fffff ;  /* 0x7f7fffff00027802 */ /* 0x000fe40000000f00 */
[----:B------:R-:W-:Y:S02]  /*21ce0*/  MOV R4, R3 ;  /* 0x0000000300047202 */ /* 0x000fe40000000f00 */
[----:B--2---:R-:W-:-:S13]  /*21cf0*/  ISETP.NE.AND P0, PT, R10, RZ, PT ;  /* 0x000000ff0a00720c */ /* 0x004fda0003f05270 */
[----:B------:R-:W-:Y:S05]  /*21d00*/  @!P0 BRA `(.L_x_201) ;  /* 0x0000003000988947 */ /* 0x000fea0003800000 */
[----:B------:R-:W-:Y:S01]  /*21d10*/  HFMA2 R19, -RZ, RZ, 0, 0 ;  /* 0x00000000ff137431 */ /* 0x000fe200000001ff */
[----:B------:R-:W-:-:S07]  /*21d20*/  MOV R2, 0x7f7fffff ;  /* 0x7f7fffff00027802 */ /* 0x000fce0000000f00 */
.L_x_218:
        /* <DEDUP_REMOVED lines=16> */
.L_x_205:
        /* <DEDUP_REMOVED lines=124> */
[----:B------:R-:W-:Y:S01]  /*225f0*/  FADD R49, R49, -R48 ;  /* 0x8000003031317221 */ /* 0x000fe20000000000 */
[----:B------:R-:W-:Y:S02]  /*22600*/  FADD R22, R22, -R25 ;  /* 0x8000001916167221 */ /* 0x000fe40000000000 */
[----:B------:R-:W5:Y:S01]  /*22610*/  LDG.E R25, desc[UR6][R14.64+0x6c] ;  /* 0x00006c060e197981 */ /* 0x000f62000c1e1900 */
[----:B------:R-:W-:-:S03]  /*22620*/  FADD R49, R20, R49 ;  /* 0x0000003114317221 */ /* 0x000fc60000000000 */
[----:B------:R-:W5:Y:S01]  /*22630*/  LDG.E R20, desc[UR6][R10.64+0x6c] ;  /* 0x00006c060a147981 */ /* 0x000f62000c1e1900 */
[----:B------:R-:W-:-:S03]  /*22640*/  FFMA R51, R22, R22, R49 ;  /* 0x0000001616337223 */ /* 0x000fc60000000031 */
[----:B------:R-:W5:Y:S01]  /*22650*/  LDG.E R22, desc[UR6][R10.64+0x70] ;  /* 0x000070060a167981 */ /* 0x000f62000c1e1900 */
        /* <DEDUP_REMOVED lines=104> */
.L_x_204:
[----:B------:R-:W-:Y:S01]  /*22ce0*/  ISETP.GE.AND P0, PT, R21, R13, PT ;  /* 0x0000000d1500720c */ /* 0x000fe20003f06270 */
[----:B------:R-:W-:-:S04]  /*22cf0*/  IMAD R11, R19, UR5, RZ ;  /* 0x00000005130b7c24 */ /* 0x000fc8000f8e02ff */
[----:B-1----:R-:W-:-:S08]  /*22d00*/  IMAD.WIDE R4, R11, 0x4, R4 ;  /* 0x000000040b047825 */ /* 0x002fd000078e0204 */
[----:B------:R-:W-:Y:S05]  /*22d10*/  @P0 BRA `(.L_x_206) ;  /* 0x0000000400d40947 */ /* 0x000fea0003800000 */
.L_x_207:
        /* <DEDUP_REMOVED lines=117> */
.L_x_206:
[----:B------:R-:W-:-:S13]  /*23470*/  ISETP.GE.AND P0, PT, R21, R9, PT ;  /* 0x000000091500720c */ /* 0x000fda0003f06270 */
[----:B------:R-:W-:Y:S05]  /*23480*/  @P0 BRA `(.L_x_208) ;  /* 0x0000000000f40947 */ /* 0x000fea0003800000 */
.L_x_209:
        /* <DEDUP_REMOVED lines=61> */
.L_x_208:
        /* <DEDUP_REMOVED lines=11> */
.L_x_212:
        /* <DEDUP_REMOVED lines=118> */
.L_x_211:
        /* <DEDUP_REMOVED lines=63> */
.L_x_213:
        /* <DEDUP_REMOVED lines=32> */
.L_x_210:
        /* <DEDUP_REMOVED lines=10> */
.L_x_216:
        /* <DEDUP_REMOVED lines=62> */
.L_x_215:
        /* <DEDUP_REMOVED lines=36> */
.L_x_217:
        /* <DEDUP_REMOVED lines=28> */
.L_x_214:
[----:B------:R-:W-:-:S04]  /*24ee0*/  FSETP.GEU.AND P0, PT, R29, R2, PT ;  /* 0x000000021d00720b */ /* 0x000fc80003f0e000 */
[----:B------:R-:W-:Y:S02]  /*24ef0*/  FSEL R2, R29, R2, !P0 ;  /* 0x000000021d027208 */ /* 0x000fe40004000000 */
[----:B------:R-:W-:-:S07]  /*24f00*/  SEL R0, R19, R0, !P0 ;  /* 0x0000000013007207 */ /* 0x000fce0004000000 */
.L_x_203:
[----:B------:R-:W-:Y:S05]  /*24f10*/  BSYNC.RECONVERGENT B3 ;  /* 0x0000000000037941 */ /* 0x000fea0003800200 */
.L_x_202:
[----:B------:R-:W0:Y:S01]  /*24f20*/  LDCU UR4, c[0x0][0x3b4] ;  /* 0x00007680ff0477ac */ /* 0x000e220008000800 */
[----:B------:R-:W-:-:S04]  /*24f30*/  IADD3 R19, PT, PT, R19, 0x1, RZ ;  /* 0x0000000113137810 */ /* 0x000fc80007ffe0ff */
[----:B0-----:R-:W-:-:S13]  /*24f40*/  ISETP.NE.AND P0, PT, R19, UR4, PT ;  /* 0x0000000413007c0c */ /* 0x001fda000bf05270 */
[----:B------:R-:W-:Y:S05]  /*24f50*/  @P0 BRA `(.L_x_218) ;  /* 0xffffffcc00740947 */ /* 0x000fea000383ffff */
[----:B------:R-:W-:-:S07]  /*24f60*/  IADD3 R4, PT, PT, R3, 0x1, RZ ;  /* 0x0000000103047810 */ /* 0x000fce0007ffe0ff */
.L_x_201:
[----:B------:R-:W-:Y:S05]  /*24f70*/  BSYNC.RECONVERGENT B2 ;  /* 0x0000000000027941 */ /* 0x000fea0003800200 */
.L_x_200:
[----:B------:R-:W0:Y:S01]  /*24f80*/  LDCU UR4, c[0x0][0x3bc] ;  /* 0x00007780ff0477ac */ /* 0x000e220008000800 */
[----:B------:R-:W-:Y:S01]  /*24f90*/  IADD3 R5, PT, PT, R3, 0x1, RZ ;  /* 0x0000000103057810 */ /* 0x000fe20007ffe0ff */
[----:B0-----:R-:W-:-:S04]  /*24fa0*/  UISETP.LT.AND UP0, UPT, UR4, 0x6, UPT ;  /* 0x000000060400788c */ /* 0x001fc8000bf01270 */
[----:B------:R-:W-:-:S06]  /*24fb0*/  USEL UR4, UR4, 0x6, UP0 ;  /* 0x0000000604047887 */ /* 0x000fcc0008000000 */
[----:B------:R-:W-:-:S13]  /*24fc0*/  ISETP.GE.AND P0, PT, R5, UR4, PT ;  /* 0x0000000405007c0c */ /* 0x000fda000bf06270 */
[----:B------:R-:W-:Y:S05]  /*24fd0*/  @P0 BRA `(.L_x_199) ;  /* 0x0000009800500947 */ /* 0x000fea0003800000 */
[----:B------:R-:W-:Y:S01]  /*24fe0*/  LEA R5, R3, UR8, 0x2 ;  /* 0x0000000803057c11 */ /* 0x000fe2000f8e10ff */
[----:B------:R-:W0:Y:S05]  /*24ff0*/  LDC.64 R10, c[0x0][0x3a0] ;  /* 0x0000e800ff0a7b82 */ /* 0x000e2a0000000a00 */
[----:B------:R-:W0:Y:S02]  /*25000*/  LDL R5, [R5+0x4] ;  /* 0x0000040005057983 */ /* 0x000e240000100800 */
[----:B0-----:R-:W-:-:S06]  /*25010*/  IMAD.WIDE R10, R5, 0x4, R10 ;  /* 0x00000004050a7825 */ /* 0x001fcc00078e020a */
[----:B------:R-:W2:Y:S01]  /*25020*/  LDG.E R10, desc[UR6][R10.64] ;  /* 0x000000060a0a7981 */ /* 0x000ea2000c1e1900 */
[----:B------:R-:W-:Y:S01]  /*25030*/  BSSY.RECONVERGENT B2, `(.L_x_219) ;  /* 0x0000328000027945 */ /* 0x000fe20003800200 */
[----:B--2---:R-:W-:-:S13]  /*25040*/  ISETP.NE.AND P0, PT, R10, RZ, PT ;  /* 0x000000ff0a00720c */ /* 0x004fda0003f05270 */
[----:B------:R-:W-:Y:S05]  /*25050*/  @!P0 BRA `(.L_x_220) ;  /* 0x0000003000948947 */ /* 0x000fea0003800000 */
[----:B------:R-:W-:-:S07]  /*25060*/  HFMA2 R21, -RZ, RZ, 0, 0 ;  /* 0x00000000ff157431 */ /* 0x000fce00000001ff */
.L_x_237:
        /* <DEDUP_REMOVED lines=16> */
.L_x_224:
        /* <DEDUP_REMOVED lines=37> */
[----:B------:R-:W-:-:S04]  /*253c0*/  FADD R20, R48, R25 ;  /* 0x0000001930147221 */ /* 0x000fc80000000000 */
[----:B------:R-:W-:-:S04]  /*253d0*/  FADD R25, -R20, R25 ;  /* 0x0000001914197221 */ /* 0x000fc80000000100 */
[----:B------:R-:W-:Y:S01]  /*253e0*/  FADD R48, R48, R25 ;  /* 0x0000001930307221 */ /* 0x000fe20000000000 */
[----:B---3--:R-:W-:Y:S02]  /*253f0*/  FADD R25, R29, -R24 ;  /* 0x800000181d197221 */ /* 0x008fe40000000000 */
[----:B------:R-:W3:Y:S04]  /*25400*/  LDG.E R29, desc[UR6][R16.64+0x3c] ;  /* 0x00003c06101d7981 */ /* 0x000ee8000c1e1900 */
[----:B------:R-:W3:Y:S01]  /*25410*/  LDG.E R24, desc[UR6][R14.64+0x3c] ;  /* 0x00003c060e187981 */ /* 0x000ee2000c1e1900 */
[----:B------:R-:W-:-:S04]  /*25420*/  FFMA R53, R25, R25, R48 ;  /* 0x0000001919357223 */ /* 0x000fc80000000030 */
[----:B------:R-:W-:-:S04]  /*25430*/  FADD R25, R20, R53 ;  /* 0x0000003514197221 */ /* 0x000fc80000000000 */
[----:B------:R-:W-:Y:S01]  /*25440*/  FADD R20, R20, -R25 ;  /* 0x8000001914147221 */ /* 0x000fe20000000000 */
[----:B----4-:R-:W-:Y:S02]  /*25450*/  FADD R46, R27, -R46 ;  /* 0x8000002e1b2e7221 */ /* 0x010fe40000000000 */
[----:B------:R-:W4:Y:S01]  /*25460*/  LDG.E R27, desc[UR6][R16.64+0x40] ;  /* 0x00004006101b7981 */ /* 0x000f22000c1e1900 */
[----:B------:R-:W-:-:S03]  /*25470*/  FADD R53, R53, R20 ;  /* 0x0000001435357221 */ /* 0x000fc60000000000 */
[----:B------:R-:W4:Y:S01]  /*25480*/  LDG.E R20, desc[UR6][R14.64+0x40] ;  /* 0x000040060e147981 */ /* 0x000f22000c1e1900 */
[----:B------:R-:W-:-:S04]  /*25490*/  FFMA R48, R46, R46, R53 ;  /* 0x0000002e2e307223 */ /* 0x000fc80000000035 */
[----:B------:R-:W-:-:S04]  /*254a0*/  FADD R46, R25, R48 ;  /* 0x00000030192e7221 */ /* 0x000fc80000000000 */
[----:B------:R-:W-:Y:S01]  /*254b0*/  FADD R25, R25, -R46 ;  /* 0x8000002e19197221 */ /* 0x000fe20000000000 */
[----:B-----5:R-:W-:-:S03]  /*254c0*/  FADD R22, R22, -R51 ;  /* 0x8000003316167221 */ /* 0x020fc60000000000 */
[----:B------:R-:W-:-:S04]  /*254d0*/  FADD R25, R48, R25 ;  /* 0x0000001930197221 */ /* 0x000fc80000000000 */
[----:B------:R-:W-:Y:S01]  /*254e0*/  FFMA R25, R22, R22, R25 ;  /* 0x0000001616197223 */ /* 0x000fe20000000019 */
[----:B------:R-:W-:Y:S01]  /*254f0*/  FADD R38, R43, -R38 ;  /* 0x800000262b267221 */ /* 0x000fe20000000000 */
[----:B------:R-:W5:Y:S02]  /*25500*/  LDG.E R22, desc[UR6][R16.64+0x44] ;  /* 0x0000440610167981 */ /* 0x000f64000c1e1900 */
[----:B------:R-:W-:Y:S01]  /*25510*/  FADD R51, R46, R25 ;  /* 0x000000192e337221 */ /* 0x000fe20000000000 */
[----:B------:R-:W-:Y:S01]  /*25520*/  FADD R36, R36, -R41 ;  /* 0x8000002924247221 */ /* 0x000fe20000000000 */
[----:B------:R-:W5:Y:S02]  /*25530*/  LDG.E R43, desc[UR6][R16.64+0x48] ;  /* 0x00004806102b7981 */ /* 0x000f64000c1e1900 */
[----:B------:R-:W-:-:S04]  /*25540*/  FADD R46, R46, -R51 ;  /* 0x800000332e2e7221 */ /* 0x000fc80000000000 */
[----:B------:R-:W-:-:S04]  /*25550*/  FADD R25, R25, R46 ;  /* 0x0000002e19197221 */ /* 0x000fc80000000000 */
[----:B------:R-:W-:Y:S02]  /*25560*/  FFMA R38, R38, R38, R25 ;  /* 0x0000002626267223 */ /* 0x000fe40000000019 */
[----:B------:R-:W5:Y:S02]  /*25570*/  LDG.E R25, desc[UR6][R14.64+0x44] ;  /* 0x000044060e197981 */ /* 0x000f64000c1e1900 */
[----:B------:R-:W-:-:S04]  /*25580*/  FADD R46, R51, R38 ;  /* 0x00000026332e7221 */ /* 0x000fc80000000000 */
[----:B------:R-:W-:-:S04]  /*25590*/  FADD R51, R51, -R46 ;  /* 0x8000002e33337221 */ /* 0x000fc80000000000 */
[----:B------:R-:W-:Y:S02]  /*255a0*/  FADD R51, R38, R51 ;  /* 0x0000003326337221 */ /* 0x000fe40000000000 */
[----:B------:R-:W5:Y:S02]  /*255b0*/  LDG.E R38, desc[UR6][R14.64+0x48] ;  /* 0x000048060e267981 */ /* 0x000f64000c1e1900 */
        /* <DEDUP_REMOVED lines=14> */
[----:B------:R-:W-:Y:S02]  /*256a0*/  FFMA R37, R32, R32, R51 ;  /* 0x0000002020257223 */ /* 0x000fe40000000033 */
[----:B------:R-:W5:Y:S02]  /*256b0*/  LDG.E R32, desc[UR6][R14.64+0x54] ;  /* 0x000054060e207981 */ /* 0x000f64000c1e1900 */
[----:B------:R-:W-:-:S04]  /*256c0*/  FADD R51, R46, R37 ;  /* 0x000000252e337221 */ /* 0x000fc80000000000 */
[----:B------:R-:W-:-:S04]  /*256d0*/  FADD R46, R46, -R51 ;  /* 0x800000332e2e7221 */ /* 0x000fc80000000000 */
[----:B------:R-:W-:Y:S02]  /*256e0*/  FADD R53, R37, R46 ;  /* 0x0000002e25357221 */ /* 0x000fe40000000000 */
[----:B------:R-:W5:Y:S01]  /*256f0*/  LDG.E R37, desc[UR6][R16.64+0x54] ;  /* 0x0000540610257981 */ /* 0x000f62000c1e1900 */
[----:B------:R-:W-:-:S03]  /*25700*/  FADD R44, R44, -R49 ;  /* 0x800000312c2c7221 */ /* 0x000fc60000000000 */
[----:B------:R0:W5:Y:S01]  /*25710*/  LDG.E R49, desc[UR6][R16.64+0x58] ;  /* 0x0000580610317981 */ /* 0x000162000c1e1900 */
[----:B------:R-:W-:-:S03]  /*25720*/  FFMA R46, R44, R44, R53 ;  /* 0x0000002c2c2e7223 */ /* 0x000fc60000000035 */
[----:B------:R-:W5:Y:S01]  /*25730*/  LDG.E R44, desc[UR6][R14.64+0x58] ;  /* 0x000058060e2c7981 */ /* 0x000f62000c1e1900 */
[----:B------:R-:W-:-:S04]  /*25740*/  FADD R48, R51, R46 ;  /* 0x0000002e33307221 */ /* 0x000fc80000000000 */
[----:B------:R-:W-:Y:S01]  /*25750*/  FADD R51, R51, -R48 ;  /* 0x8000003033337221 */ /* 0x000fe20000000000 */
[----:B------:R-:W-:-:S03]  /*25760*/  FADD R18, R18, -R19 ;  /* 0x8000001312127221 */ /* 0x000fc60000000000 */
[----:B------:R-:W-:Y:S02]  /*25770*/  FADD R51, R46, R51 ;  /* 0x000000332e337221 */ /* 0x000fe40000000000 */
[----:B------:R-:W5:Y:S02]  /*25780*/  LDG.E R46, desc[UR6][R14.64+0x5c] ;  /* 0x00005c060e2e7981 */ /* 0x000f64000c1e1900 */
[----:B------:R-:W-:Y:S01]  /*25790*/  FFMA R53, R18, R18, R51 ;  /* 0x0000001212357223 */ /* 0x000fe20000000033 */
[----:B------:R-:W-:-:S04]  /*257a0*/  IMAD.WIDE.U32 R18, R23, 0x4, R6 ;  /* 0x0000000417127825 */ /* 0x000fc800078e0006 */
[C---:B------:R-:W-:Y:S02]  /*257b0*/  FADD R51, R48.reuse, R53 ;  /* 0x0000003530337221 */ /* 0x040fe40000000000 */
[----:B------:R-:W5:Y:S02]  /*257c0*/  LDG.E R19, desc[UR6][R18.64+0x5c] ;  /* 0x00005c0612137981 */ /* 0x000f64000c1e1900 */
[----:B------:R-:W-:Y:S01]  /*257d0*/  FADD R48, R48, -R51 ;  /* 0x8000003330307221 */ /* 0x000fe20000000000 */
[----:B------:R-:W-:Y:S01]  /*257e0*/  FADD R42, R42, -R47 ;  /* 0x8000002f2a2a7221 */ /* 0x000fe20000000000 */
[----:B0-----:R-:W-:-:S04]  /*257f0*/  IMAD.WIDE.U32 R16, R23, 0x4, R6 ;  /* 0x0000000417107825 */ /* 0x001fc800078e0006 */
[----:B------:R-:W-:Y:S01]  /*25800*/  FADD R53, R53, R48 ;  /* 0x0000003035357221 */ /* 0x000fe20000000000 */
[----:B------:R-:W5:Y:S03]  /*25810*/  LDG.E R47, desc[UR6][R16.64+0x60] ;  /* 0x00006006102f7981 */ /* 0x000f66000c1e1900 */
[----:B------:R-:W-:Y:S02]  /*25820*/  FFMA R50, R42, R42, R53 ;  /* 0x0000002a2a327223 */ /* 0x000fe40000000035 */
[----:B------:R-:W5:Y:S02]  /*25830*/  LDG.E R42, desc[UR6][R14.64+0x60] ;  /* 0x000060060e2a7981 */ /* 0x000f64000c1e1900 */
[----:B------:R-:W-:Y:S01]  /*25840*/  FADD R48, R51, R50 ;  /* 0x0000003233307221 */ /* 0x000fe20000000000 */
[----:B------:R-:W-:Y:S02]  /*25850*/  FADD R40, R45, -R40 ;  /* 0x800000282d287221 */ /* 0x000fe40000000000 */
[----:B------:R-:W5:Y:S01]  /*25860*/  LDG.E R45, desc[UR6][R16.64+0x64] ;  /* 0x00006406102d7981 */ /* 0x000f62000c1e1900 */
[----:B------:R-:W-:-:S03]  /*25870*/  FADD R51, R51, -R48 ;  /* 0x8000003033337221 */ /* 0x000fc60000000000 */
[----:B------:R-:W5:Y:S01]  /*25880*/  LDG.E R18, desc[UR6][R14.64+0x64] ;  /* 0x000064060e127981 */ /* 0x000f62000c1e1900 */
[----:B------:R-:W-:Y:S01]  /*25890*/  FADD R51, R50, R51 ;  /* 0x0000003332337221 */ /* 0x000fe20000000000 */
[----:B------:R-:W-:Y:S02]  /*258a0*/  FADD R30, R35, -R30 ;  /* 0x8000001e231e7221 */ /* 0x000fe40000000000 */
[----:B------:R-:W5:Y:S01]  /*258b0*/  LDG.E R35, desc[UR6][R16.64+0x68] ;  /* 0x0000680610237981 */ /* 0x000f62000c1e1900 */
[----:B------:R-:W-:Y:S01]  /*258c0*/  FFMA R53, R40, R40, R51 ;  /* 0x0000002828357223 */ /* 0x000fe20000000033 */
[----:B------:R-:W-:Y:S02]  /*258d0*/  FADD R28, R33, -R28 ;  /* 0x8000001c211c7221 */ /* 0x000fe40000000000 */
[----:B------:R-:W5:Y:S01]  /*258e0*/  LDG.E R33, desc[UR6][R16.64+0x6c] ;  /* 0x00006c0610217981 */ /* 0x000f62000c1e1900 */
[----:B------:R-:W-:-:S03]  /*258f0*/  FADD R51, R48, R53 ;  /* 0x0000003530337221 */ /* 0x000fc60000000000 */
[----:B------:R-:W5:Y:S01]  /*25900*/  LDG.E R50, desc[UR6][R16.64+0x7c] ;  /* 0x00007c0610327981 */ /* 0x000f62000c1e1900 */
[----:B------:R-:W-:-:S04]  /*25910*/  FADD R48, R48, -R51 ;  /* 0x8000003330307221 */ /* 0x000fc80000000000 */
[----:B------:R-:W-:-:S04]  /*25920*/  FADD R53, R53, R48 ;  /* 0x0000003035357221 */ /* 0x000fc80000000000 */
[----:B------:R-:W-:Y:S02]  /*25930*/  FFMA R48, R30, R30, R53 ;  /* 0x0000001e1e307223 */ /* 0x000fe40000000035 */
[----:B------:R-:W5:Y:S02]  /*25940*/  LDG.E R30, desc[UR6][R14.64+0x68] ;  /* 0x000068060e1e7981 */ /* 0x000f64000c1e1900 */
[----:B------:R-:W-:-:S04]  /*25950*/  FADD R40, R51, R48 ;  /* 0x0000003033287221 */ /* 0x000fc80000000000 */
        /* <DEDUP_REMOVED lines=12> */
[----:B------:R-:W-:-:S04]  /*25a20*/  FADD R51, R51, -R48 ;  /* 0x8000003033337221 */ /* 0x000fc80000000000 */
[----:B------:R-:W-:Y:S01]  /*25a30*/  FADD R51, R40, R51 ;  /* 0x0000003328337221 */ /* 0x000fe20000000000 */
[----:B---3--:R-:W-:Y:S02]  /*25a40*/  FADD R24, R29, -R24 ;  /* 0x800000181d187221 */ /* 0x008fe40000000000 */
[----:B------:R-:W3:Y:S02]  /*25a50*/  LDG.E R29, desc[UR6][R14.64+0x74] ;  /* 0x000074060e1d7981 */ /* 0x000ee4000c1e1900 */
[----:B------:R-:W-:Y:S02]  /*25a60*/  FFMA R51, R24, R24, R51 ;  /* 0x0000001818337223 */ /* 0x000fe40000000033 */
[----:B------:R-:W3:Y:S02]  /*25a70*/  LDG.E R24, desc[UR6][R16.64+0x74] ;  /* 0x0000740610187981 */ /* 0x000ee4000c1e1900 */
[----:B------:R-:W-:Y:S01]  /*25a80*/  FADD R40, R48, R51 ;  /* 0x0000003330287221 */ /* 0x000fe20000000000 */
[----:B----4-:R-:W-:-:S02]  /*25a90*/  FADD R53, R27, -R20 ;  /* 0x800000141b357221 */ /* 0x010fc40000000000 */
[----:B------:R-:W4:Y:S04]  /*25aa0*/  LDG.E R27, desc[UR6][R16.64+0x78] ;  /* 0x00007806101b7981 */ /* 0x000f28000c1e1900 */
[----:B------:R-:W4:Y:S01]  /*25ab0*/  LDG.E R20, desc[UR6][R14.64+0x78] ;  /* 0x000078060e147981 */ /* 0x000f22000c1e1900 */
[----:B------:R-:W-:-:S04]  /*25ac0*/  FADD R48, R48, -R40 ;  /* 0x8000002830307221 */ /* 0x000fc80000000000 */
[----:B------:R-:W-:Y:S02]  /*25ad0*/  FADD R48, R51, R48 ;  /* 0x0000003033307221 */ /* 0x000fe40000000000 */
[----:B------:R0:W4:Y:S02]  /*25ae0*/  LDG.E R51, desc[UR6][R14.64+0x7c] ;  /* 0x00007c060e337981 */ /* 0x000124000c1e1900 */
[----:B------:R-:W-:-:S04]  /*25af0*/  FFMA R53, R53, R53, R48 ;  /* 0x0000003535357223 */ /* 0x000fc80000000030 */
[----:B------:R-:W-:-:S04]  /*25b00*/  FADD R48, R40, R53 ;  /* 0x0000003528307221 */ /* 0x000fc80000000000 */
[----:B------:R-:W-:-:S04]  /*25b10*/  FADD R40, R40, -R48 ;  /* 0x8000003028287221 */ /* 0x000fc80000000000 */
[----:B------:R-:W-:Y:S01]  /*25b20*/  FADD R53, R53, R40 ;  /* 0x0000002835357221 */ /* 0x000fe20000000000 */
[----:B-----5:R-:W-:-:S04]  /*25b30*/  FADD R22, R22, -R25 ;  /* 0x8000001916167221 */ /* 0x020fc80000000000 */
[----:B------:R-:W-:-:S04]  /*25b40*/  FFMA R53, R22, R22, R53 ;  /* 0x0000001616357223 */ /* 0x000fc80000000035 */
[----:B------:R-:W-:-:S04]  /*25b50*/  FADD R25, R48, R53 ;  /* 0x0000003530197221 */ /* 0x000fc80000000000 */
[----:B------:R-:W-:Y:S01]  /*25b60*/  FADD R48, R48, -R25 ;  /* 0x8000001930307221 */ /* 0x000fe20000000000 */
[----:B------:R-:W-:-:S03]  /*25b70*/  FADD R38, R43, -R38 ;  /* 0x800000262b267221 */ /* 0x000fc60000000000 */
[----:B------:R-:W-:-:S04]  /*25b80*/  FADD R53, R53, R48 ;  /* 0x0000003035357221 */ /* 0x000fc80000000000 */
[----:B------:R-:W-:-:S04]  /*25b90*/  FFMA R38, R38, R38, R53 ;  /* 0x0000002626267223 */ /* 0x000fc80000000035 */
[----:B0-----:R-:W-:-:S04]  /*25ba0*/  FADD R14, R25, R38 ;  /* 0x00000026190e7221 */ /* 0x001fc80000000000 */
        /* <DEDUP_REMOVED lines=60> */
[----:B----4-:R-:W-:-:S04]  /*25f70*/  FADD R20, R27, -R20 ;  /* 0x800000141b147221 */ /* 0x010fc80000000000 */
        /* <DEDUP_REMOVED lines=10> */
.L_x_223:
[----:B------:R-:W-:Y:S01]  /*26020*/  ISETP.GE.AND P0, PT, R23, R13, PT ;  /* 0x0000000d1700720c */ /* 0x000fe20003f06270 */
[----:B------:R-:W-:-:S04]  /*26030*/  IMAD R15, R21, UR5, RZ ;  /* 0x00000005150f7c24 */ /* 0x000fc8000f8e02ff */
[----:B-1----:R-:W-:-:S08]  /*26040*/  IMAD.WIDE R10, R15, 0x4, R10 ;  /* 0x000000040f0a7825 */ /* 0x002fd000078e020a */
[----:B------:R-:W-:Y:S05]  /*26050*/  @P0 BRA `(.L_x_225) ;  /* 0x0000000400d40947 */ /* 0x000fea0003800000 */
.L_x_226:
        /* <DEDUP_REMOVED lines=117> */
.L_x_225:
[----:B------:R-:W-:-:S13]  /*267b0*/  ISETP.GE.AND P0, PT, R23, R9, PT ;  /* 0x000000091700720c */ /* 0x000fda0003f06270 */
[----:B------:R-:W-:Y:S05]  /*267c0*/  @P0 BRA `(.L_x_227) ;  /* 0x0000000000f40947 */ /* 0x000fea0003800000 */
.L_x_228:
        /* <DEDUP_REMOVED lines=61> */
.L_x_227:
        /* <DEDUP_REMOVED lines=11> */
.L_x_231:
        /* <DEDUP_REMOVED lines=34> */
[----:B------:R-:W3:Y:S04]  /*26e70*/  LDG.E R49, desc[UR6][R16.64+0x38] ;  /* 0x0000380610317981 */ /* 0x000ee8000c1e1900 */
[----:B------:R0:W3:Y:S01]  /*26e80*/  LDG.E R46, desc[UR6][R14.64+0x38] ;  /* 0x000038060e2e7981 */ /* 0x0000e2000c1e1900 */
[----:B----4-:R-:W-:-:S03]  /*26e90*/  FADD R44, R51, -R44 ;  /* 0x8000002c332c7221 */ /* 0x010fc60000000000 */
        /* <DEDUP_REMOVED lines=78> */
[----:B------:R-:W-:-:S04]  /*27380*/  FADD R16, -R16, R25 ;  /* 0x0000001910107221 */ /* 0x000fc80000000100 */
[----:B------:R-:W-:Y:S01]  /*27390*/  FADD R20, -R51, R16 ;  /* 0x0000001033147221 */ /* 0x000fe20000000100 */
[----:B------:R-:W-:Y:S06]  /*273a0*/  @P0 BRA `(.L_x_231) ;  /* 0xfffffff800280947 */ /* 0x000fec000383ffff */
.L_x_230:
        /* <DEDUP_REMOVED lines=63> */
.L_x_232:
        /* <DEDUP_REMOVED lines=32> */
.L_x_229:
        /* <DEDUP_REMOVED lines=10> */
.L_x_235:
        /* <DEDUP_REMOVED lines=62> */
.L_x_234:
        /* <DEDUP_REMOVED lines=36> */
.L_x_236:
        /* <DEDUP_REMOVED lines=28> */
.L_x_233:
[----:B------:R-:W-:-:S04]  /*28220*/  FSETP.GEU.AND P0, PT, R25, R2, PT ;  /* 0x000000021900720b */ /* 0x000fc80003f0e000 */
[----:B------:R-:W-:Y:S02]  /*28230*/  FSEL R2, R25, R2, !P0 ;  /* 0x0000000219027208 */ /* 0x000fe40004000000 */
[----:B------:R-:W-:-:S07]  /*28240*/  SEL R0, R21, R0, !P0 ;  /* 0x0000000015007207 */ /* 0x000fce0004000000 */
.L_x_222:
[----:B------:R-:W-:Y:S05]  /*28250*/  BSYNC.RECONVERGENT B3 ;  /* 0x0000000000037941 */ /* 0x000fea0003800200 */
.L_x_221:
[----:B------:R-:W0:Y:S01]  /*28260*/  LDCU UR4, c[0x0][0x3b4] ;  /* 0x00007680ff0477ac */ /* 0x000e220008000800 */
[----:B------:R-:W-:-:S04]  /*28270*/  IADD3 R21, PT, PT, R21, 0x1, RZ ;  /* 0x0000000115157810 */ /* 0x000fc80007ffe0ff */
[----:B0-----:R-:W-:-:S13]  /*28280*/  ISETP.NE.AND P0, PT, R21, UR4, PT ;  /* 0x0000000415007c0c */ /* 0x001fda000bf05270 */
[----:B------:R-:W-:Y:S05]  /*28290*/  @P0 BRA `(.L_x_237) ;  /* 0xffffffcc00740947 */ /* 0x000fea000383ffff */
[----:B------:R-:W-:-:S07]  /*282a0*/  IADD3 R4, PT, PT, R4, 0x1, RZ ;  /* 0x0000000104047810 */ /* 0x000fce0007ffe0ff */
.L_x_220:
[----:B------:R-:W-:Y:S05]  /*282b0*/  BSYNC.RECONVERGENT B2 ;  /* 0x0000000000027941 */ /* 0x000fea0003800200 */
.L_x_219:
        /* <DEDUP_REMOVED lines=15> */
.L_x_256:
        /* <DEDUP_REMOVED lines=16> */
.L_x_243:
        /* <DEDUP_REMOVED lines=235> */
.L_x_242:
[----:B------:R-:W-:Y:S01]  /*29360*/  ISETP.GE.AND P0, PT, R23, R13, PT ;  /* 0x0000000d1700720c */ /* 0x000fe20003f06270 */
[----:B------:R-:W-:-:S04]  /*29370*/  IMAD R15, R21, UR5, RZ ;  /* 0x00000005150f7c24 */ /* 0x000fc8000f8e02ff */
[----:B-1----:R-:W-:-:S08]  /*29380*/  IMAD.WIDE R10, R15, 0x4, R10 ;  /* 0x000000040f0a7825 */ /* 0x002fd000078e020a */
[----:B------:R-:W-:Y:S05]  /*29390*/  @P0 BRA `(.L_x_244) ;  /* 0x0000000400d40947 */ /* 0x000fea0003800000 */
.L_x_245:
        /* <DEDUP_REMOVED lines=117> */
.L_x_244:
[----:B------:R-:W-:-:S13]  /*29af0*/  ISETP.GE.AND P0, PT, R23, R9, PT ;  /* 0x000000091700720c */ /* 0x000fda0003f06270 */
[----:B------:R-:W-:Y:S05]  /*29b00*/  @P0 BRA `(.L_x_246) ;  /* 0x0000000000f40947 */ /* 0x000fea0003800000 */
.L_x_247:
        /* <DEDUP_REMOVED lines=61> */
.L_x_246:
        /* <DEDUP_REMOVED lines=11> */
.L_x_250:
        /* <DEDUP_REMOVED lines=118> */
.L_x_249:
        /* <DEDUP_REMOVED lines=63> */
.L_x_251:
        /* <DEDUP_REMOVED lines=32> */
.L_x_248:
        /* <DEDUP_REMOVED lines=10> */
.L_x_254:
        /* <DEDUP_REMOVED lines=62> */
.L_x_253:
        /* <DEDUP_REMOVED lines=36> */
.L_x_255:
        /* <DEDUP_REMOVED lines=28> */
.L_x_252:
[----:B------:R-:W-:-:S04]  /*2b560*/  FSETP.GEU.AND P0, PT, R25, R2, PT ;  /* 0x000000021900720b */ /* 0x000fc80003f0e000 */
[----:B------:R-:W-:Y:S02]  /*2b570*/  FSEL R2, R25, R2, !P0 ;  /* 0x0000000219027208 */ /* 0x000fe40004000000 */
[----:B------:R-:W-:-:S07]  /*2b580*/  SEL R0, R21, R0, !P0 ;  /* 0x0000000015007207 */ /* 0x000fce0004000000 */
.L_x_241:
[----:B------:R-:W-:Y:S05]  /*2b590*/  BSYNC.RECONVERGENT B3 ;  /* 0x0000000000037941 */ /* 0x000fea0003800200 */
.L_x_240:
[----:B------:R-:W0:Y:S01]  /*2b5a0*/  LDCU UR4, c[0x0][0x3b4] ;  /* 0x00007680ff0477ac */ /* 0x000e220008000800 */
[----:B------:R-:W-:-:S04]  /*2b5b0*/  IADD3 R21, PT, PT, R21, 0x1, RZ ;  /* 0x0000000115157810 */ /* 0x000fc80007ffe0ff */
[----:B0-----:R-:W-:-:S13]  /*2b5c0*/  ISETP.NE.AND P0, PT, R21, UR4, PT ;  /* 0x0000000415007c0c */ /* 0x001fda000bf05270 */
[----:B------:R-:W-:Y:S05]  /*2b5d0*/  @P0 BRA `(.L_x_256) ;  /* 0xffffffcc00740947 */ /* 0x000fea000383ffff */
[----:B------:R-:W-:-:S07]  /*2b5e0*/  IADD3 R4, PT, PT, R4, 0x1, RZ ;  /* 0x0000000104047810 */ /* 0x000fce0007ffe0ff */
.L_x_239:
[----:B------:R-:W-:Y:S05]  /*2b5f0*/  BSYNC.RECONVERGENT B2 ;  /* 0x0000000000027941 */ /* 0x000fea0003800200 */
.L_x_238:
        /* <DEDUP_REMOVED lines=10> */
[----:B------:R-:W2:Y:S02]  /*2b6a0*/  LDG.E R10, desc[UR6][R10.64] ;  /* 0x000000060a0a7981 */ /* 0x000ea4000c1e1900 */
[----:B--2---:R-:W-:-:S13]  /*2b6b0*/  ISETP.NE.AND P0, PT, R10, RZ, PT ;  /* 0x000000ff0a00720c */ /* 0x004fda0003f05270 */
[----:B------:R-:W-:Y:S05]  /*2b6c0*/  @!P0 BRA `(.L_x_199) ;  /* 0x0000003000948947 */ /* 0x000fea0003800000 */
[----:B------:R-:W-:-:S07]  /*2b6d0*/  HFMA2 R5, -RZ, RZ, 0, 0 ;  /* 0x00000000ff057431 */ /* 0x000fce00000001ff */
.L_x_273:
        /* <DEDUP_REMOVED lines=16> */
.L_x_260:
        /* <DEDUP_REMOVED lines=235> */
.L_x_259:
[----:B------:R-:W-:Y:S01]  /*2c690*/  ISETP.GE.AND P0, PT, R21, R13, PT ;  /* 0x0000000d1500720c */ /* 0x000fe20003f06270 */
[----:B------:R-:W-:-:S04]  /*2c6a0*/  IMAD R15, R5, UR5, RZ ;  /* 0x00000005050f7c24 */ /* 0x000fc8000f8e02ff */
[----:B-1----:R-:W-:-:S08]  /*2c6b0*/  IMAD.WIDE R10, R15, 0x4, R10 ;  /* 0x000000040f0a7825 */ /* 0x002fd000078e020a */
[----:B------:R-:W-:Y:S05]  /*2c6c0*/  @P0 BRA `(.L_x_261) ;  /* 0x0000000400d40947 */ /* 0x000fea0003800000 */
.L_x_262:
        /* <DEDUP_REMOVED lines=117> */
.L_x_261:
[----:B------:R-:W-:-:S13]  /*2ce20*/  ISETP.GE.AND P0, PT, R21, R9, PT ;  /* 0x000000091500720c */ /* 0x000fda0003f06270 */
[----:B------:R-:W-:Y:S05]  /*2ce30*/  @P0 BRA `(.L_x_263) ;  /* 0x0000000000f40947 */ /* 0x000fea0003800000 */
.L_x_264:
        /* <DEDUP_REMOVED lines=61> */
.L_x_263:
        /* <DEDUP_REMOVED lines=11> */
.L_x_267:
        /* <DEDUP_REMOVED lines=118> */
.L_x_266:
        /* <DEDUP_REMOVED lines=63> */
.L_x_268:
        /* <DEDUP_REMOVED lines=32> */
.L_x_265:
        /* <DEDUP_REMOVED lines=10> */
.L_x_271:
        /* <DEDUP_REMOVED lines=62> */
.L_x_270:
        /* <DEDUP_REMOVED lines=36> */
.L_x_272:
        /* <DEDUP_REMOVED lines=28> */
.L_x_269:
[----:B------:R-:W-:-:S04]  /*2e890*/  FSETP.GEU.AND P0, PT, R27, R2, PT ;  /* 0x000000021b00720b */ /* 0x000fc80003f0e000 */
[----:B------:R-:W-:Y:S02]  /*2e8a0*/  FSEL R2, R27, R2, !P0 ;  /* 0x000000021b027208 */ /* 0x000fe40004000000 */
[----:B------:R-:W-:-:S07]  /*2e8b0*/  SEL R0, R5, R0, !P0 ;  /* 0x0000000005007207 */ /* 0x000fce0004000000 */
.L_x_258:
[----:B------:R-:W-:Y:S05]  /*2e8c0*/  BSYNC.RECONVERGENT B2 ;  /* 0x0000000000027941 */ /* 0x000fea0003800200 */
.L_x_257:
[----:B------:R-:W0:Y:S01]  /*2e8d0*/  LDCU UR4, c[0x0][0x3b4] ;  /* 0x00007680ff0477ac */ /* 0x000e220008000800 */
[----:B------:R-:W-:-:S04]  /*2e8e0*/  IADD3 R5, PT, PT, R5, 0x1, RZ ;  /* 0x0000000105057810 */ /* 0x000fc80007ffe0ff */
[----:B0-----:R-:W-:-:S13]  /*2e8f0*/  ISETP.NE.AND P0, PT, R5, UR4, PT ;  /* 0x0000000405007c0c */ /* 0x001fda000bf05270 */
[----:B------:R-:W-:Y:S05]  /*2e900*/  @P0 BRA `(.L_x_273) ;  /* 0xffffffcc00740947 */ /* 0x000fea000383ffff */
[----:B------:R-:W-:-:S07]  /*2e910*/  IADD3 R4, PT, PT, R4, 0x1, RZ ;  /* 0x0000000104047810 */ /* 0x000fce0007ffe0ff */
.L_x_199:
[----:B------:R-:W-:Y:S05]  /*2e920*/  BSYNC.RECONVERGENT B1 ;  /* 0x0000000000017941 */ /* 0x000fea0003800200 */
.L_x_198:
[----:B------:R-:W-:-:S13]  /*2e930*/  FSETP.NEU.AND P0, PT, R2, 3.40282346638528859812e+38, PT ;  /* 0x7f7fffff0200780b */ /* 0x000fda0003f0d000 */
[----:B------:R-:W-:Y:S05]  /*2e940*/  @P0 BRA `(.L_x_159) ;  /* 0x0000019800dc0947 */ /* 0x000fea0003800000 */
[----:B------:R-:W0:Y:S01]  /*2e950*/  LDCU UR4, c[0x0][0x3bc] ;  /* 0x00007780ff0477ac */ /* 0x000e220008000800 */
[C---:B------:R-:W-:Y:S01]  /*2e960*/  ISETP.GT.AND P0, PT, R4.reuse, 0x7, PT ;  /* 0x000000070400780c */ /* 0x040fe20003f04270 */
[----:B------:R-:W-:Y:S01]  /*2e970*/  BSSY.RECONVERGENT B1, `(.L_x_274) ;  /* 0x0001338000017945 */ /* 0x000fe20003800200 */
[----:B------:R-:W-:Y:S02]  /*2e980*/  MOV R2, 0x7f7fffff ;  /* 0x7f7fffff00027802 */ /* 0x000fe40000000f00 */
[----:B------:R-:W-:Y:S02]  /*2e990*/  MOV R3, R4 ;  /* 0x0000000400037202 */ /* 0x000fe40000000f00 */
[----:B0-----:R-:W-:-:S13]  /*2e9a0*/  ISETP.GE.OR P0, PT, R4, UR4, P0 ;  /* 0x0000000404007c0c */ /* 0x001fda0008706670 */
        /* <DEDUP_REMOVED lines=13> */
.L_x_294:
        /* <DEDUP_REMOVED lines=16> */
.L_x_281:
        /* <DEDUP_REMOVED lines=235> */
.L_x_280:
[----:B------:R-:W-:Y:S01]  /*2fa30*/  ISETP.GE.AND P0, PT, R21, R13, PT ;  /* 0x0000000d1500720c */ /* 0x000fe20003f06270 */
[----:B------:R-:W-:-:S04]  /*2fa40*/  IMAD R15, R3, UR5, RZ ;  /* 0x00000005030f7c24 */ /* 0x000fc8000f8e02ff */
[----:B-1----:R-:W-:-:S08]  /*2fa50*/  IMAD.WIDE R10, R15, 0x4, R10 ;  /* 0x000000040f0a7825 */ /* 0x002fd000078e020a */
[----:B------:R-:W-:Y:S05]  /*2fa60*/  @P0 BRA `(.L_x_282) ;  /* 0x0000000400d40947 */ /* 0x000fea0003800000 */
.L_x_283:
        /* <DEDUP_REMOVED lines=117> */
.L_x_282:
[----:B------:R-:W-:-:S13]  /*301c0*/  ISETP.GE.AND P0, PT, R21, R9, PT ;  /* 0x000000091500720c */ /* 0x000fda0003f06270 */
[----:B------:R-:W-:Y:S05]  /*301d0*/  @P0 BRA `(.L_x_284) ;  /* 0x0000000000f40947 */ /* 0x000fea0003800000 */
.L_x_285:
        /* <DEDUP_REMOVED lines=61> */
.L_x_284:
        /* <DEDUP_REMOVED lines=11> */
.L_x_288:
        /* <DEDUP_REMOVED lines=118> */
.L_x_287:
        /* <DEDUP_REMOVED lines=63> */
.L_x_289:
        /* <DEDUP_REMOVED lines=32> */
.L_x_286:
        /* <DEDUP_REMOVED lines=10> */
.L_x_292:
        /* <DEDUP_REMOVED lines=62> */
.L_x_291:
        /* <DEDUP_REMOVED lines=36> */
.L_x_293:
        /* <DEDUP_REMOVED lines=28> */
.L_x_290:
[----:B------:R-:W-:-:S04]  /*31c30*/  FSETP.GEU.AND P0, PT, R29, R2, PT ;  /* 0x000000021d00720b */ /* 0x000fc80003f0e000 */
[----:B------:R-:W-:Y:S02]  /*31c40*/  FSEL R2, R29, R2, !P0 ;  /* 0x000000021d027208 */ /* 0x000fe40004000000 */
[----:B------:R-:W-:-:S07]  /*31c50*/  SEL R0, R3, R0, !P0 ;  /* 0x0000000003007207 */ /* 0x000fce0004000000 */
.L_x_279:
[----:B------:R-:W-:Y:S05]  /*31c60*/  BSYNC.RECONVERGENT B3 ;  /* 0x0000000000037941 */ /* 0x000fea0003800200 */
.L_x_278:
[----:B------:R-:W0:Y:S01]  /*31c70*/  LDCU UR4, c[0x0][0x3b4] ;  /* 0x00007680ff0477ac */ /* 0x000e220008000800 */
[----:B------:R-:W-:-:S04]  /*31c80*/  IADD3 R3, PT, PT, R3, 0x1, RZ ;  /* 0x0000000103037810 */ /* 0x000fc80007ffe0ff */
[----:B0-----:R-:W-:-:S13]  /*31c90*/  ISETP.NE.AND P0, PT, R3, UR4, PT ;  /* 0x0000000403007c0c */ /* 0x001fda000bf05270 */
[----:B------:R-:W-:Y:S05]  /*31ca0*/  @P0 BRA `(.L_x_294) ;  /* 0xffffffcc00740947 */ /* 0x000fea000383ffff */
[----:B------:R-:W-:-:S07]  /*31cb0*/  IADD3 R3, PT, PT, R4, 0x1, RZ ;  /* 0x0000000104037810 */ /* 0x000fce0007ffe0ff */
.L_x_277:
[----:B------:R-:W-:Y:S05]  /*31cc0*/  BSYNC.RECONVERGENT B2 ;  /* 0x0000000000027941 */ /* 0x000fea0003800200 */
.L_x_276:
        /* <DEDUP_REMOVED lines=15> */
.L_x_313:
        /* <DEDUP_REMOVED lines=16> */
.L_x_300:
        /* <DEDUP_REMOVED lines=235> */
.L_x_299:
[----:B------:R-:W-:Y:S01]  /*32d70*/  ISETP.GE.AND P0, PT, R23, R13, PT ;  /* 0x0000000d1700720c */ /* 0x000fe20003f06270 */
[----:B------:R-:W-:-:S04]  /*32d80*/  IMAD R15, R21, UR5, RZ ;  /* 0x00000005150f7c24 */ /* 0x000fc8000f8e02ff */
[----:B-1----:R-:W-:-:S08]  /*32d90*/  IMAD.WIDE R10, R15, 0x4, R10 ;  /* 0x000000040f0a7825 */ /* 0x002fd000078e020a */
[----:B------:R-:W-:Y:S05]  /*32da0*/  @P0 BRA `(.L_x_301) ;  /* 0x0000000400d40947 */ /* 0x000fea0003800000 */
.L_x_302:
        /* <DEDUP_REMOVED lines=117> */
.L_x_301:
[----:B------:R-:W-:-:S13]  /*33500*/  ISETP.GE.AND P0, PT, R23, R9, PT ;  /* 0x000000091700720c */ /* 0x000fda0003f06270 */
[----:B------:R-:W-:Y:S05]  /*33510*/  @P0 BRA `(.L_x_303) ;  /* 0x0000000000f40947 */ /* 0x000fea0003800000 */
.L_x_304:
        /* <DEDUP_REMOVED lines=61> */
.L_x_303:
        /* <DEDUP_REMOVED lines=11> */
.L_x_307:
        /* <DEDUP_REMOVED lines=118> */
.L_x_306:
        /* <DEDUP_REMOVED lines=63> */
.L_x_308:
        /* <DEDUP_REMOVED lines=32> */
.L_x_305:
        /* <DEDUP_REMOVED lines=10> */
.L_x_311:
        /* <DEDUP_REMOVED lines=62> */
.L_x_310:
        /* <DEDUP_REMOVED lines=36> */
.L_x_312:
        /* <DEDUP_REMOVED lines=28> */
.L_x_309:
[----:B------:R-:W-:-:S04]  /*34f70*/  FSETP.GEU.AND P0, PT, R25, R2, PT ;  /* 0x000000021900720b */ /* 0x000fc80003f0e000 */
[----:B------:R-:W-:Y:S02]  /*34f80*/  FSEL R2, R25, R2, !P0 ;  /* 0x0000000219027208 */ /* 0x000fe40004000000 */
[----:B------:R-:W-:-:S07]  /*34f90*/  SEL R0, R21, R0, !P0 ;  /* 0x0000000015007207 */ /* 0x000fce0004000000 */
.L_x_298:
[----:B------:R-:W-:Y:S05]  /*34fa0*/  BSYNC.RECONVERGENT B3 ;  /* 0x0000000000037941 */ /* 0x000fea0003800200 */
.L_x_297:
[----:B------:R-:W0:Y:S01]  /*34fb0*/  LDCU UR4, c[0x0][0x3b4] ;  /* 0x00007680ff0477ac */ /* 0x000e220008000800 */
[----:B------:R-:W-:-:S04]  /*34fc0*/  IADD3 R21, PT, PT, R21, 0x1, RZ ;  /* 0x0000000115157810 */ /* 0x000fc80007ffe0ff */
[----:B0-----:R-:W-:-:S13]  /*34fd0*/  ISETP.NE.AND P0, PT, R21, UR4, PT ;  /* 0x0000000415007c0c */ /* 0x001fda000bf05270 */
[----:B------:R-:W-:Y:S05]  /*34fe0*/  @P0 BRA `(.L_x_313) ;  /* 0xffffffcc00740947 */ /* 0x000fea000383ffff */
[----:B------:R-:W-:-:S07]  /*34ff0*/  IADD3 R3, PT, PT, R3, 0x1, RZ ;  /* 0x0000000103037810 */ /* 0x000fce0007ffe0ff */
.L_x_296:
[----:B------:R-:W-:Y:S05]  /*35000*/  BSYNC.RECONVERGENT B2 ;  /* 0x0000000000027941 */ /* 0x000fea0003800200 */
.L_x_295:
        /* <DEDUP_REMOVED lines=15> */
.L_x_332:
        /* <DEDUP_REMOVED lines=16> */
.L_x_319:
        /* <DEDUP_REMOVED lines=235> */
.L_x_318:
[----:B------:R-:W-:Y:S01]  /*360b0*/  ISETP.GE.AND P0, PT, R23, R13, PT ;  /* 0x0000000d1700720c */ /* 0x000fe20003f06270 */
[----:B------:R-:W-:-:S04]  /*360c0*/  IMAD R15, R21, UR5, RZ ;  /* 0x00000005150f7c24 */ /* 0x000fc8000f8e02ff */
[----:B-1----:R-:W-:-:S08]  /*360d0*/  IMAD.WIDE R10, R15, 0x4, R10 ;  /* 0x000000040f0a7825 */ /* 0x002fd000078e020a */
[----:B------:R-:W-:Y:S05]  /*360e0*/  @P0 BRA `(.L_x_320) ;  /* 0x0000000400d40947 */ /* 0x000fea0003800000 */
.L_x_321:
        /* <DEDUP_REMOVED lines=117> */
.L_x_320:
[----:B------:R-:W-:-:S13]  /*36840*/  ISETP.GE.AND P0, PT, R23, R9, PT ;  /* 0x000000091700720c */ /* 0x000fda0003f06270 */
[----:B------:R-:W-:Y:S05]  /*36850*/  @P0 BRA `(.L_x_322) ;  /* 0x0000000000f40947 */ /* 0x000fea0003800000 */
.L_x_323:
        /* <DEDUP_REMOVED lines=61> */
.L_x_322:
        /* <DEDUP_REMOVED lines=11> */
.L_x_326:
        /* <DEDUP_REMOVED lines=118> */
.L_x_325:
        /* <DEDUP_REMOVED lines=63> */
.L_x_327:
        /* <DEDUP_REMOVED lines=32> */
.L_x_324:
        /* <DEDUP_REMOVED lines=10> */
.L_x_330:
        /* <DEDUP_REMOVED lines=62> */
.L_x_329:
        /* <DEDUP_REMOVED lines=36> */
.L_x_331:
        /* <DEDUP_REMOVED lines=28> */
.L_x_328:
[----:B------:R-:W-:-:S04]  /*382b0*/  FSETP.GEU.AND P0, PT, R25, R2, PT ;  /* 0x000000021900720b */ /* 0x000fc80003f0e000 */
[----:B------:R-:W-:Y:S02]  /*382c0*/  FSEL R2, R25, R2, !P0 ;  /* 0x0000000219027208 */ /* 0x000fe40004000000 */
[----:B------:R-:W-:-:S07]  /*382d0*/  SEL R0, R21, R0, !P0 ;  /* 0x0000000015007207 */ /* 0x000fce0004000000 */
.L_x_317:
[----:B------:R-:W-:Y:S05]  /*382e0*/  BSYNC.RECONVERGENT B3 ;  /* 0x0000000000037941 */ /* 0x000fea0003800200 */
.L_x_316:
[----:B------:R-:W0:Y:S01]  /*382f0*/  LDCU UR4, c[0x0][0x3b4] ;  /* 0x00007680ff0477ac */ /* 0x000e220008000800 */
[----:B------:R-:W-:-:S04]  /*38300*/  IADD3 R21, PT, PT, R21, 0x1, RZ ;  /* 0x0000000115157810 */ /* 0x000fc80007ffe0ff */
[----:B0-----:R-:W-:-:S13]  /*38310*/  ISETP.NE.AND P0, PT, R21, UR4, PT ;  /* 0x0000000415007c0c */ /* 0x001fda000bf05270 */
[----:B------:R-:W-:Y:S05]  /*38320*/  @P0 BRA `(.L_x_332) ;  /* 0xffffffcc00740947 */ /* 0x000fea000383ffff */
[----:B------:R-:W-:-:S07]  /*38330*/  IADD3 R3, PT, PT, R3, 0x1, RZ ;  /* 0x0000000103037810 */ /* 0x000fce0007ffe0ff */
.L_x_315:
[----:B------:R-:W-:Y:S05]  /*38340*/  BSYNC.RECONVERGENT B2 ;  /* 0x0000000000027941 */ /* 0x000fea0003800200 */
.L_x_314:
        /* <DEDUP_REMOVED lines=15> */
.L_x_351:
        /* <DEDUP_REMOVED lines=16> */
.L_x_338:
        /* <DEDUP_REMOVED lines=235> */
.L_x_337:
[----:B------:R-:W-:Y:S01]  /*393f0*/  ISETP.GE.AND P0, PT, R23, R13, PT ;  /* 0x0000000d1700720c */ /* 0x000fe20003f06270 */
[----:B------:R-:W-:-:S04]  /*39400*/  IMAD R15, R21, UR5, RZ ;  /* 0x00000005150f7c24 */ /* 0x000fc8000f8e02ff */
[----:B-1----:R-:W-:-:S08]  /*39410*/  IMAD.WIDE R10, R15, 0x4, R10 ;  /* 0x000000040f0a7825 */ /* 0x002fd000078e020a */
[----:B------:R-:W-:Y:S05]  /*39420*/  @P0 BRA `(.L_x_339) ;  /* 0x0000000400d40947 */ /* 0x000fea0003800000 */
.L_x_340:
        /* <DEDUP_REMOVED lines=117> */
.L_x_339:
[----:B------:R-:W-:-:S13]  /*39b80*/  ISETP.GE.AND P0, PT, R23, R9, PT ;  /* 0x000000091700720c */ /* 0x000fda0003f06270 */
[----:B------:R-:W-:Y:S05]  /*39b90*/  @P0 BRA `(.L_x_341) ;  /* 0x0000000000f40947 */ /* 0x000fea0003800000 */
.L_x_342:
        /* <DEDUP_REMOVED lines=61> */
.L_x_341:
        /* <DEDUP_REMOVED lines=11> */
.L_x_345:
        /* <DEDUP_REMOVED lines=118> */
.L_x_344:
        /* <DEDUP_REMOVED lines=63> */
.L_x_346:
        /* <DEDUP_REMOVED lines=32> */
.L_x_343:
        /* <DEDUP_REMOVED lines=10> */
.L_x_349:
        /* <DEDUP_REMOVED lines=62> */
.L_x_348:
        /* <DEDUP_REMOVED lines=36> */
.L_x_350:
        /* <DEDUP_REMOVED lines=28> */
.L_x_347:
[----:B------:R-:W-:-:S04]  /*3b5f0*/  FSETP.GEU.AND P0, PT, R25, R2, PT ;  /* 0x000000021900720b */ /* 0x000fc80003f0e000 */
[----:B------:R-:W-:Y:S02]  /*3b600*/  FSEL R2, R25, R2, !P0 ;  /* 0x0000000219027208 */ /* 0x000fe40004000000 */
[----:B------:R-:W-:-:S07]  /*3b610*/  SEL R0, R21, R0, !P0 ;  /* 0x0000000015007207 */ /* 0x000fce0004000000 */
.L_x_336:
[----:B------:R-:W-:Y:S05]  /*3b620*/  BSYNC.RECONVERGENT B3 ;  /* 0x0000000000037941 */ /* 0x000fea0003800200 */
.L_x_335:
[----:B------:R-:W0:Y:S01]  /*3b630*/  LDCU UR4, c[0x0][0x3b4] ;  /* 0x00007680ff0477ac */ /* 0x000e220008000800 */
[----:B------:R-:W-:-:S04]  /*3b640*/  IADD3 R21, PT, PT, R21, 0x1, RZ ;  /* 0x0000000115157810 */ /* 0x000fc80007ffe0ff */
[----:B0-----:R-:W-:-:S13]  /*3b650*/  ISETP.NE.AND P0, PT, R21, UR4, PT ;  /* 0x0000000415007c0c */ /* 0x001fda000bf05270 */
[----:B------:R-:W-:Y:S05]  /*3b660*/  @P0 BRA `(.L_x_351) ;  /* 0xffffffcc00740947 */ /* 0x000fea000383ffff */
[----:B------:R-:W-:-:S07]  /*3b670*/  IADD3 R3, PT, PT, R3, 0x1, RZ ;  /* 0x0000000103037810 */ /* 0x000fce0007ffe0ff */
.L_x_334:
[----:B------:R-:W-:Y:S05]  /*3b680*/  BSYNC.RECONVERGENT B2 ;  /* 0x0000000000027941 */ /* 0x000fea0003800200 */
.L_x_333:
        /* <DEDUP_REMOVED lines=15> */
.L_x_370:
        /* <DEDUP_REMOVED lines=16> */
.L_x_357:
        /* <DEDUP_REMOVED lines=235> */
.L_x_356:
[----:B------:R-:W-:Y:S01]  /*3c730*/  ISETP.GE.AND P0, PT, R23, R13, PT ;  /* 0x0000000d1700720c */ /* 0x000fe20003f06270 */
[----:B------:R-:W-:-:S04]  /*3c740*/  IMAD R15, R21, UR5, RZ ;  /* 0x00000005150f7c24 */ /* 0x000fc8000f8e02ff */
[----:B-1----:R-:W-:-:S08]  /*3c750*/  IMAD.WIDE R10, R15, 0x4, R10 ;  /* 0x000000040f0a7825 */ /* 0x002fd000078e020a */
[----:B------:R-:W-:Y:S05]  /*3c760*/  @P0 BRA `(.L_x_358) ;  /* 0x0000000400d40947 */ /* 0x000fea0003800000 */
.L_x_359:
        /* <DEDUP_REMOVED lines=117> */
.L_x_358:
[----:B------:R-:W-:-:S13]  /*3cec0*/  ISETP.GE.AND P0, PT, R23, R9, PT ;  /* 0x000000091700720c */ /* 0x000fda0003f06270 */
[----:B------:R-:W-:Y:S05]  /*3ced0*/  @P0 BRA `(.L_x_360) ;  /* 0x0000000000f40947 */ /* 0x000fea0003800000 */
.L_x_361:
        /* <DEDUP_REMOVED lines=61> */
.L_x_360:
        /* <DEDUP_REMOVED lines=11> */
.L_x_364:
        /* <DEDUP_REMOVED lines=118> */
.L_x_363:
        /* <DEDUP_REMOVED lines=63> */
.L_x_365:
        /* <DEDUP_REMOVED lines=32> */
.L_x_362:
        /* <DEDUP_REMOVED lines=10> */
.L_x_368:
        /* <DEDUP_REMOVED lines=62> */
.L_x_367:
        /* <DEDUP_REMOVED lines=36> */
.L_x_369:
        /* <DEDUP_REMOVED lines=28> */
.L_x_366:
[----:B------:R-:W-:-:S04]  /*3e930*/  FSETP.GEU.AND P0, PT, R25, R2, PT ;  /* 0x000000021900720b */ /* 0x000fc80003f0e000 */
[----:B------:R-:W-:Y:S02]  /*3e940*/  FSEL R2, R25, R2, !P0 ;  /* 0x0000000219027208 */ /* 0x000fe40004000000 */
[----:B------:R-:W-:-:S07]  /*3e950*/  SEL R0, R21, R0, !P0 ;  /* 0x0000000015007207 */ /* 0x000fce0004000000 */
.L_x_355:
[----:B------:R-:W-:Y:S05]  /*3e960*/  BSYNC.RECONVERGENT B3 ;  /* 0x0000000000037941 */ /* 0x000fea0003800200 */
.L_x_354:
[----:B------:R-:W0:Y:S01]  /*3e970*/  LDCU UR4, c[0x0][0x3b4] ;  /* 0x00007680ff0477ac */ /* 0x000e220008000800 */
[----:B------:R-:W-:-:S04]  /*3e980*/  IADD3 R21, PT, PT, R21, 0x1, RZ ;  /* 0x0000000115157810 */ /* 0x000fc80007ffe0ff */
[----:B0-----:R-:W-:-:S13]  /*3e990*/  ISETP.NE.AND P0, PT, R21, UR4, PT ;  /* 0x0000000415007c0c */ /* 0x001fda000bf05270 */
[----:B------:R-:W-:Y:S05]  /*3e9a0*/  @P0 BRA `(.L_x_370) ;  /* 0xffffffcc00740947 */ /* 0x000fea000383ffff */
[----:B------:R-:W-:-:S07]  /*3e9b0*/  IADD3 R3, PT, PT, R3, 0x1, RZ ;  /* 0x0000000103037810 */ /* 0x000fce0007ffe0ff */
.L_x_353:
[----:B------:R-:W-:Y:S05]  /*3e9c0*/  BSYNC.RECONVERGENT B2 ;  /* 0x0000000000027941 */ /* 0x000fea0003800200 */
.L_x_352:
[----:B------:R-:W0:Y:S01]  /*3e9d0*/  LDCU UR4, c[0x0][0x3bc] ;  /* 0x00007780ff0477ac */ /* 0x000e220008000800 */
[----:B------:R-:W-:Y:S01]  /*3e9e0*/  IADD3 R5, PT, PT, R4, 0x5, RZ ;  /* 0x0000000504057810 */ /* 0x000fe20007ffe0ff */
[----:B0-----:R-:W-:-:S04]  /*3e9f0*/  UISETP.LT.AND UP0, UPT, UR4, 0x8, UPT ;  /* 0x000000080400788c */ /* 0x001fc8000bf01270 */
[----:B------:R-:W-:-:S06]  /*3ea00*/  USEL UR4, UR4, 0x8, UP0 ;  /* 0x0000000804047887 */ /* 0x000fcc0008000000 */
[----:B------:R-:W-:-:S13]  /*3ea10*/  ISETP.GE.AND P0, PT, R5, UR4, PT ;  /* 0x0000000405007c0c */ /* 0x000fda000bf06270 */
[----:B------:R-:W-:Y:S05]  /*3ea20*/  @P0 BRA `(.L_x_275) ;  /* 0x0000003000b00947 */ /* 0x000fea0003800000 */
[----:B------:R-:W-:Y:S02]  /*3ea30*/  LEA R18, R4, UR8, 0x2 ;  /* 0x0000000804127c11 */ /* 0x000fe4000f8e10ff */
[----:B------:R-:W0:Y:S04]  /*3ea40*/  LDC.64 R4, c[0x0][0x3a0] ;  /* 0x0000e800ff047b82 */ /* 0x000e280000000a00 */
[----:B------:R-:W0:Y:S02]  /*3ea50*/  LDL R18, [R18+0x14] ;  /* 0x0000140012127983 */ /* 0x000e240000100800 */
[----:B0-----:R-:W-:-:S06]  /*3ea60*/  IMAD.WIDE R4, R18, 0x4, R4 ;  /* 0x0000000412047825 */ /* 0x001fcc00078e0204 */
[----:B------:R-:W2:Y:S02]  /*3ea70*/  LDG.E R4, desc[UR6][R4.64] ;  /* 0x0000000604047981 */ /* 0x000ea4000c1e1900 */
[----:B--2---:R-:W-:-:S13]  /*3ea80*/  ISETP.NE.AND P0, PT, R4, RZ, PT ;  /* 0x000000ff0400720c */ /* 0x004fda0003f05270 */
[----:B------:R-:W-:Y:S05]  /*3ea90*/  @!P0 BRA `(.L_x_275) ;  /* 0x0000003000948947 */ /* 0x000fea0003800000 */
[----:B------:R-:W-:-:S07]  /*3eaa0*/  HFMA2 R19, -RZ, RZ, 0, 0 ;  /* 0x00000000ff137431 */ /* 0x000fce00000001ff */
.L_x_387:
        /* <DEDUP_REMOVED lines=16> */
.L_x_374:
        /* <DEDUP_REMOVED lines=235> */
.L_x_373:
[----:B------:R-:W-:Y:S01]  /*3fa60*/  ISETP.GE.AND P0, PT, R21, R13, PT ;  /* 0x0000000d1500720c */ /* 0x000fe20003f06270 */
[----:B------:R-:W-:-:S04]  /*3fa70*/  IMAD R11, R19, UR5, RZ ;  /* 0x00000005130b7c24 */ /* 0x000fc8000f8e02ff */
[----:B-1----:R-:W-:-:S08]  /*3fa80*/  IMAD.WIDE R4, R11, 0x4, R4 ;  /* 0x000000040b047825 */ /* 0x002fd000078e0204 */
[----:B------:R-:W-:Y:S05]  /*3fa90*/  @P0 BRA `(.L_x_375) ;  /* 0x0000000400d40947 */ /* 0x000fea0003800000 */
.L_x_376:
        /* <DEDUP_REMOVED lines=117> */
.L_x_375:
[----:B------:R-:W-:-:S13]  /*401f0*/  ISETP.GE.AND P0, PT, R21, R9, PT ;  /* 0x000000091500720c */ /* 0x000fda0003f06270 */
[----:B------:R-:W-:Y:S05]  /*40200*/  @P0 BRA `(.L_x_377) ;  /* 0x0000000000f40947 */ /* 0x000fea0003800000 */
.L_x_378:
        /* <DEDUP_REMOVED lines=61> */
.L_x_377:
        /* <DEDUP_REMOVED lines=11> */
.L_x_381:
        /* <DEDUP_REMOVED lines=118> */
.L_x_380:
        /* <DEDUP_REMOVED lines=63> */
.L_x_382:
        /* <DEDUP_REMOVED lines=32> */
.L_x_379:
        /* <DEDUP_REMOVED lines=10> */
.L_x_385:
        /* <DEDUP_REMOVED lines=62> */
.L_x_384:
        /* <DEDUP_REMOVED lines=36> */
.L_x_386:
        /* <DEDUP_REMOVED lines=28> */
.L_x_383:
[----:B------:R-:W-:-:S04]  /*41c60*/  FSETP.GEU.AND P0, PT, R27, R2, PT ;  /* 0x000000021b00720b */ /* 0x000fc80003f0e000 */
[----:B------:R-:W-:Y:S02]  /*41c70*/  FSEL R2, R27, R2, !P0 ;  /* 0x000000021b027208 */ /* 0x000fe40004000000 */
[----:B------:R-:W-:-:S07]  /*41c80*/  SEL R0, R19, R0, !P0 ;  /* 0x0000000013007207 */ /* 0x000fce0004000000 */
.L_x_372:
[----:B------:R-:W-:Y:S05]  /*41c90*/  BSYNC.RECONVERGENT B2 ;  /* 0x0000000000027941 */ /* 0x000fea0003800200 */
.L_x_371:
[----:B------:R-:W0:Y:S01]  /*41ca0*/  LDCU UR4, c[0x0][0x3b4] ;  /* 0x00007680ff0477ac */ /* 0x000e220008000800 */
[----:B------:R-:W-:-:S04]  /*41cb0*/  IADD3 R19, PT, PT, R19, 0x1, RZ ;  /* 0x0000000113137810 */ /* 0x000fc80007ffe0ff */
[----:B0-----:R-:W-:-:S13]  /*41cc0*/  ISETP.NE.AND P0, PT, R19, UR4, PT ;  /* 0x0000000413007c0c */ /* 0x001fda000bf05270 */
[----:B------:R-:W-:Y:S05]  /*41cd0*/  @P0 BRA `(.L_x_387) ;  /* 0xffffffcc00740947 */ /* 0x000fea000383ffff */
[----:B------:R-:W-:-:S07]  /*41ce0*/  IADD3 R3, PT, PT, R3, 0x1, RZ ;  /* 0x0000000103037810 */ /* 0x000fce0007ffe0ff */
.L_x_275:
[----:B------:R-:W-:Y:S05]  /*41cf0*/  BSYNC.RECONVERGENT B1 ;  /* 0x0000000000017941 */ /* 0x000fea0003800200 */
.L_x_274:
[----:B------:R-:W-:-:S13]  /*41d00*/  FSETP.NEU.AND P0, PT, R2, 3.40282346638528859812e+38, PT ;  /* 0x7f7fffff0200780b */ /* 0x000fda0003f0d000 */
[----:B------:R-:W-:Y:S05]  /*41d10*/  @P0 BRA `(.L_x_159) ;  /* 0x0000006400e80947 */ /* 0x000fea0003800000 */
[----:B------:R-:W0:Y:S01]  /*41d20*/  LDCU UR4, c[0x0][0x3bc] ;  /* 0x00007780ff0477ac */ /* 0x000e220008000800 */
[----:B------:R-:W-:Y:S01]  /*41d30*/  BSSY.RECONVERGENT B1, `(.L_x_388) ;  /* 0x0000340000017945 */ /* 0x000fe20003800200 */
[----:B------:R-:W-:Y:S01]  /*41d40*/  MOV R2, 0x7f7fffff ;  /* 0x7f7fffff00027802 */ /* 0x000fe20000000f00 */
[----:B0-----:R-:W-:-:S04]  /*41d50*/  UIADD3 UR5, UPT, UPT, UR4, -0x1, URZ ;  /* 0xffffffff04057890 */ /* 0x001fc8000fffe0ff */
[----:B------:R-:W-:-:S04]  /*41d60*/  UISETP.LT.AND UP0, UPT, UR5, UR4, UPT ;  /* 0x000000040500728c */ /* 0x000fc8000bf01270 */
[----:B------:R-:W-:-:S06]  /*41d70*/  USEL UR4, UR5, UR4, UP0 ;  /* 0x0000000405047287 */ /* 0x000fcc0008000000 */
[----:B------:R-:W-:-:S13]  /*41d80*/  ISETP.LT.AND P0, PT, R3, UR4, PT ;  /* 0x0000000403007c0c */ /* 0x000fda000bf01270 */
[----:B------:R-:W-:Y:S05]  /*41d90*/  @!P0 BRA `(.L_x_389) ;  /* 0x0000003000e48947 */ /* 0x000fea0003800000 */
[----:B------:R-:W-:Y:S02]  /*41da0*/  MOV R2, 0x7f7fffff ;  /* 0x7f7fffff00027802 */ /* 0x000fe40000000f00 */
[----:B------:R-:W-:-:S07]  /*41db0*/  MOV R9, R3 ;  /* 0x0000000300097202 */ /* 0x000fce0000000f00 */
.L_x_409:
[----:B------:R-:W-:Y:S01]  /*41dc0*/  LEA R12, R9, UR8, 0x2 ;  /* 0x00000008090c7c11 */ /* 0x000fe2000f8e10ff */
[----:B------:R-:W0:Y:S01]  /*41dd0*/  LDC.64 R4, c[0x0][0x3a0] ;  /* 0x0000e800ff047b82 */ /* 0x000e220000000a00 */
[----:B------:R-:W1:Y:S04]  /*41de0*/  LDCU UR4, c[0x0][0x3bc] ;  /* 0x00007780ff0477ac */ /* 0x000e680008000800 */
[----:B------:R-:W0:Y:S02]  /*41df0*/  LDL R12, [R12] ;  /* 0x000000000c0c7983 */ /* 0x000e240000100800 */
[----:B0-----:R-:W-:-:S06]  /*41e00*/  IMAD.WIDE R4, R12, 0x4, R4 ;  /* 0x000000040c047825 */ /* 0x001fcc00078e0204 */
[----:B------:R-:W2:Y:S01]  /*41e10*/  LDG.E R4, desc[UR6][R4.64] ;  /* 0x0000000604047981 */ /* 0x000ea2000c1e1900 */
[----:B-1----:R-:W-:Y:S01]  /*41e20*/  UIADD3 UR5, UPT, UPT, UR4, -0x1, URZ ;  /* 0xffffffff04057890 */ /* 0x002fe2000fffe0ff */
[----:B------:R-:W-:Y:S01]  /*41e30*/  IADD3 R9, PT, PT, R9, 0x1, RZ ;  /* 0x0000000109097810 */ /* 0x000fe20007ffe0ff */
[----:B------:R-:W-:Y:S02]  /*41e40*/  BSSY.RECONVERGENT B2, `(.L_x_390) ;  /* 0x000032d000027945 */ /* 0x000fe40003800200 */
[----:B------:R-:W-:-:S04]  /*41e50*/  UISETP.LT.AND UP0, UPT, UR5, UR4, UPT ;  /* 0x000000040500728c */ /* 0x000fc8000bf01270 */
[----:B------:R-:W-:-:S06]  /*41e60*/  USEL UR4, UR5, UR4, UP0 ;  /* 0x0000000405047287 */ /* 0x000fcc0008000000 */
[----:B------:R-:W-:Y:S02]  /*41e70*/  ISETP.GE.AND P0, PT, R9, UR4, PT ;  /* 0x0000000409007c0c */ /* 0x000fe4000bf06270 */
[----:B--2---:R-:W-:-:S13]  /*41e80*/  ISETP.NE.AND P1, PT, R4, RZ, PT ;  /* 0x000000ff0400720c */ /* 0x004fda0003f25270 */
[----:B------:R-:W-:Y:S05]  /*41e90*/  @!P1 BRA `(.L_x_391) ;  /* 0x00000030009c9947 */ /* 0x000fea0003800000 */
[----:B------:R-:W-:-:S07]  /*41ea0*/  HFMA2 R13, -RZ, RZ, 0, 0 ;  /* 0x00000000ff0d7431 */ /* 0x000fce00000001ff */
.L_x_408:
        /* <DEDUP_REMOVED lines=15> */
.L_x_395:
[----:B------:R-:W0:Y:S01]  /*41fa0*/  LDC.64 R4, c[0x0][0x388] ;  /* 0x0000e200ff047b82 */ /* 0x000e220000000a00 */
[----:B------:R-:W-:-:S04]  /*41fb0*/  IMAD R11, R13, UR5, RZ ;  /* 0x000000050d0b7c24 */ /* 0x000fc8000f8e02ff */
        /* <DEDUP_REMOVED lines=231> */
.L_x_394:
[----:B------:R-:W0:Y:S01]  /*42e30*/  LDC R18, c[0x0][0x3b8] ;  /* 0x0000ee00ff127b82 */ /* 0x000e220000000800 */
[----:B------:R-:W-:-:S07]  /*42e40*/  IMAD R11, R13, UR5, RZ ;  /* 0x000000050d0b7c24 */ /* 0x000fce000f8e02ff */
[----:B------:R-:W1:Y:S01]  /*42e50*/  LDC.64 R4, c[0x0][0x388] ;  /* 0x0000e200ff047b82 */ /* 0x000e620000000a00 */
[C---:B0-----:R-:W-:Y:S02]  /*42e60*/  IADD3 R20, PT, PT, R18.reuse, -0xf, RZ ;  /* 0xfffffff112147810 */ /* 0x041fe40007ffe0ff */
[----:B------:R-:W-:Y:S02]  /*42e70*/  IADD3 R14, PT, PT, R18, -0x7, RZ ;  /* 0xfffffff9120e7810 */ /* 0x000fe40007ffe0ff */
[----:B------:R-:W-:Y:S01]  /*42e80*/  ISETP.GE.AND P1, PT, R15, R20, PT ;  /* 0x000000140f00720c */ /* 0x000fe20003f26270 */
[----:B-1----:R-:W-:-:S12]  /*42e90*/  IMAD.WIDE R4, R11, 0x4, R4 ;  /* 0x000000040b047825 */ /* 0x002fd800078e0204 */
[----:B------:R-:W-:Y:S05]  /*42ea0*/  @P1 BRA `(.L_x_396) ;  /* 0x0000000400d41947 */ /* 0x000fea0003800000 */
.L_x_397:
        /* <DEDUP_REMOVED lines=117> */
.L_x_396:
[----:B------:R-:W-:Y:S02]  /*43600*/  ISETP.GE.AND P1, PT, R15, R14, PT ;  /* 0x0000000e0f00720c */ /* 0x000fe40003f26270 */
[----:B------:R-:W-:-:S11]  /*43610*/  IADD3 R18, PT, PT, R18, -0x3, RZ ;  /* 0xfffffffd12127810 */ /* 0x000fd60007ffe0ff */
[----:B------:R-:W-:Y:S05]  /*43620*/  @P1 BRA `(.L_x_398) ;  /* 0x0000000000f41947 */ /* 0x000fea0003800000 */
.L_x_399:
        /* <DEDUP_REMOVED lines=61> */
.L_x_398:
        /* <DEDUP_REMOVED lines=11> */
.L_x_402:
        /* <DEDUP_REMOVED lines=118> */
.L_x_401:
        /* <DEDUP_REMOVED lines=63> */
.L_x_403:
        /* <DEDUP_REMOVED lines=32> */
.L_x_400:
        /* <DEDUP_REMOVED lines=10> */
.L_x_406:
        /* <DEDUP_REMOVED lines=62> */
.L_x_405:
        /* <DEDUP_REMOVED lines=36> */
.L_x_407:
        /* <DEDUP_REMOVED lines=28> */
.L_x_404:
[----:B------:R-:W-:-:S04]  /*45080*/  FSETP.GEU.AND P1, PT, R29, R2, PT ;  /* 0x000000021d00720b */ /* 0x000fc80003f2e000 */
[----:B------:R-:W-:Y:S02]  /*45090*/  FSEL R2, R29, R2, !P1 ;  /* 0x000000021d027208 */ /* 0x000fe40004800000 */
[----:B------:R-:W-:-:S07]  /*450a0*/  SEL R0, R13, R0, !P1 ;  /* 0x000000000d007207 */ /* 0x000fce0004800000 */
.L_x_393:
[----:B------:R-:W-:Y:S05]  /*450b0*/  BSYNC.RECONVERGENT B3 ;  /* 0x0000000000037941 */ /* 0x000fea0003800200 */
.L_x_392:
[----:B------:R-:W0:Y:S01]  /*450c0*/  LDCU UR4, c[0x0][0x3b4] ;  /* 0x00007680ff0477ac */ /* 0x000e220008000800 */
[----:B------:R-:W-:-:S04]  /*450d0*/  IADD3 R13, PT, PT, R13, 0x1, RZ ;  /* 0x000000010d0d7810 */ /* 0x000fc80007ffe0ff */
[----:B0-----:R-:W-:-:S13]  /*450e0*/  ISETP.NE.AND P1, PT, R13, UR4, PT ;  /* 0x000000040d007c0c */ /* 0x001fda000bf25270 */
[----:B------:R-:W-:Y:S05]  /*450f0*/  @P1 BRA `(.L_x_408) ;  /* 0xffffffcc006c1947 */ /* 0x000fea000383ffff */
[----:B------:R-:W-:-:S07]  /*45100*/  IADD3 R3, PT, PT, R3, 0x1, RZ ;  /* 0x0000000103037810 */ /* 0x000fce0007ffe0ff */
.L_x_391:
[----:B------:R-:W-:Y:S05]  /*45110*/  BSYNC.RECONVERGENT B2 ;  /* 0x0000000000027941 */ /* 0x000fea0003800200 */
.L_x_390:
[----:B------:R-:W-:Y:S05]  /*45120*/  @!P0 BRA `(.L_x_409) ;  /* 0xffffffcc00248947 */ /* 0x000fea000383ffff */
.L_x_389:
[----:B------:R-:W-:Y:S05]  /*45130*/  BSYNC.RECONVERGENT B1 ;  /* 0x0000000000017941 */ /* 0x000fea0003800200 */
.L_x_388:
[----:B------:R-:W-:-:S13]  /*45140*/  FSETP.NEU.AND P0, PT, R2, 3.40282346638528859812e+38, PT ;  /* 0x7f7fffff0200780b */ /* 0x000fda0003f0d000 */
[----:B------:R-:W-:Y:S05]  /*45150*/  @P0 BRA `(.L_x_159) ;  /* 0x0000003000d80947 */ /* 0x000fea0003800000 */
[----:B------:R-:W0:Y:S01]  /*45160*/  LDCU UR4, c[0x0][0x3bc] ;  /* 0x00007780ff0477ac */ /* 0x000e220008000800 */
[----:B------:R-:W-:Y:S02]  /*45170*/  MOV R2, 0x7f7fffff ;  /* 0x7f7fffff00027802 */ /* 0x000fe40000000f00 */
[----:B0-----:R-:W-:-:S13]  /*45180*/  ISETP.GE.AND P0, PT, R3, UR4, PT ;  /* 0x0000000403007c0c */ /* 0x001fda000bf06270 */
[----:B------:R-:W-:Y:S05]  /*45190*/  @P0 BRA `(.L_x_159) ;  /* 0x0000003000c80947 */ /* 0x000fea0003800000 */
[----:B------:R-:W-:-:S07]  /*451a0*/  MOV R2, 0x7f7fffff ;  /* 0x7f7fffff00027802 */ /* 0x000fce0000000f00 */
.L_x_429:
[----:B------:R-:W-:Y:S01]  /*451b0*/  LEA R9, R3, UR8, 0x2 ;  /* 0x0000000803097c11 */ /* 0x000fe2000f8e10ff */
[----:B------:R-:W0:Y:S05]  /*451c0*/  LDC.64 R4, c[0x0][0x3a0] ;  /* 0x0000e800ff047b82 */ /* 0x000e2a0000000a00 */
[----:B------:R-:W0:Y:S02]  /*451d0*/  LDL R9, [R9] ;  /* 0x0000000009097983 */ /* 0x000e240000100800 */
[----:B0-----:R-:W-:-:S06]  /*451e0*/  IMAD.WIDE R4, R9, 0x4, R4 ;  /* 0x0000000409047825 */ /* 0x001fcc00078e0204 */
[----:B------:R-:W2:Y:S01]  /*451f0*/  LDG.E R4, desc[UR6][R4.64] ;  /* 0x0000000604047981 */ /* 0x000ea2000c1e1900 */
[----:B------:R-:W-:Y:S01]  /*45200*/  BSSY.RECONVERGENT B1, `(.L_x_410) ;  /* 0x0000327000017945 */ /* 0x000fe20003800200 */
[----:B--2---:R-:W-:-:S13]  /*45210*/  ISETP.NE.AND P0, PT, R4, RZ, PT ;  /* 0x000000ff0400720c */ /* 0x004fda0003f05270 */
[----:B------:R-:W-:Y:S05]  /*45220*/  @!P0 BRA `(.L_x_411) ;  /* 0x0000003000908947 */ /* 0x000fea0003800000 */
[----:B------:R-:W-:-:S07]  /*45230*/  HFMA2 R13, -RZ, RZ, 0, 0 ;  /* 0x00000000ff0d7431 */ /* 0x000fce00000001ff */
.L_x_428:
[----:B------:R-:W0:Y:S02]  /*45240*/  LDC.64 R4, c[0x0][0x398] ;  /* 0x0000e600ff047b82 */ /* 0x000e240000000a00 */
[----:B0-----:R-:W-:-:S06]  /*45250*/  IMAD.WIDE.U32 R4, R13, 0x4, R4 ;  /* 0x000000040d047825 */ /* 0x001fcc00078e0004 */
[----:B------:R-:W2:Y:S01]  /*45260*/  LDG.E R4, desc[UR6][R4.64] ;  /* 0x0000000604047981 */ /* 0x000ea2000c1e1900 */
[----:B------:R-:W-:Y:S01]  /*45270*/  BSSY.RECONVERGENT B2, `(.L_x_412) ;  /* 0x000031b000027945 */ /* 0x000fe20003800200 */
[----:B--2---:R-:W-:-:S13]  /*45280*/  ISETP.NE.AND P0, PT, R4, R9, PT ;  /* 0x000000090400720c */ /* 0x004fda0003f05270 */
[----:B------:R-:W-:Y:S05]  /*45290*/  @P0 BRA `(.L_x_413) ;  /* 0x0000003000600947 */ /* 0x000fea0003800000 */
[----:B------:R-:W0:Y:S01]  /*452a0*/  LDCU UR5, c[0x0][0x3b8] ;  /* 0x00007700ff0577ac */ /* 0x000e220008000800 */
[----:B------:R-:W-:Y:S02]  /*452b0*/  CS2R R16, SRZ ;  /* 0x0000000000107805 */ /* 0x000fe4000001ff00 */
[----:B------:R-:W-:Y:S01]  /*452c0*/  MOV R15, RZ ;  /* 0x000000ff000f7202 */ /* 0x000fe20000000f00 */
[----:B0-----:R-:W-:-:S09]  /*452d0*/  UISETP.GE.AND UP0, UPT, UR5, 0x20, UPT ;  /* 0x000000200500788c */ /* 0x001fd2000bf06270 */
[----:B------:R-:W-:Y:S05]  /*452e0*/  BRA.U !UP0, `(.L_x_414) ;  /* 0x0000000d08ac7547 */ /* 0x000fea000b800000 */
[----:B------:R-:W-:Y:S01]  /*452f0*/  HFMA2 R15, -RZ, RZ, 0, 0 ;  /* 0x00000000ff0f7431 */ /* 0x000fe200000001ff */
[----:B------:R-:W-:-:S07]  /*45300*/  CS2R R16, SRZ ;  /* 0x0000000000107805 */ /* 0x000fce000001ff00 */
.L_x_415:
        /* <DEDUP_REMOVED lines=43> */
[----:B---3--:R-:W-:Y:S02]  /*455c0*/  FADD R18, R20, -R25 ;  /* 0x8000001914127221 */ /* 0x008fe40000000000 */
[----:B------:R-:W2:Y:S01]  /*455d0*/  LDG.E R25, desc[UR6][R10.64+0x40] ;  /* 0x000040060a197981 */ /* 0x000ea2000c1e1900 */
[----:B----4-:R-:W-:-:S03]  /*455e0*/  FADD R20, R22, -R27 ;  /* 0x8000001b16147221 */ /* 0x010fc60000000000 */
[----:B------:R-:W3:Y:S01]  /*455f0*/  LDG.E R27, desc[UR6][R10.64+0x48] ;  /* 0x000048060a1b7981 */ /* 0x000ee2000c1e1900 */
[----:B-----5:R-:W-:-:S03]  /*45600*/  FADD R22, R24, -R29 ;  /* 0x8000001d18167221 */ /* 0x020fc60000000000 */
[----:B------:R-:W4:Y:S01]  /*45610*/  LDG.E R29, desc[UR6][R4.64+0x44] ;  /* 0x00004406041d7981 */ /* 0x000f22000c1e1900 */
[----:B------:R-:W-:-:S03]  /*45620*/  FADD R23, R26, -R31 ;  /* 0x8000001f1a177221 */ /* 0x000fc60000000000 */
[----:B------:R-:W5:Y:S01]  /*45630*/  LDG.E R31, desc[UR6][R4.64+0x4c] ;  /* 0x00004c06041f7981 */ /* 0x000f62000c1e1900 */
[----:B------:R-:W-:-:S03]  /*45640*/  FADD R24, R28, -R33 ;  /* 0x800000211c187221 */ /* 0x000fc60000000000 */
[----:B------:R-:W5:Y:S04]  /*45650*/  LDG.E R28, desc[UR6][R10.64+0x4c] ;  /* 0x00004c060a1c7981 */ /* 0x000f68000c1e1900 */
[----:B------:R-:W4:Y:S04]  /*45660*/  LDG.E R26, desc[UR6][R10.64+0x44] ;  /* 0x000044060a1a7981 */ /* 0x000f28000c1e1900 */
[----:B------:R-:W3:Y:S01]  /*45670*/  LDG.E R33, desc[UR6][R10.64+0x50] ;  /* 0x000050060a217981 */ /* 0x000ee2000c1e1900 */
[----:B------:R-:W-:-:S03]  /*45680*/  FADD R12, R12, -R19 ;  /* 0x800000130c0c7221 */ /* 0x000fc60000000000 */
        /* <DEDUP_REMOVED lines=19> */
[----:B-----5:R-:W-:Y:S01]  /*457c0*/  FADD R31, R28, -R31 ;  /* 0x8000001f1c1f7221 */ /* 0x020fe20000000000 */
[----:B------:R-:W-:-:S04]  /*457d0*/  FADD R28, R16, R17 ;  /* 0x00000011101c7221 */ /* 0x000fc80000000000 */
[----:B------:R-:W-:Y:S01]  /*457e0*/  FADD R53, -R28, R17 ;  /* 0x000000111c357221 */ /* 0x000fe20000000100 */
[----:B--2---:R-:W-:Y:S01]  /*457f0*/  FADD R25, R25, -R30 ;  /* 0x8000001e19197221 */ /* 0x004fe20000000000 */
[----:B----4-:R-:W-:Y:S01]  /*45800*/  FADD R26, R26, -R29 ;  /* 0x8000001d1a1a7221 */ /* 0x010fe20000000000 */
[----:B---3--:R-:W-:Y:S01]  /*45810*/  FADD R27, R27, -R32 ;  /* 0x800000201b1b7221 */ /* 0x008fe20000000000 */
[----:B------:R-:W-:Y:S01]  /*45820*/  FADD R53, R16, R53 ;  /* 0x0000003510357221 */ /* 0x000fe20000000000 */
[----:B------:R-:W-:Y:S01]  /*45830*/  FADD R33, R33, -R34 ;  /* 0x8000002221217221 */ /* 0x000fe20000000000 */
[----:B------:R-:W2:Y:S02]  /*45840*/  LDG.E R32, desc[UR6][R10.64+0x6c] ;  /* 0x00006c060a207981 */ /* 0x000ea4000c1e1900 */
[----:B------:R-:W-:Y:S02]  /*45850*/  FFMA R53, R18, R18, R53 ;  /* 0x0000001212357223 */ /* 0x000fe40000000035 */
[----:B------:R-:W3:Y:S02]  /*45860*/  LDG.E R34, desc[UR6][R10.64+0x68] ;  /* 0x000068060a227981 */ /* 0x000ee4000c1e1900 */
[----:B------:R-:W-:-:S02]  /*45870*/  FADD R16, R28, R53 ;  /* 0x000000351c107221 */ /* 0x000fc40000000000 */
[----:B------:R-:W4:Y:S02]  /*45880*/  LDG.E R30, desc[UR6][R10.64+0x70] ;  /* 0x000070060a1e7981 */ /* 0x000f24000c1e1900 */
[----:B------:R-:W-:Y:S02]  /*45890*/  FADD R28, R28, -R16 ;  /* 0x800000101c1c7221 */ /* 0x000fe40000000000 */
[----:B------:R-:W5:Y:S02]  /*458a0*/  LDG.E R29, desc[UR6][R10.64+0x74] ;  /* 0x000074060a1d7981 */ /* 0x000f64000c1e1900 */
[----:B------:R-:W-:Y:S02]  /*458b0*/  FADD R53, R53, R28 ;  /* 0x0000001c35357221 */ /* 0x000fe40000000000 */
[----:B------:R0:W5:Y:S02]  /*458c0*/  LDG.E R17, desc[UR6][R10.64+0x78] ;  /* 0x000078060a117981 */ /* 0x000164000c1e1900 */
        /* <DEDUP_REMOVED lines=30> */
[----:B------:R-:W-:Y:S02]  /*45ab0*/  FFMA R39, R40, R40, R35 ;  /* 0x0000002828277223 */ /* 0x000fe40000000023 */
[----:B------:R-:W4:Y:S02]  /*45ac0*/  LDG.E R35, desc[UR6][R4.64+0x70] ;  /* 0x0000700604237981 */ /* 0x000f24000c1e1900 */
[----:B------:R-:W-:-:S04]  /*45ad0*/  FADD R53, R10, R39 ;  /* 0x000000270a357221 */ /* 0x000fc80000000000 */
[----:B------:R-:W-:-:S04]  /*45ae0*/  FADD R10, R10, -R53 ;  /* 0x800000350a0a7221 */ /* 0x000fc80000000000 */
[----:B------:R-:W-:Y:S01]  /*45af0*/  FADD R10, R39, R10 ;  /* 0x0000000a270a7221 */ /* 0x000fe20000000000 */
[----:B------:R-:W-:Y:S01]  /*45b00*/  FADD R19, R19, -R14 ;  /* 0x8000000e13137221 */ /* 0x000fe20000000000 */
[----:B------:R-:W5:Y:S02]  /*45b10*/  LDG.E R39, desc[UR6][R4.64+0x7c] ;  /* 0x00007c0604277981 */ /* 0x000f64000c1e1900 */
[----:B------:R-:W-:Y:S02]  /*45b20*/  FFMA R16, R43, R43, R10 ;  /* 0x0000002b2b107223 */ /* 0x000fe4000000000a */
[----:B------:R-:W5:Y:S02]  /*45b30*/  LDG.E R10, desc[UR6][R4.64+0x74] ;  /* 0x00007406040a7981 */ /* 0x000f64000c1e1900 */
[C---:B------:R-:W-:Y:S02]  /*45b40*/  FADD R18, R53.reuse, R16 ;  /* 0x0000001035127221 */ /* 0x040fe40000000000 */
[----:B------:R0:W5:Y:S02]  /*45b50*/  LDG.E R14, desc[UR6][R4.64+0x78] ;  /* 0x00007806040e7981 */ /* 0x000164000c1e1900 */
        /* <DEDUP_REMOVED lines=100> */
.L_x_414:
        /* <DEDUP_REMOVED lines=8> */
.L_x_417:
        /* <DEDUP_REMOVED lines=117> */
.L_x_416:
[----:B------:R-:W-:Y:S02]  /*46970*/  ISETP.GE.AND P0, PT, R15, R12, PT ;  /* 0x0000000c0f00720c */ /* 0x000fe40003f06270 */
[----:B------:R-:W-:-:S11]  /*46980*/  IADD3 R14, PT, PT, R14, -0x3, RZ ;  /* 0xfffffffd0e0e7810 */ /* 0x000fd60007ffe0ff */
[----:B------:R-:W-:Y:S05]  /*46990*/  @P0 BRA `(.L_x_418) ;  /* 0x0000000000f40947 */ /* 0x000fea0003800000 */
.L_x_419:
        /* <DEDUP_REMOVED lines=61> */
.L_x_418:
        /* <DEDUP_REMOVED lines=11> */
.L_x_422:
        /* <DEDUP_REMOVED lines=118> */
.L_x_421:
        /* <DEDUP_REMOVED lines=63> */
.L_x_423:
        /* <DEDUP_REMOVED lines=32> */
.L_x_420:
        /* <DEDUP_REMOVED lines=10> */
.L_x_426:
        /* <DEDUP_REMOVED lines=62> */
.L_x_425:
        /* <DEDUP_REMOVED lines=36> */
.L_x_427:
        /* <DEDUP_REMOVED lines=28> */
.L_x_424:
[----:B------:R-:W-:-:S04]  /*483f0*/  FSETP.GEU.AND P0, PT, R17, R2, PT ;  /* 0x000000021100720b */ /* 0x000fc80003f0e000 */
[----:B------:R-:W-:Y:S02]  /*48400*/  FSEL R2, R17, R2, !P0 ;  /* 0x0000000211027208 */ /* 0x000fe40004000000 */
[----:B------:R-:W-:-:S07]  /*48410*/  SEL R0, R13, R0, !P0 ;  /* 0x000000000d007207 */ /* 0x000fce0004000000 */
.L_x_413:
[----:B------:R-:W-:Y:S05]  /*48420*/  BSYNC.RECONVERGENT B2 ;  /* 0x0000000000027941 */ /* 0x000fea0003800200 */
.L_x_412:
[----:B------:R-:W0:Y:S01]  /*48430*/  LDCU UR4, c[0x0][0x3b4] ;  /* 0x00007680ff0477ac */ /* 0x000e220008000800 */
[----:B------:R-:W-:-:S04]  /*48440*/  IADD3 R13, PT, PT, R13, 0x1, RZ ;  /* 0x000000010d0d7810 */ /* 0x000fc80007ffe0ff */
[----:B0-----:R-:W-:-:S13]  /*48450*/  ISETP.NE.AND P0, PT, R13, UR4, PT ;  /* 0x000000040d007c0c */ /* 0x001fda000bf05270 */
[----:B------:R-:W-:Y:S05]  /*48460*/  @P0 BRA `(.L_x_428) ;  /* 0xffffffcc00740947 */ /* 0x000fea000383ffff */
.L_x_411:
[----:B------:R-:W-:Y:S05]  /*48470*/  BSYNC.RECONVERGENT B1 ;  /* 0x0000000000017941 */ /* 0x000fea0003800200 */
.L_x_410:
[----:B------:R-:W0:Y:S01]  /*48480*/  LDCU UR4, c[0x0][0x3bc] ;  /* 0x00007780ff0477ac */ /* 0x000e220008000800 */
[----:B------:R-:W-:-:S04]  /*48490*/  IADD3 R3, PT, PT, R3, 0x1, RZ ;  /* 0x0000000103037810 */ /* 0x000fc80007ffe0ff */
[----:B0-----:R-:W-:-:S13]  /*484a0*/  ISETP.GE.AND P0, PT, R3, UR4, PT ;  /* 0x0000000403007c0c */ /* 0x001fda000bf06270 */
[----:B------:R-:W-:Y:S05]  /*484b0*/  @!P0 BRA `(.L_x_429) ;  /* 0xffffffcc003c8947 */ /* 0x000fea000383ffff */
.L_x_159:
[----:B------:R-:W-:Y:S05]  /*484c0*/  BSYNC.RECONVERGENT B0 ;  /* 0x0000000000007941 */ /* 0x000fea0003800200 */
.L_x_158:
[----:B------:R-:W0:Y:S01]  /*484d0*/  LDC R3, c[0x0][0x3b4] ;  /* 0x0000ed00ff037b82 */ /* 0x000e220000000800 */
[----:B------:R-:W-:Y:S01]  /*484e0*/  BSSY.RECONVERGENT B0, `(.L_x_430) ;  /* 0x0000322000007945 */ /* 0x000fe20003800200 */
[----:B0-----:R-:W-:-:S04]  /*484f0*/  ISETP.GE.AND P0, PT, R3, 0x1, PT ;  /* 0x000000010300780c */ /* 0x001fc80003f06270 */
[----:B------:R-:W-:-:S13]  /*48500*/  FSETP.NEU.OR P0, PT, R2, 3.40282346638528859812e+38, !P0 ;  /* 0x7f7fffff0200780b */ /* 0x000fda000470d400 */
[----:B------:R-:W-:Y:S05]  /*48510*/  @P0 BRA `(.L_x_431) ;  /* 0x0000003000780947 */ /* 0x000fea0003800000 */
[----:B------:R-:W0:Y:S01]  /*48520*/  LDCU UR4, c[0x0][0x3b8] ;  /* 0x00007700ff0477ac */ /* 0x000e220008000800 */
[----:B------:R-:W-:Y:S01]  /*48530*/  HFMA2 R13, -RZ, RZ, 0, 0 ;  /* 0x00000000ff0d7431 */ /* 0x000fe200000001ff */
[----:B------:R-:W-:Y:S01]  /*48540*/  MOV R9, 0x7f7fffff ;  /* 0x7f7fffff00097802 */ /* 0x000fe20000000f00 */
[----:B0-----:R-:W-:Y:S02]  /*48550*/  UIADD3 UR8, UPT, UPT, UR4, -0x1f, URZ ;  /* 0xffffffe104087890 */ /* 0x001fe4000fffe0ff */
[----:B------:R-:W-:Y:S02]  /*48560*/  UIADD3 UR9, UPT, UPT, UR4, -0xf, URZ ;  /* 0xfffffff104097890 */ /* 0x000fe4000fffe0ff */
[----:B------:R-:W-:Y:S02]  /*48570*/  UIADD3 UR10, UPT, UPT, UR4, -0x7, URZ ;  /* 0xfffffff9040a7890 */ /* 0x000fe4000fffe0ff */
[----:B------:R-:W-:-:S12]  /*48580*/  UIADD3 UR5, UPT, UPT, UR4, -0x3, URZ ;  /* 0xfffffffd04057890 */ /* 0x000fd8000fffe0ff */
.L_x_446:
[----:B------:R-:W0:Y:S01]  /*48590*/  LDCU UR11, c[0x0][0x3b8] ;  /* 0x00007700ff0b77ac */ /* 0x000e220008000800 */
[----:B------:R-:W1:Y:S01]  /*485a0*/  LDC.64 R2, c[0x0][0x388] ;  /* 0x0000e200ff027b82 */ /* 0x000e620000000a00 */
[----:B------:R-:W-:Y:S02]  /*485b0*/  MOV R21, RZ ;  /* 0x000000ff00157202 */ /* 0x000fe40000000f00 */
[----:B------:R-:W-:Y:S02]  /*485c0*/  MOV R15, RZ ;  /* 0x000000ff000f7202 */ /* 0x000fe40000000f00 */
[----:B------:R-:W-:Y:S01]  /*485d0*/  MOV R12, RZ ;  /* 0x000000ff000c7202 */ /* 0x000fe20000000f00 */
[----:B0-----:R-:W-:Y:S02]  /*485e0*/  UISETP.GE.AND UP0, UPT, UR11, 0x20, UPT ;  /* 0x000000200b00788c */ /* 0x001fe4000bf06270 */
[----:B------:R-:W-:-:S04]  /*485f0*/  IMAD R5, R13, UR11, RZ ;  /* 0x0000000b0d057c24 */ /* 0x000fc8000f8e02ff */
[----:B-1----:R-:W-:-:S03]  /*48600*/  IMAD.WIDE R2, R5, 0x4, R2 ;  /* 0x0000000405027825 */ /* 0x002fc600078e0202 */
[----:B------:R-:W-:Y:S05]  /*48610*/  BRA.U !UP0, `(.L_x_432) ;  /* 0x0000000d08a07547 */ /* 0x000fea000b800000 */
[----:B------:R-:W-:Y:S01]  /*48620*/  HFMA2 R12, -RZ, RZ, 0, 0 ;  /* 0x00000000ff0c7431 */ /* 0x000fe200000001ff */
[----:B------:R-:W-:Y:S02]  /*48630*/  MOV R15, RZ ;  /* 0x000000ff000f7202 */ /* 0x000fe40000000f00 */
[----:B------:R-:W-:-:S07]  /*48640*/  MOV R21, RZ ;  /* 0x000000ff00157202 */ /* 0x000fce0000000f00 */
.L_x_433:
        /* <DEDUP_REMOVED lines=38> */
[----:B--2---:R-:W-:Y:S01]  /*488b0*/  FADD R18, R18, -R23 ;  /* 0x8000001712127221 */ /* 0x004fe20000000000 */
[----:B---3--:R-:W-:-:S02]  /*488c0*/  FADD R23, R26, -R31 ;  /* 0x8000001f1a177221 */ /* 0x008fc40000000000 */
[----:B------:R-:W2:Y:S01]  /*488d0*/  LDG.E R31, desc[UR6][R10.64+0x4c] ;  /* 0x00004c060a1f7981 */ /* 0x000ea2000c1e1900 */
[----:B------:R-:W-:-:S03]  /*488e0*/  FFMA R21, R18, R18, -R21 ;  /* 0x0000001212157223 */ /* 0x000fc60000000815 */
        /* <DEDUP_REMOVED lines=8> */
[----:B------:R-:W4:Y:S04]  /*48970*/  LDG.E R28, desc[UR6][R4.64+0x44] ;  /* 0x00004406041c7981 */ /* 0x000f28000c1e1900 */
        /* <DEDUP_REMOVED lines=35> */
[----:B----4-:R-:W-:Y:S01]  /*48bb0*/  FADD R27, R27, -R28 ;  /* 0x8000001c1b1b7221 */ /* 0x010fe20000000000 */
[----:B-----5:R-:W-:Y:S01]  /*48bc0*/  FADD R29, R29, -R30 ;  /* 0x8000001e1d1d7221 */ /* 0x020fe20000000000 */
[----:B------:R-:W-:Y:S01]  /*48bd0*/  FFMA R22, R22, R22, R31 ;  /* 0x0000001616167223 */ /* 0x000fe2000000001f */
[----:B------:R-:W-:Y:S01]  /*48be0*/  FADD R33, R33, -R34 ;  /* 0x8000002221217221 */ /* 0x000fe20000000000 */
[----:B------:R-:W3:Y:S04]  /*48bf0*/  LDG.E R30, desc[UR6][R10.64+0x6c] ;  /* 0x00006c060a1e7981 */ /* 0x000ee8000c1e1900 */
[----:B------:R-:W4:Y:S04]  /*48c00*/  LDG.E R34, desc[UR6][R10.64+0x68] ;  /* 0x000068060a227981 */ /* 0x000f28000c1e1900 */
[----:B------:R-:W5:Y:S04]  /*48c10*/  LDG.E R28, desc[UR6][R10.64+0x70] ;  /* 0x000070060a1c7981 */ /* 0x000f68000c1e1900 */
        /* <DEDUP_REMOVED lines=9> */
[----:B------:R-:W5:Y:S02]  /*48cb0*/  LDG.E R23, desc[UR6][R4.64+0x70] ;  /* 0x0000700604177981 */ /* 0x000f64000c1e1900 */
        /* <DEDUP_REMOVED lines=114> */
[----:B------:R-:W-:-:S04]  /*493e0*/  FFMA R5, R12, R12, R5 ;  /* 0x0000000c0c057223 */ /* 0x000fc80000000005 */
[----:B------:R-:W-:Y:S01]  /*493f0*/  FADD R11, R4, R5 ;  /* 0x00000005040b7221 */ /* 0x000fe20000000000 */
[----:B------:R-:W-:-:S03]  /*49400*/  IADD3 R15, PT, PT, R15, 0x20, RZ ;  /* 0x000000200f0f7810 */ /* 0x000fc60007ffe0ff */
[----:B------:R-:W-:Y:S01]  /*49410*/  FADD R4, R4, -R11 ;  /* 0x8000000b04047221 */ /* 0x000fe20000000000 */
[----:B------:R-:W-:Y:S01]  /*49420*/  ISETP.GE.AND P0, PT, R15, UR8, PT ;  /* 0x000000080f007c0c */ /* 0x000fe2000bf06270 */
[----:B------:R-:W-:Y:S02]  /*49430*/  FADD R35, R50, -R35 ;  /* 0x8000002332237221 */ /* 0x000fe40000000000 */
[----:B------:R-:W-:-:S04]  /*49440*/  FADD R4, R5, R4 ;  /* 0x0000000405047221 */ /* 0x000fc80000000000 */
[----:B------:R-:W-:-:S04]  /*49450*/  FFMA R4, R35, R35, R4 ;  /* 0x0000002323047223 */ /* 0x000fc80000000004 */
[----:B------:R-:W-:-:S04]  /*49460*/  FADD R12, R11, R4 ;  /* 0x000000040b0c7221 */ /* 0x000fc80000000000 */
[----:B------:R-:W-:-:S04]  /*49470*/  FADD R11, -R11, R12 ;  /* 0x0000000c0b0b7221 */ /* 0x000fc80000000100 */
[----:B------:R-:W-:Y:S01]  /*49480*/  FADD R21, -R4, R11 ;  /* 0x0000000b04157221 */ /* 0x000fe20000000100 */
[----:B------:R-:W-:Y:S06]  /*49490*/  @!P0 BRA `(.L_x_433) ;  /* 0xfffffff0006c8947 */ /* 0x000fec000383ffff */
.L_x_432:
[----:B------:R-:W-:-:S13]  /*494a0*/  ISETP.GE.AND P0, PT, R15, UR9, PT ;  /* 0x000000090f007c0c */ /* 0x000fda000bf06270 */
[----:B------:R-:W-:Y:S05]  /*494b0*/  @P0 BRA `(.L_x_434) ;  /* 0x0000000400d40947 */ /* 0x000fea0003800000 */
.L_x_435:
        /* <DEDUP_REMOVED lines=35> */
[----:B------:R-:W-:Y:S01]  /*496f0*/  ISETP.GE.AND P0, PT, R15, UR9, PT ;  /* 0x000000090f007c0c */ /* 0x000fe2000bf06270 */
        /* <DEDUP_REMOVED lines=81> */
.L_x_434:
[----:B------:R-:W-:-:S13]  /*49c10*/  ISETP.GE.AND P0, PT, R15, UR10, PT ;  /* 0x0000000a0f007c0c */ /* 0x000fda000bf06270 */
[----:B------:R-:W-:Y:S05]  /*49c20*/  @P0 BRA `(.L_x_436) ;  /* 0x0000000000f40947 */ /* 0x000fea0003800000 */
.L_x_437:
        /* <DEDUP_REMOVED lines=16> */
[----:B------:R0:W5:Y:S04]  /*49d30*/  LDG.E R10, desc[UR6][R18.64+0x1c] ;  /* 0x00001c06120a7981 */ /* 0x000168000c1e1900 */
[----:B------:R-:W5:Y:S01]  /*49d40*/  LDG.E R17, desc[UR6][R22.64+0x1c] ;  /* 0x00001c0616117981 */ /* 0x000f62000c1e1900 */
        /* <DEDUP_REMOVED lines=43> */
.L_x_436:
[----:B------:R-:W-:-:S13]  /*4a000*/  ISETP.GE.AND P0, PT, R15, UR5, PT ;  /* 0x000000050f007c0c */ /* 0x000fda000bf06270 */
[----:B------:R-:W-:Y:S05]  /*4a010*/  @P0 BRA `(.L_x_438) ;  /* 0x0000000c007c0947 */ /* 0x000fea0003800000 */
[----:B------:R-:W-:Y:S01]  /*4a020*/  HFMA2 R16, -RZ, RZ, 0, 2.384185791015625e-07 ;  /* 0x00000004ff107431 */ /* 0x000fe200000001ff */
[----:B------:R-:W-:-:S04]  /*4a030*/  LOP3.LUT R5, RZ, R15, RZ, 0x33, !PT ;  /* 0x0000000fff057212 */ /* 0x000fc800078e33ff */
[----:B------:R-:W-:-:S04]  /*4a040*/  VIADDMNMX R16, R15, R16, UR5, !PT ;  /* 0x000000050f107e46 */ /* 0x000fc8000f800110 */
[----:B------:R-:W-:-:S04]  /*4a050*/  IADD3 R16, PT, PT, R16, R5, RZ ;  /* 0x0000000510107210 */ /* 0x000fc80007ffe0ff */
[C---:B------:R-:W-:Y:S02]  /*4a060*/  ISETP.GE.U32.AND P0, PT, R16.reuse, 0xc, PT ;  /* 0x0000000c1000780c */ /* 0x040fe40003f06070 */
[----:B------:R-:W-:-:S04]  /*4a070*/  LEA.HI R14, R16, 0x1, RZ, 0x1e ;  /* 0x00000001100e7811 */ /* 0x000fc800078ff0ff */
[----:B------:R-:W-:-:S07]  /*4a080*/  LOP3.LUT P1, R50, R14, 0x3, RZ, 0xc0, !PT ;  /* 0x000000030e327812 */ /* 0x000fce000782c0ff */
[----:B------:R-:W-:Y:S06]  /*4a090*/  @!P0 BRA `(.L_x_439) ;  /* 0x0000000400e08947 */ /* 0x000fec0003800000 */
[----:B------:R-:W-:Y:S01]  /*4a0a0*/  LOP3.LUT R14, R14, 0x7ffffffc, RZ, 0xc0, !PT ;  /* 0x7ffffffc0e0e7812 */ /* 0x000fe200078ec0ff */
[----:B------:R-:W-:-:S06]  /*4a0b0*/  UMOV UR4, URZ ;  /* 0x000000ff00047c82 */ /* 0x000fcc0008000000 */
.L_x_440:
        /* <DEDUP_REMOVED lines=118> */
.L_x_439:
        /* <DEDUP_REMOVED lines=63> */
.L_x_441:
        /* <DEDUP_REMOVED lines=32> */
.L_x_438:
[----:B------:R-:W-:-:S13]  /*4ae10*/  ISETP.GE.AND P0, PT, R15, UR11, PT ;  /* 0x0000000b0f007c0c */ /* 0x000fda000bf06270 */
[----:B------:R-:W-:Y:S05]  /*4ae20*/  @P0 BRA `(.L_x_442) ;  /* 0x0000000800180947 */ /* 0x000fea0003800000 */
[C---:B------:R-:W-:Y:S02]  /*4ae30*/  IADD3 R4, PT, PT, R15.reuse, -UR11, RZ ;  /* 0x8000000b0f047c10 */ /* 0x040fe4000fffe0ff */
[----:B------:R-:W-:Y:S02]  /*4ae40*/  IADD3 R10, PT, PT, -R15, UR11, RZ ;  /* 0x0000000b0f0a7c10 */ /* 0x000fe4000fffe1ff */
[----:B------:R-:W-:Y:S02]  /*4ae50*/  ISETP.GT.U32.AND P0, PT, R4, -0x8, PT ;  /* 0xfffffff80400780c */ /* 0x000fe40003f04070 */
[----:B------:R-:W-:-:S04]  /*4ae60*/  LOP3.LUT R34, R10, 0x7, RZ, 0xc0, !PT ;  /* 0x000000070a227812 */ /* 0x000fc800078ec0ff */
[----:B------:R-:W-:-:S07]  /*4ae70*/  ISETP.NE.AND P1, PT, R34, RZ, PT ;  /* 0x000000ff2200720c */ /* 0x000fce0003f25270 */
[----:B------:R-:W-:Y:S06]  /*4ae80*/  @P0 BRA `(.L_x_443) ;  /* 0x0000000400000947 */ /* 0x000fec0003800000 */
[----:B------:R-:W-:Y:S01]  /*4ae90*/  LOP3.LUT R32, R10, 0xfffffff8, RZ, 0xc0, !PT ;  /* 0xfffffff80a207812 */ /* 0x000fe200078ec0ff */
[----:B------:R-:W-:-:S06]  /*4aea0*/  UMOV UR4, URZ ;  /* 0x000000ff00047c82 */ /* 0x000fcc0008000000 */
.L_x_444:
        /* <DEDUP_REMOVED lines=62> */
.L_x_443:
        /* <DEDUP_REMOVED lines=36> */
.L_x_445:
        /* <DEDUP_REMOVED lines=28> */
.L_x_442:
[----:B------:R-:W0:Y:S01]  /*4b690*/  LDCU UR4, c[0x0][0x3b4] ;  /* 0x00007680ff0477ac */ /* 0x000e220008000800 */
[----:B------:R-:W-:-:S04]  /*4b6a0*/  FSETP.GEU.AND P0, PT, R12, R9, PT ;  /* 0x000000090c00720b */ /* 0x000fc80003f0e000 */
[C---:B------:R-:W-:Y:S02]  /*4b6b0*/  SEL R0, R13.reuse, R0, !P0 ;  /* 0x000000000d007207 */ /* 0x040fe40004000000 */
[----:B------:R-:W-:Y:S02]  /*4b6c0*/  IADD3 R13, PT, PT, R13, 0xf, RZ ;  /* 0x0000000f0d0d7810 */ /* 0x000fe40007ffe0ff */
[----:B------:R-:W-:Y:S02]  /*4b6d0*/  FSEL R9, R12, R9, !P0 ;  /* 0x000000090c097208 */ /* 0x000fe40004000000 */
[----:B0-----:R-:W-:-:S13]  /*4b6e0*/  ISETP.GE.AND P1, PT, R13, UR4, PT ;  /* 0x000000040d007c0c */ /* 0x001fda000bf26270 */
[----:B------:R-:W-:Y:S05]  /*4b6f0*/  @!P1 BRA `(.L_x_446) ;  /* 0xffffffcc00a49947 */ /* 0x000fea000383ffff */
.L_x_431:
[----:B------:R-:W-:Y:S05]  /*4b700*/  BSYNC.RECONVERGENT B0 ;  /* 0x0000000000007941 */ /* 0x000fea0003800200 */
.L_x_430:
[----:B------:R-:W0:Y:S02]  /*4b710*/  LDC.64 R2, c[0x0][0x3a8] ;  /* 0x0000ea00ff027b82 */ /* 0x000e240000000a00 */
[----:B0-----:R-:W-:-:S05]  /*4b720*/  IMAD.WIDE R8, R8, 0x4, R2 ;  /* 0x0000000408087825 */ /* 0x001fca00078e0202 */
[----:B------:R-:W-:Y:S01]  /*4b730*/  STG.E desc[UR6][R8.64], R0 ;  /* 0x0000000008007986 */ /* 0x000fe2000c101906 */
[----:B------:R-:W-:Y:S05]  /*4b740*/  EXIT ;  /* 0x000000000000794d */ /* 0x000fea0003800000 */
.L_x_447:
[----:B------:R-:W-:-:S00]  /*4b750*/  BRA `(.L_x_447) ;  /* 0xfffffffc00fc7947 */ /* 0x000fc0000383ffff */
[----:B------:R-:W-:-:S00]  /*4b760*/  NOP ;  /* 0x0000000000007918 */ /* 0x000fc00000000000 */
        /* <DEDUP_REMOVED lines=9> */
.L_x_494:


//--------------------- .text.deterministic_clustering --------------------------
	.section	.text.deterministic_clustering,"ax",@progbits
	.align	128
        .global         deterministic_clustering
        .type           deterministic_clustering,@function
        .size           deterministic_clustering,(.L_x_493 - deterministic_clustering)
        .other          deterministic_clustering,@"STO_CUDA_ENTRY STV_DEFAULT"
deterministic_clustering:
.text.deterministic_clustering:
[----:B------:R-:W-:Y:S01]  /*0000*/  LDC R1, c[0x0][0x37c] ;  /* 0x0000df00ff017b82 */ /* 0x000fe20000000800 */
[----:B------:R-:W0:Y:S01]  /*0010*/  S2R R0, SR_CTAID.X ;  /* 0x0000000000007919 */ /* 0x000e220000002500 */
[----:B------:R-:W0:Y:S02]  /*0020*/  LDCU UR4, c[0x0][0x3a8] ;  /* 0x00007500ff0477ac */ /* 0x000e240008000800 */
[----:B0-----:R-:W-:-:S13]  /*0030*/  ISETP.GE.AND P0, PT, R0, UR4, PT ;  /* 0x0000000400007c0c */ /* 0x001fda000bf06270 */
[----:B------:R-:W-:Y:S05]  /*0040*/  @P0 EXIT ;  /* 0x000000000000094d */ /* 0x000fea0003800000 */
[----:B------:R-:W0:Y:S01]  /*0050*/  S2R R10, SR_TID.X ;  /* 0x00000000000a7919 */ /* 0x000e220000002100 */
[----:B------:R-:W0:Y:S01]  /*0060*/  LDCU UR4, c[0x0][0x3a4] ;  /* 0x00007480ff0477ac */ /* 0x000e220008000800 */
[----:B------:R-:W-:Y:S01]  /*0070*/  BSSY.RECONVERGENT B0, `(.L_x_448) ;  /* 0x000000d000007945 */ /* 0x000fe20003800200 */
[----:B0-----:R-:W-:-:S13]  /*0080*/  ISETP.GE.AND P0, PT, R10, UR4, PT ;  /* 0x000000040a007c0c */ /* 0x001fda000bf06270 */
[----:B------:R-:W-:Y:S05]  /*0090*/  @P0 BRA `(.L_x_449) ;  /* 0x0000000000280947 */ /* 0x000fea0003800000 */
[----:B------:R-:W0:Y:S01]  /*00a0*/  S2R R5, SR_CgaCtaId ;  /* 0x0000000000057919 */ /* 0x000e220000008800 */
[----:B------:R-:W1:Y:S01]  /*00b0*/  LDC R6, c[0x0][0x360] ;  /* 0x0000d800ff067b82 */ /* 0x000e620000000800 */
[----:B------:R-:W-:Y:S02]  /*00c0*/  MOV R2, 0x400 ;  /* 0x0000040000027802 */ /* 0x000fe40000000f00 */
[----:B------:R-:W-:Y:S02]  /*00d0*/  MOV R3, R10 ;  /* 0x0000000a00037202 */ /* 0x000fe40000000f00 */
[----:B0-----:R-:W-:-:S07]  /*00e0*/  LEA R2, R5, R2, 0x18 ;  /* 0x0000000205027211 */ /* 0x001fce00078ec0ff */
.L_x_450:
[----:B------:R-:W-:Y:S02]  /*00f0*/  LEA R4, R3, R2, 0x2 ;  /* 0x0000000203047211 */ /* 0x000fe400078e10ff */
[----:B-1----:R-:W-:-:S03]  /*0100*/  IADD3 R3, PT, PT, R6, R3, RZ ;  /* 0x0000000306037210 */ /* 0x002fc60007ffe0ff */
[----:B------:R0:W-:Y:S01]  /*0110*/  STS [R4], RZ ;  /* 0x000000ff04007388 */ /* 0x0001e20000000800 */
[----:B------:R-:W-:-:S13]  /*0120*/  ISETP.GE.AND P0, PT, R3, UR4, PT ;  /* 0x0000000403007c0c */ /* 0x000fda000bf06270 */
[----:B0-----:R-:W-:Y:S05]  /*0130*/  @!P0 BRA `(.L_x_450) ;  /* 0xfffffffc00ec8947 */ /* 0x001fea000383ffff */
.L_x_449:
[----:B------:R-:W-:Y:S05]  /*0140*/  BSYNC.RECONVERGENT B0 ;  /* 0x0000000000007941 */ /* 0x000fea0003800200 */
.L_x_448:
[----:B------:R-:W0:Y:S01]  /*0150*/  LDCU UR5, c[0x0][0x3a0] ;  /* 0x00007400ff0577ac */ /* 0x000e220008000800 */
[----:B------:R-:W-:Y:S01]  /*0160*/  HFMA2 R2, -RZ, RZ, 342, -0.00022566318511962890625 ;  /* 0x5d588b65ff027431 */ /* 0x000fe200000001ff */
[----:B------:R-:W-:-:S04]  /*0170*/  MOV R3, 0x0 ;  /* 0x0000000000037802 */ /* 0x000fc80000000f00 */
[----:B------:R-:W-:Y:S01]  /*0180*/  IMAD.WIDE.U32 R2, R0, 0x3a8f05c5, R2 ;  /* 0x3a8f05c500027825 */ /* 0x000fe200078e0002 */
[----:B0-----:R-:W-:-:S06]  /*0190*/  USHF.R.S32.HI UR4, URZ, 0x1f, UR5 ;  /* 0x0000001fff047899 */ /* 0x001fcc0008011405 */
[----:B------:R-:W-:Y:S01]  /*01a0*/  LOP3.LUT R4, R3, UR4, RZ, 0xfc, !PT ;  /* 0x0000000403047c12 */ /* 0x000fe2000f8efcff */
[----:B------:R-:W-:Y:S03]  /*01b0*/  BAR.SYNC.DEFER_BLOCKING 0x0 ;  /* 0x0000000000007b1d */ /* 0x000fe60000010000 */
[----:B------:R-:W-:-:S13]  /*01c0*/  ISETP.NE.U32.AND P0, PT, R4, RZ, PT ;  /* 0x000000ff0400720c */ /* 0x000fda0003f05070 */
[----:B------:R-:W-:Y:S05]  /*01d0*/  @P0 BRA `(.L_x_451) ;  /* 0x00000000004c0947 */ /* 0x000fea0003800000 */
[----:B------:R-:W0:Y:S01]  /*01e0*/  I2F.U32.RP R3, UR5 ;  /* 0x0000000500037d06 */ /* 0x000e220008209000 */
[----:B------:R-:W-:-:S07]  /*01f0*/  ISETP.NE.U32.AND P1, PT, RZ, UR5, PT ;  /* 0x00000005ff007c0c */ /* 0x000fce000bf25070 */
[----:B0-----:R-:W0:Y:S02]  /*0200*/  MUFU.RCP R3, R3 ;  /* 0x0000000300037308 */ /* 0x001e240000001000 */
[----:B0-----:R-:W-:-:S06]  /*0210*/  IADD3 R4, PT, PT, R3, 0xffffffe, RZ ;  /* 0x0ffffffe03047810 */ /* 0x001fcc0007ffe0ff */
[----:B------:R0:W1:Y:S02]  /*0220*/  F2I.FTZ.U32.TRUNC.NTZ R5, R4 ;  /* 0x0000000400057305 */ /* 0x000064000021f000 */
[----:B0-----:R-:W-:Y:S02]  /*0230*/  MOV R4, RZ ;  /* 0x000000ff00047202 */ /* 0x001fe40000000f00 */
[----:B-1----:R-:W-:-:S05]  /*0240*/  IADD3 R7, PT, PT, RZ, -R5, RZ ;  /* 0x80000005ff077210 */ /* 0x002fca0007ffe0ff */
[----:B------:R-:W-:-:S04]  /*0250*/  IMAD R7, R7, UR5, RZ ;  /* 0x0000000507077c24 */ /* 0x000fc8000f8e02ff */
[----:B------:R-:W-:-:S06]  /*0260*/  IMAD.HI.U32 R5, R5, R7, R4 ;  /* 0x0000000705057227 */ /* 0x000fcc00078e0004 */
[----:B------:R-:W-:-:S05]  /*0270*/  IMAD.HI.U32 R5, R5, R2, RZ ;  /* 0x0000000205057227 */ /* 0x000fca00078e00ff */
[----:B------:R-:W-:-:S05]  /*0280*/  IADD3 R5, PT, PT, -R5, RZ, RZ ;  /* 0x000000ff05057210 */ /* 0x000fca0007ffe1ff */
[----:B------:R-:W-:-:S05]  /*0290*/  IMAD R2, R5, UR5, R2 ;  /* 0x0000000505027c24 */ /* 0x000fca000f8e0202 */
[----:B------:R-:W-:-:S13]  /*02a0*/  ISETP.GE.U32.AND P0, PT, R2, UR5, PT ;  /* 0x0000000502007c0c */ /* 0x000fda000bf06070 */
[----:B------:R-:W-:-:S04]  /*02b0*/  @P0 IADD3 R2, PT, PT, R2, -UR5, RZ ;  /* 0x8000000502020c10 */ /* 0x000fc8000fffe0ff */
[----:B------:R-:W-:-:S13]  /*02c0*/  ISETP.GE.U32.AND P0, PT, R2, UR5, PT ;  /* 0x0000000502007c0c */ /* 0x000fda000bf06070 */
[----:B------:R-:W-:Y:S02]  /*02d0*/  @P0 IADD3 R2, PT, PT, R2, -UR5, RZ ;  /* 0x8000000502020c10 */ /* 0x000fe4000fffe0ff */
[----:B------:R-:W-:-:S04]  /*02e0*/  @!P1 LOP3.LUT R2, RZ, UR5, RZ, 0x33, !PT ;  /* 0x00000005ff029c12 */ /* 0x000fc8000f8e33ff */
[----:B------:R-:W-:Y:S01]  /*02f0*/  MOV R6, R2 ;  /* 0x0000000200067202 */ /* 0x000fe20000000f00 */
[----:B------:R-:W-:Y:S06]  /*0300*/  BRA `(.L_x_452) ;  /* 0x00000000000c7947 */ /* 0x000fec0003800000 */
.L_x_451:
[----:B------:R-:W-:-:S07]  /*0310*/  MOV R6, 0x330 ;  /* 0x0000033000067802 */ /* 0x000fce0000000f00 */
[----:B------:R-:W-:Y:S05]  /*0320*/  CALL.REL.NOINC `($__internal_0_$__cuda_sm20_rem_s64) ;  /* 0x0000006800b47944 */ /* 0x000fea0003c00000 */
[----:B------:R-:W-:-:S07]  /*0330*/  MOV R6, R2 ;  /* 0x0000000200067202 */ /* 0x000fce0000000f00 */
.L_x_452:
[----:B------:R-:W0:Y:S01]  /*0340*/  LDCU UR4, c[0x0][0x3a4] ;  /* 0x00007480ff0477ac */ /* 0x000e220008000800 */
[----:B------:R-:W1:Y:S01]  /*0350*/  LDC.64 R4, c[0x0][0x398] ;  /* 0x0000e600ff047b82 */ /* 0x000e620000000a00 */
[----:B------:R-:W-:Y:S01]  /*0360*/  BSSY.RECONVERGENT B0, `(.L_x_453) ;  /* 0x000001a000007945 */ /* 0x000fe20003800200 */
[----:B------:R-:W2:Y:S01]  /*0370*/  LDCU.64 UR6, c[0x0][0x358] ;  /* 0x00006b00ff0677ac */ /* 0x000ea20008000a00 */
[----:B------:R-:W3:Y:S01]  /*0380*/  LDCU.64 UR8, c[0x0][0x380] ;  /* 0x00007000ff0877ac */ /* 0x000ee20008000a00 */
[----:B0-----:R-:W-:-:S13]  /*0390*/  ISETP.GE.AND P0, PT, R10, UR4, PT ;  /* 0x000000040a007c0c */ /* 0x001fda000bf06270 */
[----:B--23--:R-:W-:Y:S05]  /*03a0*/  @P0 BRA `(.L_x_454) ;  /* 0x0000000000540947 */ /* 0x00cfea0003800000 */
[----:B------:R-:W0:Y:S01]  /*03b0*/  S2R R8, SR_CgaCtaId ;  /* 0x0000000000087919 */ /* 0x000e220000008800 */
[----:B------:R-:W2:Y:S01]  /*03c0*/  LDC R14, c[0x0][0x360] ;  /* 0x0000d800ff0e7b82 */ /* 0x000ea20000000800 */
[----:B------:R-:W-:Y:S01]  /*03d0*/  IMAD R16, R6, UR4, RZ ;  /* 0x0000000406107c24 */ /* 0x000fe2000f8e02ff */
[----:B------:R-:W-:Y:S02]  /*03e0*/  MOV R7, 0x400 ;  /* 0x0000040000077802 */ /* 0x000fe40000000f00 */
[----:B------:R-:W-:Y:S02]  /*03f0*/  MOV R11, R10 ;  /* 0x0000000a000b7202 */ /* 0x000fe40000000f00 */
[----:B------:R-:W-:Y:S02]  /*0400*/  SHF.R.S32.HI R18, RZ, 0x1f, R16 ;  /* 0x0000001fff127819 */ /* 0x000fe40000011410 */
[----:B------:R-:W3:Y:S01]  /*0410*/  LDC.64 R2, c[0x0][0x388] ;  /* 0x0000e200ff027b82 */ /* 0x000ee20000000a00 */
[----:B0-----:R-:W-:-:S07]  /*0420*/  LEA R20, R8, R7, 0x18 ;  /* 0x0000000708147211 */ /* 0x001fce00078ec0ff */
.L_x_455:
[----:B0-----:R-:W-:-:S04]  /*0430*/  IADD3 R6, P0, PT, R16, R11, RZ ;  /* 0x0000000b10067210 */ /* 0x001fc80007f1e0ff */
[----:B------:R-:W-:Y:S02]  /*0440*/  LEA.HI.X.SX32 R7, R11, R18, 0x1, P0 ;  /* 0x000000120b077211 */ /* 0x000fe400000f0eff */
[----:B------:R-:W-:-:S04]  /*0450*/  LEA R8, P0, R6, UR8, 0x2 ;  /* 0x0000000806087c11 */ /* 0x000fc8000f8010ff */
[----:B------:R-:W-:-:S06]  /*0460*/  LEA.HI.X R9, R6, UR9, R7, 0x2, P0 ;  /* 0x0000000906097c11 */ /* 0x000fcc00080f1407 */
[----:B------:R-:W4:Y:S01]  /*0470*/  LDG.E R9, desc[UR6][R8.64] ;  /* 0x0000000608097981 */ /* 0x000f22000c1e1900 */
[----:B------:R-:W-:Y:S01]  /*0480*/  IMAD R7, R0, UR4, R11 ;  /* 0x0000000400077c24 */ /* 0x000fe2000f8e020b */
[----:B------:R-:W-:Y:S02]  /*0490*/  LEA R12, R11, R20, 0x2 ;  /* 0x000000140b0c7211 */ /* 0x000fe400078e10ff */
[----:B--2---:R-:W-:Y:S01]  /*04a0*/  IADD3 R11, PT, PT, R14, R11, RZ ;  /* 0x0000000b0e0b7210 */ /* 0x004fe20007ffe0ff */
[----:B---3--:R-:W-:-:S03]  /*04b0*/  IMAD.WIDE R6, R7, 0x4, R2 ;  /* 0x0000000407067825 */ /* 0x008fc600078e0202 */
[----:B------:R-:W-:Y:S02]  /*04c0*/  ISETP.GE.AND P0, PT, R11, UR4, PT ;  /* 0x000000040b007c0c */ /* 0x000fe4000bf06270 */
[----:B----4-:R0:W-:Y:S04]  /*04d0*/  STG.E desc[UR6][R6.64], R9 ;  /* 0x0000000906007986 */ /* 0x0101e8000c101906 */
[----:B------:R0:W-:Y:S07]  /*04e0*/  STS [R12], R9 ;  /* 0x000000090c007388 */ /* 0x0001ee0000000800 */
[----:B------:R-:W-:Y:S05]  /*04f0*/  @!P0 BRA `(.L_x_455) ;  /* 0xfffffffc00cc8947 */ /* 0x000fea000383ffff */
.L_x_454:
[----:B------:R-:W-:Y:S05]  /*0500*/  BSYNC.RECONVERGENT B0 ;  /* 0x0000000000007941 */ /* 0x000fea0003800200 */
.L_x_453:
[----:B------:R-:W-:Y:S01]  /*0510*/  ISETP.NE.AND P0, PT, R10, RZ, PT ;  /* 0x000000ff0a00720c */ /* 0x000fe20003f05270 */
[----:B------:R-:W2:Y:S01]  /*0520*/  LDCU UR5, c[0x0][0x3a0] ;  /* 0x00007400ff0577ac */ /* 0x000ea20008000800 */
[----:B-1----:R-:W-:-:S11]  /*0530*/  IMAD.WIDE.U32 R4, R0, 0x4, R4 ;  /* 0x0000000400047825 */ /* 0x002fd600078e0004 */
[----:B------:R1:W-:Y:S01]  /*0540*/  @!P0 STG.E desc[UR6][R4.64], RZ ;  /* 0x000000ff04008986 */ /* 0x0003e2000c101906 */
[----:B------:R-:W-:Y:S01]  /*0550*/  BAR.SYNC.DEFER_BLOCKING 0x0 ;  /* 0x0000000000007b1d */ /* 0x000fe20000010000 */
[----:B--2---:R-:W-:-:S13]  /*0560*/  ISETP.GE.AND P1, PT, R10, UR5, PT ;  /* 0x000000050a007c0c */ /* 0x004fda000bf26270 */
[----:B-1----:R-:W-:Y:S05]  /*0570*/  @P1 EXIT ;  /* 0x000000000000194d */ /* 0x002fea0003800000 */
[----:B------:R-:W1:Y:S01]  /*0580*/  LDCU UR5, c[0x0][0x3ac] ;  /* 0x00007580ff0577ac */ /* 0x000e620008000800 */
[----:B------:R-:W2:Y:S01]  /*0590*/  LDCU UR10, c[0x0][0x3a4] ;  /* 0x00007480ff0a77ac */ /* 0x000ea20008000800 */
[----:B------:R-:W3:Y:S01]  /*05a0*/  LDCU UR9, c[0x0][0x3a4] ;  /* 0x00007480ff0977ac */ /* 0x000ee20008000800 */
[----:B------:R-:W-:Y:S02]  /*05b0*/  UIADD3 UR4, UPT, UPT, UR4, -0x1f, URZ ;  /* 0xffffffe104047890 */ /* 0x000fe4000fffe0ff */
[----:B-1----:R-:W-:-:S09]  /*05c0*/  UISETP.GE.AND UP0, UPT, UR5, 0xfa1, UPT ;  /* 0x00000fa10500788c */ /* 0x002fd2000bf06270 */
[----:B--23--:R-:W-:Y:S05]  /*05d0*/  BRA.U !UP0, `(.L_x_456) ;  /* 0x0000003108e47547 */ /* 0x00cfea000b800000 */
.L_x_474:
[----:B01----:R-:W1:Y:S01]  /*05e0*/  LDC.64 R2, c[0x0][0x380] ;  /* 0x0000e000ff027b82 */ /* 0x003e620000000a00 */
[----:B------:R-:W2:Y:S01]  /*05f0*/  LDCU UR5, c[0x0][0x3a4] ;  /* 0x00007480ff0577ac */ /* 0x000ea20008000800 */
[----:B------:R-:W-:Y:S02]  /*0600*/  MOV R11, 0x7f7fffff ;  /* 0x7f7fffff000b7802 */ /* 0x000fe40000000f00 */
[----:B0-----:R-:W-:Y:S01]  /*0610*/  CS2R R12, SRZ ;  /* 0x00000000000c7805 */ /* 0x001fe2000001ff00 */
[----:B--2---:R-:W-:-:S04]  /*0620*/  IMAD R5, R10, UR5, RZ ;  /* 0x000000050a057c24 */ /* 0x004fc8000f8e02ff */
[----:B-1----:R-:W-:-:S07]  /*0630*/  IMAD.WIDE R2, R5, 0x4, R2 ;  /* 0x0000000405027825 */ /* 0x002fce00078e0202 */
.L_x_471:
[----:B------:R-:W0:Y:S01]  /*0640*/  LDCU UR5, c[0x0][0x3a4] ;  /* 0x00007480ff0577ac */ /* 0x000e220008000800 */
[----:B------:R-:W1:Y:S01]  /*0650*/  LDC.64 R4, c[0x0][0x388] ;  /* 0x0000e200ff047b82 */ /* 0x000e620000000a00 */
[----:B------:R-:W-:Y:S01]  /*0660*/  HFMA2 R34, -RZ, RZ, 0, 0 ;  /* 0x00000000ff227431 */ /* 0x000fe200000001ff */
[----:B------:R-:W-:Y:S01]  /*0670*/  MOV R15, RZ ;  /* 0x000000ff000f7202 */ /* 0x000fe20000000f00 */
[----:B------:R-:W-:Y:S01]  /*0680*/  HFMA2 R30, -RZ, RZ, 0, 0 ;  /* 0x00000000ff1e7431 */ /* 0x000fe200000001ff */
[----:B0-----:R-:W-:Y:S02]  /*0690*/  UISETP.GE.AND UP0, UPT, UR5, 0x20, UPT ;  /* 0x000000200500788c */ /* 0x001fe4000bf06270 */
[----:B------:R-:W-:-:S04]  /*06a0*/  IMAD R7, R12, UR5, RZ ;  /* 0x000000050c077c24 */ /* 0x000fc8000f8e02ff */
[----:B-1----:R-:W-:-:S03]  /*06b0*/  IMAD.WIDE R4, R7, 0x4, R4 ;  /* 0x0000000407047825 */ /* 0x002fc600078e0204 */
[----:B------:R-:W-:Y:S05]  /*06c0*/  BRA.U !UP0, `(.L_x_457) ;  /* 0x0000000d08ac7547 */ /* 0x000fea000b800000 */
[----:B------:R-:W-:Y:S02]  /*06d0*/  MOV R15, RZ ;  /* 0x000000ff000f7202 */ /* 0x000fe40000000f00 */
[----:B------:R-:W-:Y:S02]  /*06e0*/  MOV R30, RZ ;  /* 0x000000ff001e7202 */ /* 0x000fe40000000f00 */
[----:B------:R-:W-:-:S07]  /*06f0*/  MOV R34, RZ ;  /* 0x000000ff00227202 */ /* 0x000fce0000000f00 */
.L_x_458:
        /* <DEDUP_REMOVED lines=29> */
[----:B----4-:R-:W-:Y:S01]  /*08d0*/  FADD R36, R36, -R37 ;  /* 0x8000002524247221 */ /* 0x010fe20000000000 */
[----:B------:R-:W-:Y:S01]  /*08e0*/  FADD R37, R34, R30 ;  /* 0x0000001e22257221 */ /* 0x000fe20000000000 */
[----:B-----5:R-:W-:Y:S02]  /*08f0*/  FADD R35, R18, -R35 ;  /* 0x8000002312237221 */ /* 0x020fe40000000000 */
[----:B------:R-:W4:Y:S01]  /*0900*/  LDG.E R18, desc[UR6][R8.64+0x30] ;  /* 0x0000300608127981 */ /* 0x000f22000c1e1900 */
[----:B------:R-:W-:-:S03]  /*0910*/  FADD R33, R33, -R16 ;  /* 0x8000001021217221 */ /* 0x000fc60000000000 */
[----:B------:R-:W5:Y:S01]  /*0920*/  LDG.E R16, desc[UR6][R8.64+0x38] ;  /* 0x0000380608107981 */ /* 0x000f62000c1e1900 */
[----:B------:R-:W-:-:S03]  /*0930*/  FADD R25, R25, -R14 ;  /* 0x8000000e19197221 */ /* 0x000fc60000000000 */
[----:B------:R0:W5:Y:S02]  /*0940*/  LDG.E R14, desc[UR6][R8.64+0x34] ;  /* 0x00003406080e7981 */ /* 0x000164000c1e1900 */
[----:B0-----:R-:W-:Y:S01]  /*0950*/  FADD R9, -R37, R30 ;  /* 0x0000001e25097221 */ /* 0x001fe20000000100 */
[----:B------:R-:W-:Y:S01]  /*0960*/  FADD R27, R27, -R29 ;  /* 0x8000001d1b1b7221 */ /* 0x000fe20000000000 */
[----:B------:R-:W5:Y:S02]  /*0970*/  LDG.E R30, desc[UR6][R6.64+0x3c] ;  /* 0x00003c06061e7981 */ /* 0x000f64000c1e1900 */
[----:B------:R-:W-:Y:S02]  /*0980*/  FADD R34, R34, R9 ;  /* 0x0000000922227221 */ /* 0x000fe40000000000 */
[----:B------:R-:W4:Y:S02]  /*0990*/  LDG.E R29, desc[UR6][R6.64+0x30] ;  /* 0x00003006061d7981 */ /* 0x000f24000c1e1900 */
[----:B------:R-:W-:-:S04]  /*09a0*/  FFMA R34, R35, R35, R34 ;  /* 0x0000002323227223 */ /* 0x000fc80000000022 */
[----:B------:R-:W-:-:S04]  /*09b0*/  FADD R8, R37, R34 ;  /* 0x0000002225087221 */ /* 0x000fc80000000000 */
[----:B------:R-:W-:Y:S01]  /*09c0*/  FADD R37, R37, -R8 ;  /* 0x8000000825257221 */ /* 0x000fe20000000000 */
[----:B------:R-:W-:Y:S02]  /*09d0*/  FADD R32, R32, -R31 ;  /* 0x8000001f20207221 */ /* 0x000fe40000000000 */
[----:B------:R-:W5:Y:S01]  /*09e0*/  LDG.E R31, desc[UR6][R6.64+0x34] ;  /* 0x00003406061f7981 */ /* 0x000f62000c1e1900 */
[----:B------:R-:W-:-:S04]  /*09f0*/  FADD R34, R34, R37 ;  /* 0x0000002522227221 */ /* 0x000fc80000000000 */
[----:B------:R-:W-:-:S04]  /*0a00*/  FFMA R33, R33, R33, R34 ;  /* 0x0000002121217223 */ /* 0x000fc80000000022 */
[----:B------:R-:W-:-:S04]  /*0a10*/  FADD R9, R8, R33 ;  /* 0x0000002108097221 */ /* 0x000fc80000000000 */
[----:B------:R-:W-:Y:S01]  /*0a20*/  FADD R8, R8, -R9 ;  /* 0x8000000908087221 */ /* 0x000fe20000000000 */
[----:B------:R-:W-:Y:S02]  /*0a30*/  FADD R28, R28, -R17 ;  /* 0x800000111c1c7221 */ /* 0x000fe40000000000 */
[----:B------:R0:W5:Y:S01]  /*0a40*/  LDG.E R17, desc[UR6][R6.64+0x38] ;  /* 0x0000380606117981 */ /* 0x000162000c1e1900 */
[----:B------:R-:W-:-:S04]  /*0a50*/  FADD R33, R33, R8 ;  /* 0x0000000821217221 */ /* 0x000fc80000000000 */
[----:B------:R-:W-:-:S04]  /*0a60*/  FFMA R36, R36, R36, R33 ;  /* 0x0000002424247223 */ /* 0x000fc80000000021 */
[----:B------:R-:W-:Y:S01]  /*0a70*/  FADD R8, R9, R36 ;  /* 0x0000002409087221 */ /* 0x000fe20000000000 */
[----:B0-----:R-:W-:-:S04]  /*0a80*/  IMAD.WIDE.U32 R6, R15, 0x4, R4 ;  /* 0x000000040f067825 */ /* 0x001fc800078e0004 */
[----:B------:R-:W-:Y:S01]  /*0a90*/  FADD R9, R9, -R8 ;  /* 0x8000000809097221 */ /* 0x000fe20000000000 */
[----:B------:R-:W5:Y:S03]  /*0aa0*/  LDG.E R33, desc[UR6][R6.64+0x3c] ;  /* 0x00003c0606217981 */ /* 0x000f66000c1e1900 */
[----:B------:R-:W-:-:S04]  /*0ab0*/  FADD R9, R36, R9 ;  /* 0x0000000924097221 */ /* 0x000fc80000000000 */
[----:B------:R-:W-:Y:S02]  /*0ac0*/  FFMA R9, R32, R32, R9 ;  /* 0x0000002020097223 */ /* 0x000fe40000000009 */
[----:B------:R-:W5:Y:S02]  /*0ad0*/  LDG.E R32, desc[UR6][R6.64+0x40] ;  /* 0x0000400606207981 */ /* 0x000f64000c1e1900 */
[----:B------:R-:W-:-:S04]  /*0ae0*/  FADD R37, R8, R9 ;  /* 0x0000000908257221 */ /* 0x000fc80000000000 */
[----:B------:R-:W-:-:S04]  /*0af0*/  FADD R8, R8, -R37 ;  /* 0x8000002508087221 */ /* 0x000fc80000000000 */
[----:B------:R-:W-:Y:S01]  /*0b00*/  FADD R34, R9, R8 ;  /* 0x0000000809227221 */ /* 0x000fe20000000000 */
[----:B------:R-:W-:-:S05]  /*0b10*/  IMAD.WIDE.U32 R8, R15, 0x4, R2 ;  /* 0x000000040f087825 */ /* 0x000fca00078e0002 */
[----:B------:R0:W5:Y:S01]  /*0b20*/  LDG.E R35, desc[UR6][R8.64+0x40] ;  /* 0x0000400608237981 */ /* 0x000162000c1e1900 */
        /* <DEDUP_REMOVED lines=9> */
[----:B------:R-:W5:Y:S02]  /*0bc0*/  LDG.E R25, desc[UR6][R6.64+0x54] ;  /* 0x0000540606197981 */ /* 0x000f64000c1e1900 */
[----:B------:R-:W-:-:S04]  /*0bd0*/  FFMA R26, R27, R27, R26 ;  /* 0x0000001b1b1a7223 */ /* 0x000fc8000000001a */
[----:B0-----:R-:W-:-:S04]  /*0be0*/  FADD R8, R37, R26 ;  /* 0x0000001a25087221 */ /* 0x001fc80000000000 */
[----:B------:R-:W-:-:S04]  /*0bf0*/  FADD R37, R37, -R8 ;  /* 0x8000000825257221 */ /* 0x000fc80000000000 */
[----:B------:R-:W-:-:S04]  /*0c00*/  FADD R37, R26, R37 ;  /* 0x000000251a257221 */ /* 0x000fc80000000000 */
[----:B------:R-:W-:Y:S02]  /*0c10*/  FFMA R37, R28, R28, R37 ;  /* 0x0000001c1c257223 */ /* 0x000fe40000000025 */
[----:B------:R-:W5:Y:S02]  /*0c20*/  LDG.E R28, desc[UR6][R6.64+0x58] ;  /* 0x00005806061c7981 */ /* 0x000f64000c1e1900 */
[----:B------:R-:W-:-:S04]  /*0c30*/  FADD R9, R8, R37 ;  /* 0x0000002508097221 */ /* 0x000fc80000000000 */
[----:B------:R-:W-:-:S04]  /*0c40*/  FADD R8, R8, -R9 ;  /* 0x8000000908087221 */ /* 0x000fc80000000000 */
[----:B------:R-:W-:-:S04]  /*0c50*/  FADD R8, R37, R8 ;  /* 0x0000000825087221 */ /* 0x000fc80000000000 */
[----:B------:R-:W-:-:S04]  /*0c60*/  FFMA R8, R23, R23, R8 ;  /* 0x0000001717087223 */ /* 0x000fc80000000008 */
[----:B------:R-:W-:-:S04]  /*0c70*/  FADD R24, R9, R8 ;  /* 0x0000000809187221 */ /* 0x000fc80000000000 */
[----:B------:R-:W-:-:S04]  /*0c80*/  FADD R9, R9, -R24 ;  /* 0x8000001809097221 */ /* 0x000fc80000000000 */
[----:B------:R-:W-:Y:S01]  /*0c90*/  FADD R8, R8, R9 ;  /* 0x0000000908087221 */ /* 0x000fe20000000000 */
        /* <DEDUP_REMOVED lines=14> */
[----:B-----5:R-:W-:-:S03]  /*0d80*/  FADD R14, R31, -R14 ;  /* 0x8000000e1f0e7221 */ /* 0x020fc60000000000 */
[----:B------:R-:W-:Y:S01]  /*0d90*/  FADD R19, R9, R8 ;  /* 0x0000000809137221 */ /* 0x000fe20000000000 */
[----:B------:R-:W-:-:S04]  /*0da0*/  IMAD.WIDE.U32 R8, R15, 0x4, R2 ;  /* 0x000000040f087825 */ /* 0x000fc800078e0002 */
[----:B------:R-:W-:Y:S02]  /*0db0*/  FFMA R18, R14, R14, R19 ;  /* 0x0000000e0e127223 */ /* 0x000fe40000000013 */
[----:B------:R-:W2:Y:S02]  /*0dc0*/  LDG.E R19, desc[UR6][R8.64+0x44] ;  /* 0x0000440608137981 */ /* 0x000ea4000c1e1900 */
[C---:B------:R-:W-:Y:S02]  /*0dd0*/  FADD R20, R21.reuse, R18 ;  /* 0x0000001215147221 */ /* 0x040fe40000000000 */
[----:B------:R-:W2:Y:S02]  /*0de0*/  LDG.E R14, desc[UR6][R6.64+0x44] ;  /* 0x00004406060e7981 */ /* 0x000ea4000c1e1900 */
[----:B------:R-:W-:Y:S01]  /*0df0*/  FADD R21, R21, -R20 ;  /* 0x8000001415157221 */ /* 0x000fe20000000000 */
[----:B------:R-:W-:Y:S01]  /*0e00*/  FADD R16, R17, -R16 ;  /* 0x8000001011107221 */ /* 0x000fe20000000000 */
[----:B------:R-:W3:Y:S02]  /*0e10*/  LDG.E R22, desc[UR6][R8.64+0x54] ;  /* 0x0000540608167981 */ /* 0x000ee4000c1e1900 */
[----:B------:R-:W-:-:S02]  /*0e20*/  FADD R21, R18, R21 ;  /* 0x0000001512157221 */ /* 0x000fc40000000000 */
[----:B------:R-:W4:Y:S02]  /*0e30*/  LDG.E R18, desc[UR6][R8.64+0x48] ;  /* 0x0000480608127981 */ /* 0x000f24000c1e1900 */
[----:B------:R-:W-:Y:S02]  /*0e40*/  FFMA R23, R16, R16, R21 ;  /* 0x0000001010177223 */ /* 0x000fe40000000015 */
[----:B------:R-:W4:Y:S02]  /*0e50*/  LDG.E R17, desc[UR6][R6.64+0x48] ;  /* 0x0000480606117981 */ /* 0x000f24000c1e1900 */
[C---:B------:R-:W-:Y:S02]  /*0e60*/  FADD R24, R20.reuse, R23 ;  /* 0x0000001714187221 */ /* 0x040fe40000000000 */
[----:B------:R-:W5:Y:S04]  /*0e70*/  LDG.E R21, desc[UR6][R8.64+0x4c] ;  /* 0x00004c0608157981 */ /* 0x000f68000c1e1900 */
[----:B------:R-:W5:Y:S01]  /*0e80*/  LDG.E R16, desc[UR6][R6.64+0x4c] ;  /* 0x00004c0606107981 */ /* 0x000f62000c1e1900 */
[----:B------:R-:W-:Y:S01]  /*0e90*/  FADD R20, R20, -R24 ;  /* 0x8000001814147221 */ /* 0x000fe20000000000 */
[----:B------:R-:W-:-:S02]  /*0ea0*/  FADD R30, R30, -R33 ;  /* 0x800000211e1e7221 */ /* 0x000fc40000000000 */
[----:B------:R-:W3:Y:S01]  /*0eb0*/  LDG.E R33, desc[UR6][R8.64+0x5c] ;  /* 0x00005c0608217981 */ /* 0x000ee2000c1e1900 */
[----:B------:R-:W-:-:S03]  /*0ec0*/  FADD R23, R23, R20 ;  /* 0x0000001417177221 */ /* 0x000fc60000000000 */
[----:B------:R-:W3:Y:S01]  /*0ed0*/  LDG.E R20, desc[UR6][R6.64+0x50] ;  /* 0x0000500606147981 */ /* 0x000ee2000c1e1900 */
[----:B------:R-:W-:-:S03]  /*0ee0*/  FFMA R29, R30, R30, R23 ;  /* 0x0000001e1e1d7223 */ /* 0x000fc60000000017 */
[----:B------:R-:W3:Y:S01]  /*0ef0*/  LDG.E R23, desc[UR6][R8.64+0x50] ;  /* 0x0000500608177981 */ /* 0x000ee2000c1e1900 */
[----:B------:R-:W-:-:S03]  /*0f00*/  FADD R27, R24, R29 ;  /* 0x0000001d181b7221 */ /* 0x000fc60000000000 */
[----:B------:R-:W3:Y:S01]  /*0f10*/  LDG.E R31, desc[UR6][R8.64+0x64] ;  /* 0x00006406081f7981 */ /* 0x000ee2000c1e1900 */
[----:B------:R-:W-:-:S03]  /*0f20*/  FADD R24, R24, -R27 ;  /* 0x8000001b18187221 */ /* 0x000fc60000000000 */
[----:B------:R-:W3:Y:S01]  /*0f30*/  LDG.E R30, desc[UR6][R6.64+0x64] ;  /* 0x00006406061e7981 */ /* 0x000ee2000c1e1900 */
[----:B------:R-:W-:Y:S01]  /*0f40*/  FADD R24, R29, R24 ;  /* 0x000000181d187221 */ /* 0x000fe20000000000 */
[----:B------:R-:W-:Y:S02]  /*0f50*/  FADD R35, R35, -R32 ;  /* 0x8000002023237221 */ /* 0x000fe40000000000 */
[----:B------:R-:W3:Y:S02]  /*0f60*/  LDG.E R29, desc[UR6][R8.64+0x58] ;  /* 0x00005806081d7981 */ /* 0x000ee4000c1e1900 */
[----:B------:R-:W-:Y:S02]  /*0f70*/  FFMA R26, R35, R35, R24 ;  /* 0x00000023231a7223 */ /* 0x000fe40000000018 */
[----:B------:R-:W3:Y:S02]  /*0f80*/  LDG.E R32, desc[UR6][R6.64+0x5c] ;  /* 0x00005c0606207981 */ /* 0x000ee4000c1e1900 */
[----:B------:R-:W-:-:S02]  /*0f90*/  FADD R24, R27, R26 ;  /* 0x0000001a1b187221 */ /* 0x000fc40000000000 */
[----:B------:R-:W3:Y:S02]  /*0fa0*/  LDG.E R35, desc[UR6][R8.64+0x68] ;  /* 0x0000680608237981 */ /* 0x000ee4000c1e1900 */
[----:B------:R-:W-:-:S04]  /*0fb0*/  FADD R27, R27, -R24 ;  /* 0x800000181b1b7221 */ /* 0x000fc80000000000 */
[----:B------:R-:W-:Y:S02]  /*0fc0*/  FADD R34, R26, R27 ;  /* 0x0000001b1a227221 */ /* 0x000fe40000000000 */
[----:B------:R-:W3:Y:S04]  /*0fd0*/  LDG.E R27, desc[UR6][R8.64+0x60] ;  /* 0x00006006081b7981 */ /* 0x000ee8000c1e1900 */
[----:B------:R-:W3:Y:S01]  /*0fe0*/  LDG.E R26, desc[UR6][R6.64+0x60] ;  /* 0x00006006061a7981 */ /* 0x000ee2000c1e1900 */
[----:B--2---:R-:W-:-:S03]  /*0ff0*/  FADD R19, R19, -R14 ;  /* 0x8000000e13137221 */ /* 0x004fc60000000000 */
[----:B------:R-:W2:Y:S01]  /*1000*/  LDG.E R14, desc[UR6][R6.64+0x68] ;  /* 0x00006806060e7981 */ /* 0x000ea2000c1e1900 */
[----:B----4-:R-:W-:Y:S01]  /*1010*/  FADD R17, R18, -R17 ;  /* 0x8000001112117221 */ /* 0x010fe20000000000 */
[----:B-----5:R-:W-:Y:S02]  /*1020*/  FADD R18, R21, -R16 ;  /* 0x8000001015127221 */ /* 0x020fe40000000000 */
[----:B------:R-:W4:Y:S04]  /*1030*/  LDG.E R21, desc[UR6][R8.64+0x6c] ;  /* 0x00006c0608157981 */ /* 0x000f28000c1e1900 */
[----:B------:R-:W4:Y:S01]  /*1040*/  LDG.E R16, desc[UR6][R6.64+0x6c] ;  /* 0x00006c0606107981 */ /* 0x000f22000c1e1900 */
[----:B---3--:R-:W-:-:S03]  /*1050*/  FADD R25, R22, -R25 ;  /* 0x8000001916197221 */ /* 0x008fc60000000000 */
[----:B------:R-:W3:Y:S01]  /*1060*/  LDG.E R22, desc[UR6][R6.64+0x70] ;  /* 0x0000700606167981 */ /* 0x000ee2000c1e1900 */
[----:B------:R-:W-:-:S03]  /*1070*/  FADD R20, R23, -R20 ;  /* 0x8000001417147221 */ /* 0x000fc60000000000 */
[----:B------:R-:W3:Y:S01]  /*1080*/  LDG.E R23, desc[UR6][R8.64+0x70] ;  /* 0x0000700608177981 */ /* 0x000ee2000c1e1900 */
[----:B------:R-:W-:-:S03]  /*1090*/  FADD R28, R29, -R28 ;  /* 0x8000001c1d1c7221 */ /* 0x000fc60000000000 */
[----:B------:R-:W5:Y:S01]  /*10a0*/  LDG.E R29, desc[UR6][R6.64+0x74] ;  /* 0x00007406061d7981 */ /* 0x000f62000c1e1900 */
[----:B------:R-:W-:-:S03]  /*10b0*/  FADD R33, R33, -R32 ;  /* 0x8000002021217221 */ /* 0x000fc60000000000 */
[----:B------:R-:W5:Y:S01]  /*10c0*/  LDG.E R32, desc[UR6][R8.64+0x74] ;  /* 0x0000740608207981 */ /* 0x000f62000c1e1900 */
[----:B------:R-:W-:-:S03]  /*10d0*/  FADD R36, R31, -R30 ;  /* 0x8000001e1f247221 */ /* 0x000fc60000000000 */
[----:B------:R-:W5:Y:S01]  /*10e0*/  LDG.E R30, desc[UR6][R8.64+0x78] ;  /* 0x00007806081e7981 */ /* 0x000f62000c1e1900 */
[----:B------:R-:W-:Y:S01]  /*10f0*/  FADD R26, R27, -R26 ;  /* 0x8000001a1b1a7221 */ /* 0x000fe20000000000 */
[----:B------:R-:W-:Y:S02]  /*1100*/  FFMA R19, R19, R19, R34 ;  /* 0x0000001313137223 */ /* 0x000fe40000000022 */
[----:B------:R-:W5:Y:S04]  /*1110*/  LDG.E R27, desc[UR6][R6.64+0x78] ;  /* 0x00007806061b7981 */ /* 0x000f68000c1e1900 */
[----:B------:R-:W5:Y:S04]  /*1120*/  LDG.E R31, desc[UR6][R8.64+0x7c] ;  /* 0x00007c06081f7981 */ /* 0x000f68000c1e1900 */
[----:B------:R0:W5:Y:S01]  /*1130*/  LDG.E R34, desc[UR6][R6.64+0x7c] ;  /* 0x00007c0606227981 */ /* 0x000162000c1e1900 */
        /* <DEDUP_REMOVED lines=35> */
[----:B------:R-:W-:-:S04]  /*1370*/  IADD3 R15, PT, PT, R15, 0x20, RZ ;  /* 0x000000200f0f7810 */ /* 0x000fc80007ffe0ff */
[----:B------:R-:W-:Y:S01]  /*1380*/  ISETP.GE.AND P0, PT, R15, UR4, PT ;  /* 0x000000040f007c0c */ /* 0x000fe2000bf06270 */
[----:B--2---:R-:W-:-:S04]  /*1390*/  FADD R14, R35, -R14 ;  /* 0x8000000e230e7221 */ /* 0x004fc80000000000 */
        /* <DEDUP_REMOVED lines=30> */
.L_x_457:
[----:B------:R-:W0:Y:S02]  /*1580*/  LDC R16, c[0x0][0x3a4] ;  /* 0x0000e900ff107b82 */ /* 0x000e240000000800 */
[----:B0-----:R-:W-:-:S04]  /*1590*/  IADD3 R14, PT, PT, R16, -0xf, RZ ;  /* 0xfffffff1100e7810 */ /* 0x001fc80007ffe0ff */
[----:B------:R-:W-:-:S13]  /*15a0*/  ISETP.GE.AND P0, PT, R15, R14, PT ;  /* 0x0000000e0f00720c */ /* 0x000fda0003f06270 */
[----:B------:R-:W-:Y:S05]  /*15b0*/  @P0 BRA `(.L_x_459) ;  /* 0x0000000400d40947 */ /* 0x000fea0003800000 */
.L_x_460:
        /* <DEDUP_REMOVED lines=29> */
[----:B------:R-:W4:Y:S01]  /*1790*/  LDG.E R21, desc[UR6][R6.64+0x28] ;  /* 0x0000280606157981 */ /* 0x000f22000c1e1900 */
[----:B------:R-:W-:-:S03]  /*17a0*/  FADD R31, R31, -R32 ;  /* 0x800000201f1f7221 */ /* 0x000fc60000000000 */
[----:B------:R-:W5:Y:S01]  /*17b0*/  LDG.E R32, desc[UR6][R6.64+0x30] ;  /* 0x0000300606207981 */ /* 0x000f62000c1e1900 */
[----:B------:R-:W-:-:S03]  /*17c0*/  FFMA R17, R17, R17, -R34 ;  /* 0x0000001111117223 */ /* 0x000fc60000000822 */
[----:B------:R-:W5:Y:S01]  /*17d0*/  LDG.E R34, desc[UR6][R6.64+0x14] ;  /* 0x0000140606227981 */ /* 0x000f62000c1e1900 */
[----:B--2---:R-:W-:Y:S01]  /*17e0*/  FADD R22, R22, -R33 ;  /* 0x8000002116167221 */ /* 0x004fe20000000000 */
[----:B------:R-:W-:Y:S02]  /*17f0*/  FADD R33, R28, -R29 ;  /* 0x8000001d1c217221 */ /* 0x000fe40000000000 */
[----:B------:R-:W2:Y:S04]  /*1800*/  LDG.E R29, desc[UR6][R8.64+0x2c] ;  /* 0x00002c06081d7981 */ /* 0x000ea8000c1e1900 */
[----:B------:R-:W2:Y:S01]  /*1810*/  LDG.E R28, desc[UR6][R6.64+0x2c] ;  /* 0x00002c06061c7981 */ /* 0x000ea2000c1e1900 */
[----:B---3--:R-:W-:Y:S01]  /*1820*/  FADD R20, R27, -R20 ;  /* 0x800000141b147221 */ /* 0x008fe20000000000 */
[----:B----4-:R-:W-:-:S02]  /*1830*/  FADD R27, R26, -R21 ;  /* 0x800000151a1b7221 */ /* 0x010fc40000000000 */
[----:B------:R-:W3:Y:S04]  /*1840*/  LDG.E R26, desc[UR6][R8.64+0x34] ;  /* 0x00003406081a7981 */ /* 0x000ee8000c1e1900 */
[----:B------:R-:W3:Y:S01]  /*1850*/  LDG.E R21, desc[UR6][R6.64+0x34] ;  /* 0x0000340606157981 */ /* 0x000ee2000c1e1900 */
[----:B-----5:R-:W-:-:S03]  /*1860*/  FADD R35, R35, -R32 ;  /* 0x8000002023237221 */ /* 0x020fc60000000000 */
[----:B------:R-:W4:Y:S01]  /*1870*/  LDG.E R32, desc[UR6][R8.64+0x38] ;  /* 0x0000380608207981 */ /* 0x000f22000c1e1900 */
[----:B------:R-:W-:-:S03]  /*1880*/  FADD R23, R23, -R34 ;  /* 0x8000002217177221 */ /* 0x000fc60000000000 */
[----:B------:R-:W5:Y:S01]  /*1890*/  LDG.E R34, desc[UR6][R8.64+0x3c] ;  /* 0x00003c0608227981 */ /* 0x000f62000c1e1900 */
        /* <DEDUP_REMOVED lines=11> */
[----:B------:R-:W-:Y:S01]  /*1950*/  FFMA R18, R25, R25, R18 ;  /* 0x0000001919127223 */ /* 0x000fe20000000012 */
[----:B--2---:R-:W-:Y:S02]  /*1960*/  FADD R28, R29, -R28 ;  /* 0x8000001c1d1c7221 */ /* 0x004fe40000000000 */
        /* <DEDUP_REMOVED lines=45> */
[----:B------:R-:W-:Y:S01]  /*1c40*/  IADD3 R15, PT, PT, R15, 0x10, RZ ;  /* 0x000000100f0f7810 */ /* 0x000fe20007ffe0ff */
[----:B-----5:R-:W-:-:S03]  /*1c50*/  FADD R34, R34, -R37 ;  /* 0x8000002522227221 */ /* 0x020fc60000000000 */
[----:B------:R-:W-:Y:S01]  /*1c60*/  ISETP.GE.AND P0, PT, R15, R14, PT ;  /* 0x0000000e0f00720c */ /* 0x000fe20003f06270 */
        /* <DEDUP_REMOVED lines=10> */
.L_x_459:
[C---:B------:R-:W-:Y:S02]  /*1d10*/  IADD3 R14, PT, PT, R16.reuse, -0x7, RZ ;  /* 0xfffffff9100e7810 */ /* 0x040fe40007ffe0ff */
[----:B------:R-:W-:Y:S02]  /*1d20*/  IADD3 R16, PT, PT, R16, -0x3, RZ ;  /* 0xfffffffd10107810 */ /* 0x000fe40007ffe0ff */
[----:B------:R-:W-:-:S13]  /*1d30*/  ISETP.GE.AND P0, PT, R15, R14, PT ;  /* 0x0000000e0f00720c */ /* 0x000fda0003f06270 */
[----:B------:R-:W-:Y:S05]  /*1d40*/  @P0 BRA `(.L_x_461) ;  /* 0x0000000000f40947 */ /* 0x000fea0003800000 */
.L_x_462:
        /* <DEDUP_REMOVED lines=61> */
.L_x_461:
        /* <DEDUP_REMOVED lines=9> */
[----:B------:R-:W-:Y:S02]  /*21b0*/  LOP3.LUT R17, R17, 0x7ffffffc, RZ, 0xc0, !PT ;  /* 0x7ffffffc11117812 */ /* 0x000fe400078ec0ff */
[----:B------:R-:W-:-:S07]  /*21c0*/  MOV R14, RZ ;  /* 0x000000ff000e7202 */ /* 0x000fce0000000f00 */
.L_x_465:
        /* <DEDUP_REMOVED lines=22> */
[----:B------:R-:W3:Y:S04]  /*2330*/  LDG.E R21, desc[UR6][R6.64+0x1c] ;  /* 0x00001c0606157981 */ /* 0x000ee8000c1e1900 */
[----:B------:R-:W2:Y:S01]  /*2340*/  LDG.E R20, desc[UR6][R6.64+0x20] ;  /* 0x0000200606147981 */ /* 0x000ea2000c1e1900 */
[----:B----4-:R-:W-:-:S03]  /*2350*/  FADD R18, R22, -R23 ;  /* 0x8000001716127221 */ /* 0x010fc60000000000 */
[----:B------:R-:W4:Y:S04]  /*2360*/  LDG.E R23, desc[UR6][R6.64+0x10] ;  /* 0x0000100606177981 */ /* 0x000f28000c1e1900 */
[----:B------:R-:W4:Y:S01]  /*2370*/  LDG.E R22, desc[UR6][R6.64+0xc] ;  /* 0x00000c0606167981 */ /* 0x000f22000c1e1900 */
[----:B-----5:R-:W-:-:S03]  /*2380*/  FADD R31, R31, -R24 ;  /* 0x800000181f1f7221 */ /* 0x020fc60000000000 */
[----:B------:R-:W5:Y:S01]  /*2390*/  LDG.E R24, desc[UR6][R8.64+0x2c] ;  /* 0x00002c0608187981 */ /* 0x000f62000c1e1900 */
[----:B------:R-:W-:-:S03]  /*23a0*/  FADD R29, R29, -R26 ;  /* 0x8000001a1d1d7221 */ /* 0x000fc60000000000 */
[----:B------:R-:W5:Y:S01]  /*23b0*/  LDG.E R26, desc[UR6][R8.64+0x24] ;  /* 0x00002406081a7981 */ /* 0x000f62000c1e1900 */
[----:B---3--:R-:W-:-:S03]  /*23c0*/  FADD R28, R28, -R21 ;  /* 0x800000151c1c7221 */ /* 0x008fc60000000000 */
[----:B------:R-:W5:Y:S01]  /*23d0*/  LDG.E R21, desc[UR6][R6.64+0x24] ;  /* 0x0000240606157981 */ /* 0x000f62000c1e1900 */
[----:B--2---:R-:W-:-:S03]  /*23e0*/  FADD R27, R27, -R20 ;  /* 0x800000141b1b7221 */ /* 0x004fc60000000000 */
[----:B------:R-:W2:Y:S01]  /*23f0*/  LDG.E R20, desc[UR6][R6.64+0x28] ;  /* 0x0000280606147981 */ /* 0x000ea2000c1e1900 */
[----:B----4-:R-:W-:-:S03]  /*2400*/  FADD R32, R32, -R23 ;  /* 0x8000001720207221 */ /* 0x010fc60000000000 */
[----:B------:R-:W3:Y:S01]  /*2410*/  LDG.E R23, desc[UR6][R6.64+0x2c] ;  /* 0x00002c0606177981 */ /* 0x000ee2000c1e1900 */
[----:B------:R-:W-:-:S03]  /*2420*/  FADD R33, R33, -R22 ;  /* 0x8000001621217221 */ /* 0x000fc60000000000 */
[----:B------:R-:W4:Y:S01]  /*2430*/  LDG.E R22, desc[UR6][R8.64+0x34] ;  /* 0x0000340608167981 */ /* 0x000f22000c1e1900 */
[----:B-----5:R-:W-:-:S03]  /*2440*/  FADD R26, R26, -R21 ;  /* 0x800000151a1a7221 */ /* 0x020fc60000000000 */
[----:B------:R-:W4:Y:S01]  /*2450*/  LDG.E R21, desc[UR6][R6.64+0x34] ;  /* 0x0000340606157981 */ /* 0x000f22000c1e1900 */
[----:B--2---:R-:W-:-:S03]  /*2460*/  FADD R25, R25, -R20 ;  /* 0x8000001419197221 */ /* 0x004fc60000000000 */
[----:B------:R-:W2:Y:S01]  /*2470*/  LDG.E R20, desc[UR6][R6.64+0x30] ;  /* 0x0000300606147981 */ /* 0x000ea2000c1e1900 */
[----:B---3--:R-:W-:-:S03]  /*2480*/  FADD R24, R24, -R23 ;  /* 0x8000001718187221 */ /* 0x008fc60000000000 */
[----:B------:R-:W2:Y:S01]  /*2490*/  LDG.E R23, desc[UR6][R8.64+0x30] ;  /* 0x0000300608177981 */ /* 0x000ea2000c1e1900 */
[----:B----4-:R-:W-:-:S03]  /*24a0*/  FADD R22, R22, -R21 ;  /* 0x8000001516167221 */ /* 0x010fc60000000000 */
[----:B------:R-:W3:Y:S01]  /*24b0*/  LDG.E R21, desc[UR6][R8.64+0x38] ;  /* 0x0000380608157981 */ /* 0x000ee2000c1e1900 */
[----:B--2---:R-:W-:-:S03]  /*24c0*/  FADD R23, R23, -R20 ;  /* 0x8000001417177221 */ /* 0x004fc60000000000 */
[----:B------:R0:W3:Y:S02]  /*24d0*/  LDG.E R20, desc[UR6][R6.64+0x38] ;  /* 0x0000380606147981 */ /* 0x0000e4000c1e1900 */
[----:B0-----:R-:W-:-:S04]  /*24e0*/  FADD R7, R35, R30 ;  /* 0x0000001e23077221 */ /* 0x001fc80000000000 */
        /* <DEDUP_REMOVED lines=58> */
[----:B---3--:R-:W-:-:S04]  /*2890*/  FADD R20, R21, -R20 ;  /* 0x8000001415147221 */ /* 0x008fc80000000000 */
        /* <DEDUP_REMOVED lines=9> */
.L_x_464:
        /* <DEDUP_REMOVED lines=63> */
.L_x_466:
        /* <DEDUP_REMOVED lines=32> */
.L_x_463:
[----:B------:R-:W0:Y:S02]  /*2f20*/  LDCU UR5, c[0x0][0x3a4] ;  /* 0x00007480ff0577ac */ /* 0x000e240008000800 */
[----:B0-----:R-:W-:-:S13]  /*2f30*/  ISETP.GE.AND P0, PT, R15, UR5, PT ;  /* 0x000000050f007c0c */ /* 0x001fda000bf06270 */
[----:B------:R-:W-:Y:S05]  /*2f40*/  @P0 BRA `(.L_x_467) ;  /* 0x0000000800180947 */ /* 0x000fea0003800000 */
[C---:B------:R-:W-:Y:S02]  /*2f50*/  IADD3 R6, PT, PT, R15.reuse, -UR5, RZ ;  /* 0x800000050f067c10 */ /* 0x040fe4000fffe0ff */
[----:B------:R-:W-:Y:S02]  /*2f60*/  IADD3 R14, PT, PT, -R15, UR5, RZ ;  /* 0x000000050f0e7c10 */ /* 0x000fe4000fffe1ff */
[----:B------:R-:W-:Y:S02]  /*2f70*/  ISETP.GT.U32.AND P0, PT, R6, -0x8, PT ;  /* 0xfffffff80600780c */ /* 0x000fe40003f04070 */
[----:B------:R-:W-:-:S04]  /*2f80*/  LOP3.LUT R35, R14, 0x7, RZ, 0xc0, !PT ;  /* 0x000000070e237812 */ /* 0x000fc800078ec0ff */
[----:B------:R-:W-:-:S07]  /*2f90*/  ISETP.NE.AND P1, PT, R35, RZ, PT ;  /* 0x000000ff2300720c */ /* 0x000fce0003f25270 */
[----:B------:R-:W-:Y:S06]  /*2fa0*/  @P0 BRA `(.L_x_468) ;  /* 0x0000000400000947 */ /* 0x000fec0003800000 */
[----:B------:R-:W-:Y:S01]  /*2fb0*/  HFMA2 R16, -RZ, RZ, 0, 0 ;  /* 0x00000000ff107431 */ /* 0x000fe200000001ff */
[----:B------:R-:W-:-:S07]  /*2fc0*/  LOP3.LUT R17, R14, 0xfffffff8, RZ, 0xc0, !PT ;  /* 0xfffffff80e117812 */ /* 0x000fce00078ec0ff */
.L_x_469:
        /* <DEDUP_REMOVED lines=62> */
.L_x_468:
        /* <DEDUP_REMOVED lines=36> */
.L_x_470:
        /* <DEDUP_REMOVED lines=28> */
.L_x_467:
[----:B------:R-:W0:Y:S01]  /*37b0*/  LDCU UR5, c[0x0][0x3a8] ;  /* 0x00007500ff0577ac */ /* 0x000e220008000800 */
[----:B------:R-:W-:-:S04]  /*37c0*/  FSETP.GEU.AND P0, PT, R30, R11, PT ;  /* 0x0000000b1e00720b */ /* 0x000fc80003f0e000 */
[C---:B------:R-:W-:Y:S02]  /*37d0*/  SEL R13, R12.reuse, R13, !P0 ;  /* 0x0000000d0c0d7207 */ /* 0x040fe40004000000 */
[----:B------:R-:W-:Y:S02]  /*37e0*/  IADD3 R12, PT, PT, R12, 0x1, RZ ;  /* 0x000000010c0c7810 */ /* 0x000fe40007ffe0ff */
[----:B------:R-:W-:Y:S02]  /*37f0*/  FSEL R11, R30, R11, !P0 ;  /* 0x0000000b1e0b7208 */ /* 0x000fe40004000000 */
[----:B0-----:R-:W-:-:S13]  /*3800*/  ISETP.NE.AND P1, PT, R12, UR5, PT ;  /* 0x000000050c007c0c */ /* 0x001fda000bf25270 */
[----:B------:R-:W-:Y:S05]  /*3810*/  @P1 BRA `(.L_x_471) ;  /* 0xffffffcc00881947 */ /* 0x000fea000383ffff */
[----:B------:R-:W0:Y:S01]  /*3820*/  LDC.64 R2, c[0x0][0x390] ;  /* 0x0000e400ff027b82 */ /* 0x000e220000000a00 */
[----:B------:R-:W-:Y:S01]  /*3830*/  ISETP.NE.AND P0, PT, R13, R0, PT ;  /* 0x000000000d00720c */ /* 0x000fe20003f05270 */
[----:B------:R-:W-:Y:S01]  /*3840*/  BSSY.RECONVERGENT B0, `(.L_x_472) ;  /* 0x000000c000007945 */ /* 0x000fe20003800200 */
[----:B0-----:R-:W-:-:S05]  /*3850*/  IMAD.WIDE R2, R10, 0x4, R2 ;  /* 0x000000040a027825 */ /* 0x001fca00078e0202 */
[----:B------:R0:W-:Y:S06]  /*3860*/  STG.E desc[UR6][R2.64], R13 ;  /* 0x0000000d02007986 */ /* 0x0001ec000c101906 */
[----:B------:R-:W-:Y:S05]  /*3870*/  @P0 BRA `(.L_x_473) ;  /* 0x0000000000200947 */ /* 0x000fea0003800000 */
[----:B------:R-:W1:Y:S01]  /*3880*/  S2R R4, SR_LANEID ;  /* 0x0000000000047919 */ /* 0x000e620000000000 */
[----:B0-----:R-:W0:Y:S01]  /*3890*/  LDC.64 R2, c[0x0][0x398] ;  /* 0x0000e600ff027b82 */ /* 0x001e220000000a00 */
[----:B------:R-:W-:Y:S02]  /*38a0*/  VOTEU.ANY UR5, UPT, PT ;  /* 0x0000000000057886 */ /* 0x000fe400038e0100 */
[----:B------:R-:W-:Y:S02]  /*38b0*/  UFLO.U32 UR8, UR5 ;  /* 0x00000005000872bd */ /* 0x000fe400080e0000 */
[----:B------:R-:W2:Y:S01]  /*38c0*/  POPC R5, UR5 ;  /* 0x0000000500057d09 */ /* 0x000ea20008000000 */
[----:B0-----:R-:W-:-:S03]  /*38d0*/  IMAD.WIDE.U32 R2, R0, 0x4, R2 ;  /* 0x0000000400027825 */ /* 0x001fc600078e0002 */
[----:B-1----:R-:W-:-:S13]  /*38e0*/  ISETP.EQ.U32.AND P0, PT, R4, UR8, PT ;  /* 0x0000000804007c0c */ /* 0x002fda000bf02070 */
[----:B--2---:R1:W-:Y:S02]  /*38f0*/  @P0 REDG.E.ADD.STRONG.GPU desc[UR6][R2.64], R5 ;  /* 0x000000050200098e */ /* 0x0043e4000c12e106 */
.L_x_473:
[----:B------:R-:W-:Y:S05]  /*3900*/  BSYNC.RECONVERGENT B0 ;  /* 0x0000000000007941 */ /* 0x000fea0003800200 */
.L_x_472:
[----:B------:R-:W2:Y:S01]  /*3910*/  LDCU UR5, c[0x0][0x360] ;  /* 0x00006c00ff0577ac */ /* 0x000ea20008000800 */
[----:B------:R-:W3:Y:S01]  /*3920*/  LDCU UR8, c[0x0][0x3a0] ;  /* 0x00007400ff0877ac */ /* 0x000ee20008000800 */
[----:B--2---:R-:W-:-:S04]  /*3930*/  IADD3 R10, PT, PT, R10, UR5, RZ ;  /* 0x000000050a0a7c10 */ /* 0x004fc8000fffe0ff */
[----:B---3--:R-:W-:-:S13]  /*3940*/  ISETP.GE.AND P0, PT, R10, UR8, PT ;  /* 0x000000080a007c0c */ /* 0x008fda000bf06270 */
[----:B------:R-:W-:Y:S05]  /*3950*/  @!P0 BRA `(.L_x_474) ;  /* 0xffffffcc00208947 */ /* 0x000fea000383ffff */
[----:B------:R-:W-:Y:S05]  /*3960*/  EXIT ;  /* 0x000000000000794d */ /* 0x000fea0003800000 */
.L_x_456:
[----:B0-----:R-:W-:Y:S01]  /*3970*/  HFMA2 R9, -RZ, RZ, 0, 0 ;  /* 0x00000000ff097431 */ /* 0x001fe200000001ff */
[----:B------:R-:W-:Y:S02]  /*3980*/  MOV R8, 0x7f7fffff ;  /* 0x7f7fffff00087802 */ /* 0x000fe40000000f00 */
[----:B-1----:R-:W-:-:S07]  /*3990*/  MOV R11, RZ ;  /* 0x000000ff000b7202 */ /* 0x002fce0000000f00 */
.L_x_489:
[----:B------:R-:W0:Y:S01]  /*39a0*/  LDCU UR5, c[0x0][0x3a4] ;  /* 0x00007480ff0577ac */ /* 0x000e220008000800 */
[----:B------:R-:W1:Y:S01]  /*39b0*/  LDC R12, c[0x0][0x3a4] ;  /* 0x0000e900ff0c7b82 */ /* 0x000e620000000800 */
[----:B------:R-:W-:Y:S02]  /*39c0*/  MOV R17, RZ ;  /* 0x000000ff00117202 */ /* 0x000fe40000000f00 */
[----:B------:R-:W-:Y:S02]  /*39d0*/  MOV R13, RZ ;  /* 0x000000ff000d7202 */ /* 0x000fe40000000f00 */
[----:B------:R-:W-:-:S03]  /*39e0*/  MOV R15, RZ ;  /* 0x000000ff000f7202 */ /* 0x000fc60000000f00 */
[----:B------:R-:W2:Y:S08]  /*39f0*/  LDC R14, c[0x0][0x3a4] ;  /* 0x0000e900ff0e7b82 */ /* 0x000eb00000000800 */
[----:B------:R-:W3:Y:S01]  /*3a00*/  LDC.64 R2, c[0x0][0x388] ;  /* 0x0000e200ff027b82 */ /* 0x000ee20000000a00 */
[----:B0-----:R-:W-:Y:S02]  /*3a10*/  UISETP.GE.AND UP0, UPT, UR5, 0x20, UPT ;  /* 0x000000200500788c */ /* 0x001fe4000bf06270 */
[----:B------:R-:W-:Y:S01]  /*3a20*/  IMAD R21, R9, UR5, RZ ;  /* 0x0000000509157c24 */ /* 0x000fe2000f8e02ff */
[----:B-1----:R-:W-:-:S06]  /*3a30*/  IADD3 R16, PT, PT, R12, -0xf, RZ ;  /* 0xfffffff10c107810 */ /* 0x002fcc0007ffe0ff */
[----:B------:R-:W-:Y:S05]  /*3a40*/  BRA.U !UP0, `(.L_x_475) ;  /* 0x0000000d08d87547 */ /* 0x000fea000b800000 */
[----:B------:R-:W0:Y:S01]  /*3a50*/  LDC.64 R4, c[0x0][0x380] ;  /* 0x0000e000ff047b82 */ /* 0x000e220000000a00 */
[----:B------:R-:W-:Y:S02]  /*3a60*/  IMAD R7, R10, UR5, RZ ;  /* 0x000000050a077c24 */ /* 0x000fe4000f8e02ff */
[----:B------:R-:W-:Y:S01]  /*3a70*/  HFMA2 R13, -RZ, RZ, 0, 0 ;  /* 0x00000000ff0d7431 */ /* 0x000fe200000001ff */
[----:B------:R-:W-:Y:S01]  /*3a80*/  MOV R15, RZ ;  /* 0x000000ff000f7202 */ /* 0x000fe20000000f00 */
[----:B------:R-:W-:-:S03]  /*3a90*/  HFMA2 R17, -RZ, RZ, 0, 0 ;  /* 0x00000000ff117431 */ /* 0x000fc600000001ff */
[----:B------:R-:W1:Y:S01]  /*3aa0*/  LDC.64 R18, c[0x0][0x388] ;  /* 0x0000e200ff127b82 */ /* 0x000e620000000a00 */
[----:B0-----:R-:W-:-:S04]  /*3ab0*/  IMAD.WIDE R6, R7, 0x4, R4 ;  /* 0x0000000407067825 */ /* 0x001fc800078e0204 */
[----:B-1----:R-:W-:Y:S01]  /*3ac0*/  IMAD.WIDE R4, R21, 0x4, R18 ;  /* 0x0000000415047825 */ /* 0x002fe200078e0212 */
[----:B------:R-:W-:Y:S02]  /*3ad0*/  IADD3 R19, P0, PT, R6, 0x40, RZ ;  /* 0x0000004006137810 */ /* 0x000fe40007f1e0ff */
[----:B------:R-:W-:Y:S02]  /*3ae0*/  IADD3 R6, P1, PT, R4, 0x40, RZ ;  /* 0x0000004004067810 */ /* 0x000fe40007f3e0ff */
[----:B------:R-:W-:Y:S02]  /*3af0*/  IADD3.X R20, PT, PT, RZ, R7, RZ, P0, !PT ;  /* 0x00000007ff147210 */ /* 0x000fe400007fe4ff */
[----:B------:R-:W-:-:S09]  /*3b00*/  IADD3.X R7, PT, PT, RZ, R5, RZ, P1, !PT ;  /* 0x00000005ff077210 */ /* 0x000fd20000ffe4ff */
.L_x_476:
[----:B------:R-:W-:Y:S01]  /*3b10*/  MOV R4, R19 ;  /* 0x0000001300047202 */ /* 0x000fe20000000f00 */
[----:B------:R-:W4:Y:S01]  /*3b20*/  LDG.E R33, desc[UR6][R6.64+-0x3c] ;  /* 0xffffc40606217981 */ /* 0x000f22000c1e1900 */
[----:B------:R-:W-:-:S03]  /*3b30*/  MOV R5, R20 ;  /* 0x0000001400057202 */ /* 0x000fc60000000f00 */
[----:B------:R-:W5:Y:S04]  /*3b40*/  LDG.E R20, desc[UR6][R6.64+-0x40] ;  /* 0xffffc00606147981 */ /* 0x000f68000c1e1900 */
[----:B------:R-:W5:Y:S04]  /*3b50*/  LDG.E R19, desc[UR6][R4.64+-0x40] ;  /* 0xffffc00604137981 */ /* 0x000f68000c1e1900 */
[----:B------:R-:W4:Y:S04]  /*3b60*/  LDG.E R18, desc[UR6][R4.64+-0x3c] ;  /* 0xffffc40604127981 */ /* 0x000f28000c1e1900 */
[----:B------:R-:W2:Y:S04]  /*3b70*/  LDG.E R27, desc[UR6][R4.64+-0x38] ;  /* 0xffffc806041b7981 */ /* 0x000ea8000c1e1900 */
[----:B------:R-:W2:Y:S04]  /*3b80*/  LDG.E R30, desc[UR6][R6.64+-0x38] ;  /* 0xffffc806061e7981 */ /* 0x000ea8000c1e1900 */
[----:B------:R-:W3:Y:S04]  /*3b90*/  LDG.E R29, desc[UR6][R4.64+-0x34] ;  /* 0xffffcc06041d7981 */ /* 0x000ee8000c1e1900 */
        /* <DEDUP_REMOVED lines=8> */
[----:B------:R-:W3:Y:S01]  /*3c20*/  LDG.E R31, desc[UR6][R6.64+-0x24] ;  /* 0xffffdc06061f7981 */ /* 0x000ee2000c1e1900 */
[----:B-----5:R-:W-:-:S03]  /*3c30*/  FADD R20, R19, -R20 ;  /* 0x8000001413147221 */ /* 0x020fc60000000000 */
[----:B------:R-:W5:Y:S01]  /*3c40*/  LDG.E R19, desc[UR6][R4.64+-0x20] ;  /* 0xffffe00604137981 */ /* 0x000f62000c1e1900 */
[----:B------:R-:W-:-:S03]  /*3c50*/  FFMA R36, R20, R20, -R17 ;  /* 0x0000001414247223 */ /* 0x000fc60000000811 */
[----:B------:R-:W5:Y:S01]  /*3c60*/  LDG.E R20, desc[UR6][R6.64+-0x20] ;  /* 0xffffe00606147981 */ /* 0x000f62000c1e1900 */
[----:B------:R-:W-:Y:S01]  /*3c70*/  FADD R34, R36, R15 ;  /* 0x0000000f24227221 */ /* 0x000fe20000000000 */
[----:B----4-:R-:W-:Y:S02]  /*3c80*/  FADD R18, R18, -R33 ;  /* 0x8000002112127221 */ /* 0x010fe40000000000 */
[----:B------:R-:W4:Y:S01]  /*3c90*/  LDG.E R17, desc[UR6][R4.64+-0x1c] ;  /* 0xffffe40604117981 */ /* 0x000f22000c1e1900 */
[----:B------:R-:W-:-:S04]  /*3ca0*/  FADD R15, -R34, R15 ;  /* 0x0000000f220f7221 */ /* 0x000fc80000000100 */
[----:B------:R-:W-:-:S04]  /*3cb0*/  FADD R15, R36, R15 ;  /* 0x0000000f240f7221 */ /* 0x000fc80000000000 */
[----:B------:R-:W-:Y:S02]  /*3cc0*/  FFMA R33, R18, R18, R15 ;  /* 0x0000001212217223 */ /* 0x000fe4000000000f */
[----:B------:R-:W4:Y:S02]  /*3cd0*/  LDG.E R18, desc[UR6][R6.64+-0x1c] ;  /* 0xffffe40606127981 */ /* 0x000f24000c1e1900 */
[C---:B------:R-:W-:Y:S01]  /*3ce0*/  FADD R15, R34.reuse, R33 ;  /* 0x00000021220f7221 */ /* 0x040fe20000000000 */
[----:B--2---:R-:W-:Y:S02]  /*3cf0*/  FADD R27, R27, -R30 ;  /* 0x8000001e1b1b7221 */ /* 0x004fe40000000000 */
[----:B------:R-:W2:Y:S01]  /*3d00*/  LDG.E R30, desc[UR6][R6.64+-0x18] ;  /* 0xffffe806061e7981 */ /* 0x000ea2000c1e1900 */
[----:B------:R-:W-:-:S04]  /*3d10*/  FADD R34, R34, -R15 ;  /* 0x8000000f22227221 */ /* 0x000fc80000000000 */
[----:B------:R-:W-:-:S04]  /*3d20*/  FADD R34, R33, R34 ;  /* 0x0000002221227221 */ /* 0x000fc80000000000 */
[----:B------:R-:W-:Y:S02]  /*3d30*/  FFMA R36, R27, R27, R34 ;  /* 0x0000001b1b247223 */ /* 0x000fe40000000022 */
[----:B------:R-:W2:Y:S02]  /*3d40*/  LDG.E R27, desc[UR6][R4.64+-0x18] ;  /* 0xffffe806041b7981 */ /* 0x000ea4000c1e1900 */
[----:B------:R-:W-:Y:S01]  /*3d50*/  FADD R34, R15, R36 ;  /* 0x000000240f227221 */ /* 0x000fe20000000000 */
[----:B---3--:R-:W-:Y:S02]  /*3d60*/  FADD R29, R29, -R32 ;  /* 0x800000201d1d7221 */ /* 0x008fe40000000000 */
[----:B------:R-:W3:Y:S01]  /*3d70*/  LDG.E R32, desc[UR6][R6.64+-0x14] ;  /* 0xffffec0606207981 */ /* 0x000ee2000c1e1900 */
[----:B------:R-:W-:-:S04]  /*3d80*/  FADD R15, R15, -R34 ;  /* 0x800000220f0f7221 */ /* 0x000fc80000000000 */
[----:B------:R-:W-:-:S04]  /*3d90*/  FADD R36, R36, R15 ;  /* 0x0000000f24247221 */ /* 0x000fc80000000000 */
[----:B------:R-:W-:Y:S02]  /*3da0*/  FFMA R33, R29, R29, R36 ;  /* 0x0000001d1d217223 */ /* 0x000fe40000000024 */
[----:B------:R-:W3:Y:S02]  /*3db0*/  LDG.E R29, desc[UR6][R4.64+-0x14] ;  /* 0xffffec06041d7981 */ /* 0x000ee4000c1e1900 */
[C---:B------:R-:W-:Y:S01]  /*3dc0*/  FADD R15, R34.reuse, R33 ;  /* 0x00000021220f7221 */ /* 0x040fe20000000000 */
[----:B------:R-:W-:Y:S02]  /*3dd0*/  FADD R25, R25, -R28 ;  /* 0x8000001c19197221 */ /* 0x000fe40000000000 */
[----:B------:R-:W3:Y:S01]  /*3de0*/  LDG.E R28, desc[UR6][R6.64+-0x10] ;  /* 0xfffff006061c7981 */ /* 0x000ee2000c1e1900 */
[----:B------:R-:W-:-:S04]  /*3df0*/  FADD R34, R34, -R15 ;  /* 0x8000000f22227221 */ /* 0x000fc80000000000 */
[----:B------:R-:W-:-:S04]  /*3e00*/  FADD R34, R33, R34 ;  /* 0x0000002221227221 */ /* 0x000fc80000000000 */
[----:B------:R-:W-:Y:S02]  /*3e10*/  FFMA R36, R25, R25, R34 ;  /* 0x0000001919247223 */ /* 0x000fe40000000022 */
[----:B------:R-:W3:Y:S02]  /*3e20*/  LDG.E R25, desc[UR6][R4.64+-0x10] ;  /* 0xfffff00604197981 */ /* 0x000ee4000c1e1900 */
[----:B------:R-:W-:Y:S01]  /*3e30*/  FADD R34, R15, R36 ;  /* 0x000000240f227221 */ /* 0x000fe20000000000 */
[----:B------:R-:W-:Y:S02]  /*3e40*/  FADD R23, R23, -R26 ;  /* 0x8000001a17177221 */ /* 0x000fe40000000000 */
[----:B------:R-:W3:Y:S01]  /*3e50*/  LDG.E R26, desc[UR6][R6.64+-0xc] ;  /* 0xfffff406061a7981 */ /* 0x000ee2000c1e1900 */
[----:B------:R-:W-:-:S04]  /*3e60*/  FADD R15, R15, -R34 ;  /* 0x800000220f0f7221 */ /* 0x000fc80000000000 */
[----:B------:R-:W-:-:S04]  /*3e70*/  FADD R36, R36, R15 ;  /* 0x0000000f24247221 */ /* 0x000fc80000000000 */
[----:B------:R-:W-:Y:S02]  /*3e80*/  FFMA R33, R23, R23, R36 ;  /* 0x0000001717217223 */ /* 0x000fe40000000024 */
[----:B------:R-:W3:Y:S02]  /*3e90*/  LDG.E R23, desc[UR6][R4.64+-0xc] ;  /* 0xfffff40604177981 */ /* 0x000ee4000c1e1900 */
[----:B------:R-:W-:-:S04]  /*3ea0*/  FADD R15, R34, R33 ;  /* 0x00000021220f7221 */ /* 0x000fc80000000000 */
[----:B------:R-:W-:-:S04]  /*3eb0*/  FADD R34, R34, -R15 ;  /* 0x8000000f22227221 */ /* 0x000fc80000000000 */
[----:B------:R-:W-:Y:S01]  /*3ec0*/  FADD R34, R33, R34 ;  /* 0x0000002221227221 */ /* 0x000fe20000000000 */
[----:B------:R-:W-:Y:S02]  /*3ed0*/  FADD R33, R21, -R24 ;  /* 0x8000001815217221 */ /* 0x000fe40000000000 */
[----:B------:R-:W3:Y:S04]  /*3ee0*/  LDG.E R24, desc[UR6][R4.64+-0x8] ;  /* 0xfffff80604187981 */ /* 0x000ee8000c1e1900 */
[----:B------:R-:W3:Y:S01]  /*3ef0*/  LDG.E R21, desc[UR6][R6.64+-0x8] ;  /* 0xfffff80606157981 */ /* 0x000ee2000c1e1900 */
[----:B------:R-:W-:-:S04]  /*3f00*/  FFMA R36, R33, R33, R34 ;  /* 0x0000002121247223 */ /* 0x000fc80000000022 */
[----:B------:R-:W-:-:S04]  /*3f10*/  FADD R34, R15, R36 ;  /* 0x000000240f227221 */ /* 0x000fc80000000000 */
[----:B------:R-:W-:Y:S01]  /*3f20*/  FADD R15, R15, -R34 ;  /* 0x800000220f0f7221 */ /* 0x000fe20000000000 */
[----:B------:R-:W-:Y:S02]  /*3f30*/  FADD R31, R22, -R31 ;  /* 0x8000001f161f7221 */ /* 0x000fe40000000000 */
[----:B------:R-:W3:Y:S01]  /*3f40*/  LDG.E R22, desc[UR6][R4.64+-0x4] ;  /* 0xfffffc0604167981 */ /* 0x000ee2000c1e1900 */
[----:B------:R-:W-:-:S03]  /*3f50*/  FADD R36, R36, R15 ;  /* 0x0000000f24247221 */ /* 0x000fc60000000000 */
[----:B------:R-:W3:Y:S01]  /*3f60*/  LDG.E R15, desc[UR6][R6.64+-0x4] ;  /* 0xfffffc06060f7981 */ /* 0x000ee2000c1e1900 */
[----:B------:R-:W-:-:S04]  /*3f70*/  FFMA R33, R31, R31, R36 ;  /* 0x0000001f1f217223 */ /* 0x000fc80000000024 */
[----:B------:R-:W-:-:S04]  /*3f80*/  FADD R31, R34, R33 ;  /* 0x00000021221f7221 */ /* 0x000fc80000000000 */
[----:B------:R-:W-:-:S04]  /*3f90*/  FADD R34, R34, -R31 ;  /* 0x8000001f22227221 */ /* 0x000fc80000000000 */
[----:B------:R-:W-:Y:S01]  /*3fa0*/  FADD R34, R33, R34 ;  /* 0x0000002221227221 */ /* 0x000fe20000000000 */
[----:B-----5:R-:W-:Y:S02]  /*3fb0*/  FADD R19, R19, -R20 ;  /* 0x8000001413137221 */ /* 0x020fe40000000000 */
[----:B------:R-:W5:Y:S02]  /*3fc0*/  LDG.E R20, desc[UR6][R6.64] ;  /* 0x0000000606147981 */ /* 0x000f64000c1e1900 */
[----:B------:R-:W-:Y:S02]  /*3fd0*/  FFMA R36, R19, R19, R34 ;  /* 0x0000001313247223 */ /* 0x000fe40000000022 */
[----:B------:R-:W5:Y:S02]  /*3fe0*/  LDG.E R19, desc[UR6][R4.64] ;  /* 0x0000000604137981 */ /* 0x000f64000c1e1900 */
[----:B------:R-:W-:-:S04]  /*3ff0*/  FADD R34, R31, R36 ;  /* 0x000000241f227221 */ /* 0x000fc80000000000 */
[----:B------:R-:W-:Y:S01]  /*4000*/  FADD R31, R31, -R34 ;  /* 0x800000221f1f7221 */ /* 0x000fe20000000000 */
[----:B----4-:R-:W-:-:S03]  /*4010*/  FADD R17, R17, -R18 ;  /* 0x8000001211117221 */ /* 0x010fc60000000000 */
[----:B------:R-:W-:Y:S01]  /*4020*/  FADD R36, R36, R31 ;  /* 0x0000001f24247221 */ /* 0x000fe20000000000 */
[----:B------:R-:W4:Y:S03]  /*4030*/  LDG.E R18, desc[UR6][R6.64+0x4] ;  /* 0x0000040606127981 */ /* 0x000f26000c1e1900 */
[----:B------:R-:W-:Y:S02]  /*4040*/  FFMA R33, R17, R17, R36 ;  /* 0x0000001111217223 */ /* 0x000fe40000000024 */
[----:B------:R-:W4:Y:S02]  /*4050*/  LDG.E R17, desc[UR6][R4.64+0x4] ;  /* 0x0000040604117981 */ /* 0x000f24000c1e1900 */
[----:B------:R-:W-:-:S04]  /*4060*/  FADD R31, R34, R33 ;  /* 0x00000021221f7221 */ /* 0x000fc80000000000 */
[----:B------:R-:W-:Y:S01]  /*4070*/  FADD R34, R34, -R31 ;  /* 0x8000001f22227221 */ /* 0x000fe20000000000 */
[----:B--2---:R-:W-:-:S03]  /*4080*/  FADD R27, R27, -R30 ;  /* 0x8000001e1b1b7221 */ /* 0x004fc60000000000 */
[----:B------:R-:W-:Y:S01]  /*4090*/  FADD R34, R33, R34 ;  /* 0x0000002221227221 */ /* 0x000fe20000000000 */
[----:B------:R-:W2:Y:S03]  /*40a0*/  LDG.E R30, desc[UR6][R4.64+0x8] ;  /* 0x00000806041e7981 */ /* 0x000ea6000c1e1900 */
        /* <DEDUP_REMOVED lines=45> */
[----:B------:R-:W-:-:S04]  /*4380*/  FADD R31, R31, -R34 ;  /* 0x800000221f1f7221 */ /* 0x000fc80000000000 */
[----:B------:R-:W-:Y:S01]  /*4390*/  FADD R36, R36, R31 ;  /* 0x0000001f24247221 */ /* 0x000fe20000000000 */
[----:B----4-:R-:W-:Y:S02]  /*43a0*/  FADD R17, R17, -R18 ;  /* 0x8000001211117221 */ /* 0x010fe40000000000 */
[----:B------:R-:W4:Y:S02]  /*43b0*/  LDG.E R18, desc[UR6][R4.64+0x24] ;  /* 0x0000240604127981 */ /* 0x000f24000c1e1900 */
        /* <DEDUP_REMOVED lines=42> */
[----:B------:R0:W3:Y:S01]  /*4660*/  LDG.E R15, desc[UR6][R6.64+0x3c] ;  /* 0x00003c06060f7981 */ /* 0x0000e2000c1e1900 */
[----:B------:R-:W-:-:S04]  /*4670*/  FFMA R33, R31, R31, R36 ;  /* 0x0000001f1f217223 */ /* 0x000fc80000000024 */
[----:B------:R-:W-:-:S04]  /*4680*/  FADD R31, R34, R33 ;  /* 0x00000021221f7221 */ /* 0x000fc80000000000 */
[----:B------:R-:W-:-:S04]  /*4690*/  FADD R34, R34, -R31 ;  /* 0x8000001f22227221 */ /* 0x000fc80000000000 */
[----:B------:R-:W-:Y:S01]  /*46a0*/  FADD R34, R33, R34 ;  /* 0x0000002221227221 */ /* 0x000fe20000000000 */
[----:B------:R-:W-:Y:S01]  /*46b0*/  UIADD3 UR5, UPT, UPT, UR9, -0x1f, URZ ;  /* 0xffffffe109057890 */ /* 0x000fe2000fffe0ff */
[----:B------:R-:W-:-:S05]  /*46c0*/  IADD3 R13, PT, PT, R13, 0x20, RZ ;  /* 0x000000200d0d7810 */ /* 0x000fca0007ffe0ff */
[----:B------:R-:W-:Y:S02]  /*46d0*/  ISETP.GE.AND P0, PT, R13, UR5, PT ;  /* 0x000000050d007c0c */ /* 0x000fe4000bf06270 */
[----:B0-----:R-:W-:-:S04]  /*46e0*/  IADD3 R6, P2, PT, R6, 0x80, RZ ;  /* 0x0000008006067810 */ /* 0x001fc80007f5e0ff */
[----:B------:R-:W-:Y:S01]  /*46f0*/  IADD3.X R7, PT, PT, RZ, R7, RZ, P2, !PT ;  /* 0x00000007ff077210 */ /* 0x000fe200017fe4ff */
[----:B-----5:R-:W-:-:S04]  /*4700*/  FADD R19, R19, -R20 ;  /* 0x8000001413137221 */ /* 0x020fc80000000000 */
        /* <DEDUP_REMOVED lines=36> */
[----:B------:R-:W-:Y:S01]  /*4950*/  FADD R15, R18, R17 ;  /* 0x00000011120f7221 */ /* 0x000fe20000000000 */
[----:B------:R-:W-:-:S03]  /*4960*/  IADD3 R19, P1, PT, R4, 0x80, RZ ;  /* 0x0000008004137810 */ /* 0x000fc60007f3e0ff */
[----:B------:R-:W-:Y:S01]  /*4970*/  FADD R18, -R18, R15 ;  /* 0x0000000f12127221 */ /* 0x000fe20000000100 */
[----:B------:R-:W-:-:S03]  /*4980*/  IADD3.X R20, PT, PT, RZ, R5, RZ, P1, !PT ;  /* 0x00000005ff147210 */ /* 0x000fc60000ffe4ff */
[----:B------:R-:W-:Y:S01]  /*4990*/  FADD R17, -R17, R18 ;  /* 0x0000001211117221 */ /* 0x000fe20000000100 */
[----:B------:R-:W-:Y:S06]  /*49a0*/  @!P0 BRA `(.L_x_476) ;  /* 0xfffffff000588947 */ /* 0x000fec000383ffff */
.L_x_475:
[----:B------:R-:W-:Y:S01]  /*49b0*/  ISETP.GE.AND P0, PT, R13, R16, PT ;  /* 0x000000100d00720c */ /* 0x000fe20003f06270 */
[----:B--2---:R-:W-:-:S04]  /*49c0*/  IMAD R5, R9, R14, RZ ;  /* 0x0000000e09057224 */ /* 0x004fc800078e02ff */
[----:B---3--:R-:W-:-:S08]  /*49d0*/  IMAD.WIDE R2, R5, 0x4, R2 ;  /* 0x0000000405027825 */ /* 0x008fd000078e0202 */
[----:B------:R-:W-:Y:S05]  /*49e0*/  @P0 BRA `(.L_x_477) ;  /* 0x0000000400e00947 */ /* 0x000fea0003800000 */
.L_x_478:
        /* <DEDUP_REMOVED lines=25> */
[----:B------:R-:W-:Y:S01]  /*4b80*/  FFMA R18, R18, R18, -R17 ;  /* 0x0000001212127223 */ /* 0x000fe20000000811 */
[----:B---3--:R-:W-:Y:S02]  /*4b90*/  FADD R17, R20, -R21 ;  /* 0x8000001514117221 */ /* 0x008fe40000000000 */
[----:B------:R-:W3:Y:S04]  /*4ba0*/  LDG.E R20, desc[UR6][R6.64+0x24] ;  /* 0x0000240606147981 */ /* 0x000ee8000c1e1900 */
        /* <DEDUP_REMOVED lines=9> */
[----:B------:R-:W-:Y:S01]  /*4c40*/  FADD R33, R34, -R33 ;  /* 0x8000002122217221 */ /* 0x000fe20000000000 */
[----:B------:R-:W-:Y:S02]  /*4c50*/  FADD R34, R32, -R31 ;  /* 0x8000001f20227221 */ /* 0x000fe40000000000 */
[----:B------:R-:W5:Y:S04]  /*4c60*/  LDG.E R31, desc[UR6][R6.64+0x30] ;  /* 0x00003006061f7981 */ /* 0x000f68000c1e1900 */
        /* <DEDUP_REMOVED lines=13> */
[----:B--2---:R-:W-:Y:S01]  /*4d40*/  FADD R19, R22, -R19 ;  /* 0x8000001316137221 */ /* 0x004fe20000000000 */
[----:B---3--:R-:W-:Y:S02]  /*4d50*/  FADD R22, R21, -R20 ;  /* 0x8000001415167221 */ /* 0x008fe40000000000 */
[----:B------:R-:W2:Y:S04]  /*4d60*/  LDG.E R20, desc[UR6][R6.64+0x34] ;  /* 0x0000340606147981 */ /* 0x000ea8000c1e1900 */
[----:B------:R-:W2:Y:S01]  /*4d70*/  LDG.E R21, desc[UR6][R4.64+0x34] ;  /* 0x0000340604157981 */ /* 0x000ea2000c1e1900 */
[----:B----4-:R-:W-:-:S03]  /*4d80*/  FADD R35, R29, -R28 ;  /* 0x8000001c1d237221 */ /* 0x010fc60000000000 */
[----:B------:R-:W3:Y:S04]  /*4d90*/  LDG.E R28, desc[UR6][R6.64+0x38] ;  /* 0x00003806061c7981 */ /* 0x000ee8000c1e1900 */
[----:B------:R0:W3:Y:S01]  /*4da0*/  LDG.E R29, desc[UR6][R4.64+0x38] ;  /* 0x00003806041d7981 */ /* 0x0000e2000c1e1900 */
[----:B-----5:R-:W-:-:S03]  /*4db0*/  FADD R27, R30, -R27 ;  /* 0x8000001b1e1b7221 */ /* 0x020fc60000000000 */
[----:B------:R1:W4:Y:S01]  /*4dc0*/  LDG.E R30, desc[UR6][R6.64+0x3c] ;  /* 0x00003c06061e7981 */ /* 0x000322000c1e1900 */
        /* <DEDUP_REMOVED lines=57> */
[----:B------:R-:W-:Y:S06]  /*5160*/  @!P0 BRA `(.L_x_478) ;  /* 0xfffffff800208947 */ /* 0x000fec000383ffff */
.L_x_477:
[----:B------:R-:W0:Y:S01]  /*5170*/  LDC.64 R4, c[0x0][0x380] ;  /* 0x0000e000ff047b82 */ /* 0x000e220000000a00 */
[----:B------:R-:W1:Y:S01]  /*5180*/  LDCU UR5, c[0x0][0x3a4] ;  /* 0x00007480ff0577ac */ /* 0x000e620008000800 */
[C---:B------:R-:W-:Y:S02]  /*5190*/  IADD3 R16, PT, PT, R12.reuse, -0x7, RZ ;  /* 0xfffffff90c107810 */ /* 0x040fe40007ffe0ff */
[----:B------:R-:W-:Y:S02]  /*51a0*/  IADD3 R12, PT, PT, R12, -0x3, RZ ;  /* 0xfffffffd0c0c7810 */ /* 0x000fe40007ffe0ff */
[----:B------:R-:W-:Y:S01]  /*51b0*/  ISETP.GE.AND P0, PT, R13, R16, PT ;  /* 0x000000100d00720c */ /* 0x000fe20003f06270 */
[----:B-1----:R-:W-:-:S04]  /*51c0*/  IMAD R7, R10, UR5, RZ ;  /* 0x000000050a077c24 */ /* 0x002fc8000f8e02ff */
[----:B0-----:R-:W-:-:S08]  /*51d0*/  IMAD.WIDE R4, R7, 0x4, R4 ;  /* 0x0000000407047825 */ /* 0x001fd000078e0204 */
[----:B------:R-:W-:Y:S05]  /*51e0*/  @P0 BRA `(.L_x_479) ;  /* 0x0000000000f40947 */ /* 0x000fea0003800000 */
.L_x_480:
        /* <DEDUP_REMOVED lines=61> */
.L_x_479:
        /* <DEDUP_REMOVED lines=11> */
.L_x_483:
        /* <DEDUP_REMOVED lines=23> */
[----:B------:R-:W3:Y:S04]  /*57e0*/  LDG.E R26, desc[UR6][R6.64+0x18] ;  /* 0x00001806061a7981 */ /* 0x000ee8000c1e1900 */
[----:B------:R-:W4:Y:S01]  /*57f0*/  LDG.E R31, desc[UR6][R18.64+0x20] ;  /* 0x00002006121f7981 */ /* 0x000f22000c1e1900 */
[----:B-----5:R-:W-:-:S03]  /*5800*/  FADD R23, R28, -R33 ;  /* 0x800000211c177221 */ /* 0x020fc60000000000 */
[----:B------:R-:W3:Y:S04]  /*5810*/  LDG.E R33, desc[UR6][R18.64+0x18] ;  /* 0x0000180612217981 */ /* 0x000ee8000c1e1900 */
[----:B------:R-:W4:Y:S01]  /*5820*/  LDG.E R28, desc[UR6][R6.64+0x20] ;  /* 0x00002006061c7981 */ /* 0x000f22000c1e1900 */
[----:B------:R-:W-:-:S03]  /*5830*/  FADD R34, R34, -R25 ;  /* 0x8000001922227221 */ /* 0x000fc60000000000 */
[----:B------:R-:W5:Y:S01]  /*5840*/  LDG.E R25, desc[UR6][R6.64+0x1c] ;  /* 0x00001c0606197981 */ /* 0x000f62000c1e1900 */
[----:B------:R-:W-:-:S03]  /*5850*/  FADD R24, R24, -R27 ;  /* 0x8000001b18187221 */ /* 0x000fc60000000000 */
[----:B------:R-:W2:Y:S01]  /*5860*/  LDG.E R27, desc[UR6][R6.64+0x24] ;  /* 0x00002406061b7981 */ /* 0x000ea2000c1e1900 */
[----:B---3--:R-:W-:-:S03]  /*5870*/  FADD R33, R33, -R26 ;  /* 0x8000001a21217221 */ /* 0x008fc60000000000 */
[----:B------:R-:W3:Y:S01]  /*5880*/  LDG.E R26, desc[UR6][R6.64+0x28] ;  /* 0x00002806061a7981 */ /* 0x000ee2000c1e1900 */
[----:B----4-:R-:W-:-:S03]  /*5890*/  FADD R31, R31, -R28 ;  /* 0x8000001c1f1f7221 */ /* 0x010fc60000000000 */
        /* <DEDUP_REMOVED lines=9> */
[----:B--2---:R-:W-:Y:S01]  /*5930*/  FADD R27, R27, -R26 ;  /* 0x8000001a1b1b7221 */ /* 0x004fe20000000000 */
[----:B---3--:R-:W-:Y:S02]  /*5940*/  FADD R26, R25, -R36 ;  /* 0x80000024191a7221 */ /* 0x008fe40000000000 */
[----:B------:R-:W2:Y:S04]  /*5950*/  LDG.E R25, desc[UR6][R18.64+0x38] ;  /* 0x0000380612197981 */ /* 0x000ea8000c1e1900 */
[----:B------:R-:W2:Y:S01]  /*5960*/  LDG.E R36, desc[UR6][R6.64+0x38] ;  /* 0x0000380606247981 */ /* 0x000ea2000c1e1900 */
[----:B------:R-:W-:Y:S01]  /*5970*/  IADD3 R12, PT, PT, R12, 0x4, RZ ;  /* 0x000000040c0c7810 */ /* 0x000fe20007ffe0ff */
[----:B--2---:R-:W-:-:S02]  /*5980*/  FADD R25, R25, -R36 ;  /* 0x8000002419197221 */ /* 0x004fc40000000000 */
[----:B------:R0:W2:Y:S02]  /*5990*/  LDG.E R36, desc[UR6][R18.64+0x3c] ;  /* 0x00003c0612247981 */ /* 0x0000a4000c1e1900 */
        /* <DEDUP_REMOVED lines=58> */
[----:B------:R-:W-:-:S03]  /*5d40*/  ISETP.NE.AND P0, PT, R12, R21, PT ;  /* 0x000000150c00720c */ /* 0x000fc60003f05270 */
[----:B------:R-:W-:Y:S01]  /*5d50*/  FADD R15, R6, R15 ;  /* 0x0000000f060f7221 */ /* 0x000fe20000000000 */
[----:B------:R-:W-:Y:S01]  /*5d60*/  IADD3 R13, PT, PT, R13, 0x10, RZ ;  /* 0x000000100d0d7810 */ /* 0x000fe20007ffe0ff */
[----:B--2---:R-:W-:-:S04]  /*5d70*/  FADD R36, R36, -R37 ;  /* 0x8000002524247221 */ /* 0x004fc80000000000 */
[----:B------:R-:W-:-:S04]  /*5d80*/  FFMA R17, R36, R36, R15 ;  /* 0x0000002424117223 */ /* 0x000fc8000000000f */
[----:B------:R-:W-:-:S04]  /*5d90*/  FADD R15, R18, R17 ;  /* 0x00000011120f7221 */ /* 0x000fc80000000000 */
[----:B------:R-:W-:-:S04]  /*5da0*/  FADD R18, -R18, R15 ;  /* 0x0000000f12127221 */ /* 0x000fc80000000100 */
[----:B------:R-:W-:Y:S01]  /*5db0*/  FADD R17, -R17, R18 ;  /* 0x0000001211117221 */ /* 0x000fe20000000100 */
[----:B------:R-:W-:Y:S06]  /*5dc0*/  @P0 BRA `(.L_x_483) ;  /* 0xfffffff800280947 */ /* 0x000fec000383ffff */
.L_x_482:
        /* <DEDUP_REMOVED lines=63> */
.L_x_484:
        /* <DEDUP_REMOVED lines=32> */
.L_x_481:
        /* <DEDUP_REMOVED lines=8> */
[----:B------:R-:W-:Y:S01]  /*6440*/  HFMA2 R14, -RZ, RZ, 0, 0 ;  /* 0x00000000ff0e7431 */ /* 0x000fe200000001ff */
[----:B------:R-:W-:-:S07]  /*6450*/  LOP3.LUT R21, R12, 0xfffffff8, RZ, 0xc0, !PT ;  /* 0xfffffff80c157812 */ /* 0x000fce00078ec0ff */
.L_x_487:
        /* <DEDUP_REMOVED lines=62> */
.L_x_486:
        /* <DEDUP_REMOVED lines=36> */
.L_x_488:
        /* <DEDUP_REMOVED lines=28> */
.L_x_485:
        /* <DEDUP_REMOVED lines=21> */
.L_x_491:
[----:B------:R-:W-:Y:S05]  /*6d90*/  BSYNC.RECONVERGENT B0 ;  /* 0x0000000000007941 */ /* 0x000fea0003800200 */
.L_x_490:
[----:B------:R-:W2:Y:S01]  /*6da0*/  LDCU UR5, c[0x0][0x360] ;  /* 0x00006c00ff0577ac */ /* 0x000ea20008000800 */
[----:B------:R-:W3:Y:S01]  /*6db0*/  LDCU UR8, c[0x0][0x3a0] ;  /* 0x00007400ff0877ac */ /* 0x000ee20008000800 */
[----:B--2---:R-:W-:-:S04]  /*6dc0*/  IADD3 R10, PT, PT, R10, UR5, RZ ;  /* 0x000000050a0a7c10 */ /* 0x004fc8000fffe0ff */
[----:B---3--:R-:W-:-:S13]  /*6dd0*/  ISETP.GE.AND P0, PT, R10, UR8, PT ;  /* 0x000000080a007c0c */ /* 0x008fda000bf06270 */
[----:B------:R-:W-:Y:S05]  /*6de0*/  @!P0 BRA `(.L_x_456) ;  /* 0xffffffc800e08947 */ /* 0x000fea000383ffff */
[----:B------:R-:W-:Y:S05]  /*6df0*/  EXIT ;  /* 0x000000000000794d */ /* 0x000fea0003800000 */
        .weak           $__internal_0_$__cuda_sm20_rem_s64
        .type           $__internal_0_$__cuda_sm20_rem_s64,@function
        .size           $__internal_0_$__cuda_sm20_rem_s64,(.L_x_493 - $__internal_0_$__cuda_sm20_rem_s64)
$__internal_0_$__cuda_sm20_rem_s64:
[----:B------:R-:W0:Y:S01]  /*6e00*/  LDC R7, c[0x0][0x3a0] ;  /* 0x0000e800ff077b82 */ /* 0x000e220000000800 */
[----:B------:R-:W-:Y:S02]  /*6e10*/  ISETP.LE.AND P0, PT, RZ, UR4, PT ;  /* 0x00000004ff007c0c */ /* 0x000fe4000bf03270 */
[----:B0-----:R-:W-:-:S04]  /*6e20*/  IADD3 R4, P1, PT, RZ, -R7, RZ ;  /* 0x80000007ff047210 */ /* 0x001fc80007f3e0ff */
[----:B------:R-:W-:Y:S02]  /*6e30*/  IADD3.X R5, PT, PT, RZ, ~UR4, RZ, P1, !PT ;  /* 0x80000004ff057c10 */ /* 0x000fe40008ffe4ff */
[----:B------:R-:W-:Y:S02]  /*6e40*/  SEL R4, R4, R7, !P0 ;  /* 0x0000000704047207 */ /* 0x000fe40004000000 */
[----:B------:R-:W-:-:S04]  /*6e50*/  SEL R5, R5, UR4, !P0 ;  /* 0x0000000405057c07 */ /* 0x000fc8000c000000 */
[----:B------:R-:W0:Y:S08]  /*6e60*/  I2F.U64.RP R11, R4 ;  /* 0x00000004000b7312 */ /* 0x000e300000309000 */
[----:B0-----:R-:W0:Y:S02]  /*6e70*/  MUFU.RCP R11, R11 ;  /* 0x0000000b000b7308 */ /* 0x001e240000001000 */
[----:B0-----:R-:W-:-:S06]  /*6e80*/  IADD3 R8, PT, PT, R11, 0x1ffffffe, RZ ;  /* 0x1ffffffe0b087810 */ /* 0x001fcc0007ffe0ff */
[----:B------:R-:W0:Y:S02]  /*6e90*/  F2I.U64.TRUNC R8, R8 ;  /* 0x0000000800087311 */ /* 0x000e24000020d800 */
[----:B0-----:R-:W-:-:S04]  /*6ea0*/  IMAD.WIDE.U32 R12, R8, R4, RZ ;  /* 0x00000004080c7225 */ /* 0x001fc800078e00ff */
[----:B------:R-:W-:Y:S01]  /*6eb0*/  IMAD R13, R8, R5, R13 ;  /* 0x00000005080d7224 */ /* 0x000fe200078e020d */
[----:B------:R-:W-:-:S03]  /*6ec0*/  IADD3 R15, P0, PT, RZ, -R12, RZ ;  /* 0x8000000cff0f7210 */ /* 0x000fc60007f1e0ff */
[----:B------:R-:W-:Y:S02]  /*6ed0*/  IMAD R13, R9, R4, R13 ;  /* 0x00000004090d7224 */ /* 0x000fe400078e020d */
[----:B------:R-:W-:-:S03]  /*6ee0*/  IMAD.HI.U32 R12, R8, R15, RZ ;  /* 0x0000000f080c7227 */ /* 0x000fc600078e00ff */
[----:B------:R-:W-:Y:S02]  /*6ef0*/  IADD3.X R17, PT, PT, RZ, ~R13, RZ, P0, !PT ;  /* 0x8000000dff117210 */ /* 0x000fe400007fe4ff */
[----:B------:R-:W-:-:S03]  /*6f00*/  MOV R13, R8 ;  /* 0x00000008000d7202 */ /* 0x000fc60000000f00 */
[-C--:B------:R-:W-:Y:S02]  /*6f10*/  IMAD R19, R9, R17.reuse, RZ ;  /* 0x0000001109137224 */ /* 0x080fe400078e02ff */
[----:B------:R-:W-:-:S04]  /*6f20*/  IMAD.WIDE.U32 R12, P0, R8, R17, R12 ;  /* 0x00000011080c7225 */ /* 0x000fc8000780000c */
[----:B------:R-:W-:-:S04]  /*6f30*/  IMAD.HI.U32 R11, R9, R17, RZ ;  /* 0x00000011090b7227 */ /* 0x000fc800078e00ff */
[----:B------:R-:W-:Y:S01]  /*6f40*/  IMAD.HI.U32 R12, P1, R9, R15, R12 ;  /* 0x0000000f090c7227 */ /* 0x000fe2000782000c */
[----:B------:R-:W-:Y:S02]  /*6f50*/  IADD3.X R11, PT, PT, R11, R9, RZ, P0, !PT ;  /* 0x000000090b0b7210 */ /* 0x000fe400007fe4ff */
[----:B------:R-:W-:Y:S02]  /*6f60*/  IADD3 R15, P4, PT, RZ, -R2, RZ ;  /* 0x80000002ff0f7210 */ /* 0x000fe40007f9e0ff */
[----:B------:R-:W-:-:S04]  /*6f70*/  IADD3 R13, P2, PT, R19, R12, RZ ;  /* 0x0000000c130d7210 */ /* 0x000fc80007f5e0ff */
[----:B------:R-:W-:Y:S01]  /*6f80*/  IADD3.X R11, PT, PT, RZ, RZ, R11, P2, P1 ;  /* 0x000000ffff0b7210 */ /* 0x000fe200017e240b */
[----:B------:R-:W-:Y:S01]  /*6f90*/  IMAD.WIDE.U32 R8, R13, R4, RZ ;  /* 0x000000040d087225 */ /* 0x000fe200078e00ff */
[----:B------:R-:W-:-:S03]  /*6fa0*/  ISETP.GE.AND P1, PT, R3, RZ, PT ;  /* 0x000000ff0300720c */ /* 0x000fc60003f26270 */
[----:B------:R-:W-:Y:S01]  /*6fb0*/  IMAD R9, R13, R5, R9 ;  /* 0x000000050d097224 */ /* 0x000fe200078e0209 */
[----:B------:R-:W-:-:S03]  /*6fc0*/  IADD3 R17, P0, PT, RZ, -R8, RZ ;  /* 0x80000008ff117210 */ /* 0x000fc60007f1e0ff */
[----:B------:R-:W-:Y:S02]  /*6fd0*/  IMAD R9, R11, R4, R9 ;  /* 0x000000040b097224 */ /* 0x000fe400078e0209 */
[----:B------:R-:W-:-:S03]  /*6fe0*/  IMAD.HI.U32 R12, R13, R17, RZ ;  /* 0x000000110d0c7227 */ /* 0x000fc600078e00ff */
[----:B------:R-:W-:-:S05]  /*6ff0*/  IADD3.X R8, PT, PT, RZ, ~R9, RZ, P0, !PT ;  /* 0x80000009ff087210 */ /* 0x000fca00007fe4ff */
[----:B------:R-:W-:-:S04]  /*7000*/  IMAD.WIDE.U32 R12, P0, R13, R8, R12 ;  /* 0x000000080d0c7225 */ /* 0x000fc8000780000c */
[----:B------:R-:W-:Y:S01]  /*7010*/  IMAD.HI.U32 R9, P2, R11, R17, R12 ;  /* 0x000000110b097227 */ /* 0x000fe2000784000c */
[----:B------:R-:W-:Y:S02]  /*7020*/  SEL R13, R15, R2, !P1 ;  /* 0x000000020f0d7207 */ /* 0x000fe40004800000 */
[----:B------:R-:W-:Y:S01]  /*7030*/  IADD3.X R15, PT, PT, RZ, ~R3, RZ, P4, !PT ;  /* 0x80000003ff0f7210 */ /* 0x000fe200027fe4ff */
[CC--:B------:R-:W-:Y:S02]  /*7040*/  IMAD R12, R11.reuse, R8.reuse, RZ ;  /* 0x000000080b0c7224 */ /* 0x0c0fe400078e02ff */
[----:B------:R-:W-:-:S03]  /*7050*/  IMAD.HI.U32 R8, R11, R8, RZ ;  /* 0x000000080b087227 */ /* 0x000fc600078e00ff */
[----:B------:R-:W-:Y:S02]  /*7060*/  IADD3 R9, P3, PT, R12, R9, RZ ;  /* 0x000000090c097210 */ /* 0x000fe40007f7e0ff */
[----:B------:R-:W-:Y:S01]  /*7070*/  SEL R12, R15, R3, !P1 ;  /* 0x000000030f0c7207 */ /* 0x000fe20004800000 */
[----:B------:R-:W-:Y:S01]  /*7080*/  HFMA2 R3, -RZ, RZ, 0, 0 ;  /* 0x00000000ff037431 */ /* 0x000fe200000001ff */
[----:B------:R-:W-:Y:S01]  /*7090*/  IADD3.X R11, PT, PT, R8, R11, RZ, P0, !PT ;  /* 0x0000000b080b7210 */ /* 0x000fe200007fe4ff */
[----:B------:R-:W-:-:S03]  /*70a0*/  IMAD.HI.U32 R2, R9, R13, RZ ;  /* 0x0000000d09027227 */ /* 0x000fc600078e00ff */
[----:B------:R-:W-:Y:S01]  /*70b0*/  IADD3.X R11, PT, PT, RZ, RZ, R11, P3, P2 ;  /* 0x000000ffff0b7210 */ /* 0x000fe20001fe440b */
[----:B------:R-:W-:-:S04]  /*70c0*/  IMAD.WIDE.U32 R2, R9, R12, R2 ;  /* 0x0000000c09027225 */ /* 0x000fc800078e0002 */
[C---:B------:R-:W-:Y:S02]  /*70d0*/  IMAD R9, R11.reuse, R12, RZ ;  /* 0x0000000c0b097224 */ /* 0x040fe400078e02ff */
[----:B------:R-:W-:-:S04]  /*70e0*/  IMAD.HI.U32 R2, P0, R11, R13, R2 ;  /* 0x0000000d0b027227 */ /* 0x000fc80007800002 */
[----:B------:R-:W-:Y:S01]  /*70f0*/  IMAD.HI.U32 R8, R11, R12, RZ ;  /* 0x0000000c0b087227 */ /* 0x000fe200078e00ff */
[----:B------:R-:W-:-:S04]  /*7100*/  IADD3 R9, P2, PT, R9, R2, RZ ;  /* 0x0000000209097210 */ /* 0x000fc80007f5e0ff */
[----:B------:R-:W-:Y:S01]  /*7110*/  IADD3.X R8, PT, PT, R8, RZ, RZ, P0, !PT ;  /* 0x000000ff08087210 */ /* 0x000fe200007fe4ff */
[----:B------:R-:W-:-:S03]  /*7120*/  IMAD.WIDE.U32 R2, R9, R4, RZ ;  /* 0x0000000409027225 */ /* 0x000fc600078e00ff */
[----:B------:R-:W-:Y:S01]  /*7130*/  IADD3.X R11, PT, PT, RZ, R8, RZ, P2, !PT ;  /* 0x00000008ff0b7210 */ /* 0x000fe200017fe4ff */
[----:B------:R-:W-:Y:S01]  /*7140*/  IMAD R9, R9, R5, R3 ;  /* 0x0000000509097224 */ /* 0x000fe200078e0203 */
[----:B------:R-:W-:-:S03]  /*7150*/  IADD3 R13, P2, PT, -R2, R13, RZ ;  /* 0x0000000d020d7210 */ /* 0x000fc60007f5e1ff */
[-C--:B------:R-:W-:Y:S01]  /*7160*/  IMAD R9, R11, R4.reuse, R9 ;  /* 0x000000040b097224 */ /* 0x080fe200078e0209 */
[----:B------:R-:W-:-:S04]  /*7170*/  ISETP.GE.U32.AND P0, PT, R13, R4, PT ;  /* 0x000000040d00720c */ /* 0x000fc80003f06070 */
[----:B------:R-:W-:Y:S02]  /*7180*/  IADD3.X R11, PT, PT, ~R9, R12, RZ, P2, !PT ;  /* 0x0000000c090b7210 */ /* 0x000fe400017fe5ff */
[----:B------:R-:W-:Y:S02]  /*7190*/  IADD3 R3, P2, PT, R13, -R4, RZ ;  /* 0x800000040d037210 */ /* 0x000fe40007f5e0ff */
[CC--:B------:R-:W-:Y:S02]  /*71a0*/  ISETP.GE.U32.AND.EX P0, PT, R11.reuse, R5.reuse, PT, P0 ;  /* 0x000000050b00720c */ /* 0x0c0fe40003f06100 */
[----:B------:R-:W-:Y:S02]  /*71b0*/  IADD3.X R9, PT, PT, R11, ~R5, RZ, P2, !PT ;  /* 0x800000050b097210 */ /* 0x000fe400017fe4ff */
[----:B------:R-:W-:Y:S02]  /*71c0*/  SEL R3, R3, R13, P0 ;  /* 0x0000000d03037207 */ /* 0x000fe40000000000 */
[----:B------:R-:W-:-:S02]  /*71d0*/  SEL R9, R9, R11, P0 ;  /* 0x0000000b09097207 */ /* 0x000fc40000000000 */
[CC--:B------:R-:W-:Y:S02]  /*71e0*/  ISETP.GE.U32.AND P0, PT, R3.reuse, R4.reuse, PT ;  /* 0x000000040300720c */ /* 0x0c0fe40003f06070 */
[----:B------:R-:W-:Y:S02]  /*71f0*/  IADD3 R2, PT, PT, R3, -R4, RZ ;  /* 0x8000000403027210 */ /* 0x000fe40007ffe0ff */
[----:B------:R-:W-:-:S04]  /*7200*/  ISETP.GE.U32.AND.EX P0, PT, R9, R5, PT, P0 ;  /* 0x000000050900720c */ /* 0x000fc80003f06100 */
[----:B------:R-:W-:Y:S02]  /*7210*/  SEL R2, R2, R3, P0 ;  /* 0x0000000302027207 */ /* 0x000fe40000000000 */
[----:B------:R-:W-:Y:S02]  /*7220*/  ISETP.NE.U32.AND P0, PT, R7, RZ, PT ;  /* 0x000000ff0700720c */ /* 0x000fe40003f05070 */
[-C--:B------:R-:W-:Y:S02]  /*7230*/  IADD3 R3, PT, PT, RZ, -R2.reuse, RZ ;  /* 0x80000002ff037210 */ /* 0x080fe40007ffe0ff */
[----:B------:R-:W-:Y:S02]  /*7240*/  MOV R7, 0x0 ;  /* 0x0000000000077802 */ /* 0x000fe40000000f00 */
[----:B------:R-:W-:Y:S02]  /*7250*/  ISETP.NE.AND.EX P0, PT, RZ, UR4, PT, P0 ;  /* 0x00000004ff007c0c */ /* 0x000fe4000bf05300 */
[----:B------:R-:W-:-:S04]  /*7260*/  SEL R2, R3, R2, !P1 ;  /* 0x0000000203027207 */ /* 0x000fc80004800000 */
[----:B------:R-:W-:Y:S01]  /*7270*/  SEL R2, R2, 0xffffffff, P0 ;  /* 0xffffffff02027807 */ /* 0x000fe20000000000 */
[----:B------:R-:W-:Y:S06]  /*7280*/  RET.REL.NODEC R6 `(deterministic_clustering) ;  /* 0xffffff8c065c7950 */ /* 0x000fec0003c3ffff */
.L_x_492:
        /* <DEDUP_REMOVED lines=15> */
.L_x_493:


//--------------------- .nv.shared.cluster_search --------------------------
	.section	.nv.shared.cluster_search,"aw",@nobits
	.sectionflags	@""
	.align	16
	.zero		1024


//--------------------- .nv.shared.reserved.0     --------------------------
	.section	.nv.shared.reserved.0,"aw",@nobits
	.weak		__nv_reservedSMEM_offset_0_alias
	.size		__nv_reservedSMEM_offset_0_alias, 0, 64
	.other		__nv_reservedSMEM_offset_0_alias,@"STO_CUDA_RESERVED_SHARED STV_DEFAULT"
__nv_reservedSMEM_offset_0_alias:
	.zero		0
	.zero		64


//--------------------- .nv.shared.deterministic_clustering --------------------------
	.section	.nv.shared.deterministic_clustering,"aw",@nobits
	.sectionflags	@""
	.align	16
	.zero		1024


//--------------------- .nv.constant0.cluster_search --------------------------
	.section	.nv.constant0.cluster_search,"a",@progbits
	.sectionflags	@""
	.align	4
.nv.constant0.cluster_search:
	.zero		960


//--------------------- .nv.constant0.deterministic_clustering --------------------------
	.section	.nv.constant0.deterministic_clustering,"a",@progbits
	.sectionflags	@""
	.align	4
.nv.constant0.deterministic_clustering:
	.zero		944


//--------------------- SYMBOLS --------------------------

	.type		.nv.reservedSmem.offset0,@object
	.size		.nv.reservedSmem.offset0,0x4
	.type		.nv.reservedSmem.cap,@object
	.size		.nv.reservedSmem.cap,0x4
